	.target	sm_90a

	.elftype	@"ET_EXEC"


//--------------------- .note.nv.tkinfo           --------------------------
	.section	.note.nv.tkinfo,"",@"SHT_NOTE"
	.sectionflags	@"SHF_NOTE_NV_TKINFO"
	.tkinfo
        /*0018*/ 	.word	0x00000002
        /*0030*/ 	.string	""
        /*0030*/ 	.string	"ptxas"
        /*0030*/ 	.string	"Cuda compilation tools, release 13.0, V13.0.88"
        /*0030*/ 	.string	"Build cuda_13.0.r13.0/compiler.36424714_0"
        /*0030*/ 	.string	"-v  -suppress-debug-info  -lineinfo  -arch sm_90a "



//--------------------- .note.nv.cuinfo           --------------------------
	.section	.note.nv.cuinfo,"",@"SHT_NOTE"
	.sectionflags	@"SHF_NOTE_NV_CUINFO"
        /*0018*/ 	.short	0x0002
        /*001a*/ 	.short	0x005a
        /*001c*/ 	.short	0x0082
	.zero		2


//--------------------- .nv.info                  --------------------------
	.section	.nv.info,"",@"SHT_CUDA_INFO"
	.align	4


	//----- nvinfo : EIATTR_REGCOUNT
	.align		4
        /*0000*/ 	.byte	0x04, 0x2f
        /*0002*/ 	.short	(.L_1 - .L_0)
	.align		4
.L_0:
        /*0004*/ 	.word	index@(matmul_kernel)
        /*0008*/ 	.word	0x000000ff


	//----- nvinfo : EIATTR_FRAME_SIZE
	.align		4
.L_1:
        /*000c*/ 	.byte	0x04, 0x11
        /*000e*/ 	.short	(.L_3 - .L_2)
	.align		4
.L_2:
        /*0010*/ 	.word	index@(matmul_kernel)
        /*0014*/ 	.word	0x000004c8


	//----- nvinfo : EIATTR_MIN_STACK_SIZE
	.align		4
.L_3:
        /*0018*/ 	.byte	0x04, 0x12
        /*001a*/ 	.short	(.L_5 - .L_4)
	.align		4
.L_4:
        /*001c*/ 	.word	index@(matmul_kernel)
        /*0020*/ 	.word	0x000004c8
.L_5:


//--------------------- .nv.compat                --------------------------
	.section	.nv.compat,"",@"SHT_CUDA_COMPAT_INFO"
	.align	4
        /*0000*/ 	.byte	0x02, 0x09, 0x01, 0x00, 0x02, 0x02, 0x04, 0x00, 0x02, 0x05, 0x05, 0x00, 0x03, 0x07, 0x01, 0x01
        /*0010*/ 	.byte	0x02, 0x03, 0x00, 0x00, 0x02, 0x06, 0x01, 0x00, 0x04, 0x0b, 0x08, 0x00, 0x00, 0x00, 0x00, 0x00
        /*0020*/ 	.byte	0x00, 0x00, 0x00, 0x00


//--------------------- .nv.info.matmul_kernel    --------------------------
	.section	.nv.info.matmul_kernel,"",@"SHT_CUDA_INFO"
	.sectionflags	@""
	.align	4


	//----- nvinfo : EIATTR_CUDA_API_VERSION
	.align		4
        /*0000*/ 	.byte	0x04, 0x37
        /*0002*/ 	.short	(.L_7 - .L_6)
.L_6:
        /*0004*/ 	.word	0x00000082


	//----- nvinfo : EIATTR_KPARAM_INFO
	.align		4
.L_7:
        /*0008*/ 	.byte	0x04, 0x17
        /*000a*/ 	.short	(.L_9 - .L_8)
.L_8:
        /*000c*/ 	.word	0x00000000
        /*0010*/ 	.short	0x000d
        /*0012*/ 	.short	0x0048
        /*0014*/ 	.byte	0x00, 0xf4, 0x21, 0x00


	//----- nvinfo : EIATTR_KPARAM_INFO
	.align		4
.L_9:
        /*0018*/ 	.byte	0x04, 0x17
        /*001a*/ 	.short	(.L_11 - .L_10)
.L_10:
        /*001c*/ 	.word	0x00000000
        /*0020*/ 	.short	0x000c
        /*0022*/ 	.short	0x0040
        /*0024*/ 	.byte	0x00, 0xf4, 0x21, 0x00


	//----- nvinfo : EIATTR_KPARAM_INFO
	.align		4
.L_11:
        /*0028*/ 	.byte	0x04, 0x17
        /*002a*/ 	.short	(.L_13 - .L_12)
.L_12:
        /*002c*/ 	.word	0x00000000
        /*0030*/ 	.short	0x000b
        /*0032*/ 	.short	0x0038
        /*0034*/ 	.byte	0x00, 0xf0, 0x11, 0x00


	//----- nvinfo : EIATTR_KPARAM_INFO
	.align		4
.L_13:
        /*0038*/ 	.byte	0x04, 0x17
        /*003a*/ 	.short	(.L_15 - .L_14)
.L_14:
        /*003c*/ 	.word	0x00000000
        /*0040*/ 	.short	0x000a
        /*0042*/ 	.short	0x0034
        /*0044*/ 	.byte	0x00, 0xf0, 0x11, 0x00


	//----- nvinfo : EIATTR_KPARAM_INFO
	.align		4
.L_15:
        /*0048*/ 	.byte	0x04, 0x17
        /*004a*/ 	.short	(.L_17 - .L_16)
.L_16:
        /*004c*/ 	.word	0x00000000
        /*0050*/ 	.short	0x0009
        /*0052*/ 	.short	0x0030
        /*0054*/ 	.byte	0x00, 0xf0, 0x11, 0x00


	//----- nvinfo : EIATTR_KPARAM_INFO
	.align		4
.L_17:
        /*0058*/ 	.byte	0x04, 0x17
        /*005a*/ 	.short	(.L_19 - .L_18)
.L_18:
        /*005c*/ 	.word	0x00000000
        /*0060*/ 	.short	0x0008
        /*0062*/ 	.short	0x002c
        /*0064*/ 	.byte	0x00, 0xf0, 0x11, 0x00


	//----- nvinfo : EIATTR_KPARAM_INFO
	.align		4
.L_19:
        /*0068*/ 	.byte	0x04, 0x17
        /*006a*/ 	.short	(.L_21 - .L_20)
.L_20:
        /*006c*/ 	.word	0x00000000
        /*0070*/ 	.short	0x0007
        /*0072*/ 	.short	0x0028
        /*0074*/ 	.byte	0x00, 0xf0, 0x11, 0x00


	//----- nvinfo : EIATTR_KPARAM_INFO
	.align		4
.L_21:
        /*0078*/ 	.byte	0x04, 0x17
        /*007a*/ 	.short	(.L_23 - .L_22)
.L_22:
        /*007c*/ 	.word	0x00000000
        /*0080*/ 	.short	0x0006
        /*0082*/ 	.short	0x0024
        /*0084*/ 	.byte	0x00, 0xf0, 0x11, 0x00


	//----- nvinfo : EIATTR_KPARAM_INFO
	.align		4
.L_23:
        /*0088*/ 	.byte	0x04, 0x17
        /*008a*/ 	.short	(.L_25 - .L_24)
.L_24:
        /*008c*/ 	.word	0x00000000
        /*0090*/ 	.short	0x0005
        /*0092*/ 	.short	0x0020
        /*0094*/ 	.byte	0x00, 0xf0, 0x11, 0x00


	//----- nvinfo : EIATTR_KPARAM_INFO
	.align		4
.L_25:
        /*0098*/ 	.byte	0x04, 0x17
        /*009a*/ 	.short	(.L_27 - .L_26)
.L_26:
        /*009c*/ 	.word	0x00000000
        /*00a0*/ 	.short	0x0004
        /*00a2*/ 	.short	0x001c
        /*00a4*/ 	.byte	0x00, 0xf0, 0x11, 0x00


	//----- nvinfo : EIATTR_KPARAM_INFO
	.align		4
.L_27:
        /*00a8*/ 	.byte	0x04, 0x17
        /*00aa*/ 	.short	(.L_29 - .L_28)
.L_28:
        /*00ac*/ 	.word	0x00000000
        /*00b0*/ 	.short	0x0003
        /*00b2*/ 	.short	0x0018
        /*00b4*/ 	.byte	0x00, 0xf0, 0x11, 0x00


	//----- nvinfo : EIATTR_KPARAM_INFO
	.align		4
.L_29:
        /*00b8*/ 	.byte	0x04, 0x17
        /*00ba*/ 	.short	(.L_31 - .L_30)
.L_30:
        /*00bc*/ 	.word	0x00000000
        /*00c0*/ 	.short	0x0002
        /*00c2*/ 	.short	0x0010
        /*00c4*/ 	.byte	0x00, 0xf4, 0x21, 0x00


	//----- nvinfo : EIATTR_KPARAM_INFO
	.align		4
.L_31:
        /*00c8*/ 	.byte	0x04, 0x17
        /*00ca*/ 	.short	(.L_33 - .L_32)
.L_32:
        /*00cc*/ 	.word	0x00000000
        /*00d0*/ 	.short	0x0001
        /*00d2*/ 	.short	0x0008
        /*00d4*/ 	.byte	0x00, 0xf4, 0x21, 0x00


	//----- nvinfo : EIATTR_KPARAM_INFO
	.align		4
.L_33:
        /*00d8*/ 	.byte	0x04, 0x17
        /*00da*/ 	.short	(.L_35 - .L_34)
.L_34:
        /*00dc*/ 	.word	0x00000000
        /*00e0*/ 	.short	0x0000
        /*00e2*/ 	.short	0x0000
        /*00e4*/ 	.byte	0x00, 0xf4, 0x21, 0x00


	//----- nvinfo : EIATTR_SPARSE_MMA_MASK
	.align		4
.L_35:
        /*00e8*/ 	.byte	0x03, 0x50
        /*00ea*/ 	.short	0x0000


	//----- nvinfo : EIATTR_MAXREG_COUNT
	.align		4
        /*00ec*/ 	.byte	0x03, 0x1b
        /*00ee*/ 	.short	0x00ff


	//----- nvinfo : EIATTR_NUM_BARRIERS
	.align		4
        /*00f0*/ 	.byte	0x02, 0x4c
        /*00f2*/ 	.byte	0x01
	.zero		1


	//----- nvinfo : EIATTR_ANNOTATIONS
	.align		4
        /*00f4*/ 	.byte	0x04, 0x55
        /*00f6*/ 	.short	(.L_37 - .L_36)


	//   ....[0]....
.L_36:
        /*00f8*/ 	.word	0x00000001
        /*00fc*/ 	.byte	0xa0, 0x00, 0x00, 0x00, 0x01, 0x00, 0x00, 0x00, 0x10, 0x21, 0x00, 0x00, 0x01, 0x00, 0x00, 0x00
        /* <DEDUP_REMOVED lines=428> */
        /*1bcc*/ 	.byte	0xb0, 0xfc, 0x00, 0x00


	//----- nvinfo : EIATTR_MERCURY_ISA_VERSION
	.align		4
.L_37:
        /*1bd0*/ 	.byte	0x03, 0x5f
        /*1bd2*/ 	.short	0x0101


	//----- nvinfo : EIATTR_EXIT_INSTR_OFFSETS
	.align		4
        /*1bd4*/ 	.byte	0x04, 0x1c
        /*1bd6*/ 	.short	(.L_39 - .L_38)


	//   ....[0]....
.L_38:
        /*1bd8*/ 	.word	0x000154f0


	//   ....[1]....
        /*1bdc*/ 	.word	0x00015510


	//----- nvinfo : EIATTR_REQNTID
	.align		4
.L_39:
        /*1be0*/ 	.byte	0x04, 0x10
        /*1be2*/ 	.short	(.L_41 - .L_40)
.L_40:
        /*1be4*/ 	.word	0x00000080
        /*1be8*/ 	.word	0x00000001
        /*1bec*/ 	.word	0x00000001


	//----- nvinfo : EIATTR_CBANK_PARAM_SIZE
	.align		4
.L_41:
        /*1bf0*/ 	.byte	0x03, 0x19
        /*1bf2*/ 	.short	0x0050


	//----- nvinfo : EIATTR_PARAM_CBANK
	.align		4
        /*1bf4*/ 	.byte	0x04, 0x0a
        /*1bf6*/ 	.short	(.L_43 - .L_42)
	.align		4
.L_42:
        /*1bf8*/ 	.word	index@(.nv.constant0.matmul_kernel)
        /*1bfc*/ 	.short	0x0210
        /*1bfe*/ 	.short	0x0050


	//----- nvinfo : EIATTR_SW_WAR
	.align		4
.L_43:
        /*1c00*/ 	.byte	0x04, 0x36
        /*1c02*/ 	.short	(.L_45 - .L_44)
.L_44:
        /*1c04*/ 	.word	0x00000008
.L_45:


//--------------------- .nv.callgraph             --------------------------
	.section	.nv.callgraph,"",@"SHT_CUDA_CALLGRAPH"
	.align	4
	.sectionentsize	8
	.align		4
        /*0000*/ 	.word	0x00000000
	.align		4
        /*0004*/ 	.word	0xffffffff
	.align		4
        /*0008*/ 	.word	0x00000000
	.align		4
        /*000c*/ 	.word	0xfffffffe
	.align		4
        /*0010*/ 	.word	0x00000000
	.align		4
        /*0014*/ 	.word	0xfffffffd
	.align		4
        /*0018*/ 	.word	0x00000000
	.align		4
        /*001c*/ 	.word	0xfffffffc


//--------------------- .text.matmul_kernel       --------------------------
	.section	.text.matmul_kernel,"ax",@progbits
	.align	128
        .global         matmul_kernel
        .type           matmul_kernel,@function
        .size           matmul_kernel,(.L_x_3 - matmul_kernel)
        .other          matmul_kernel,@"STO_CUDA_ENTRY STV_DEFAULT"
matmul_kernel:
.text.matmul_kernel:
[----:B------:R-:W1:Y:S08]  /*0000*/  LDC R1, c[0x0][0x28] ;  /* 0x00000a00ff017b82 */ /* 0x000e700000000800 */
[----:B------:R-:W2:Y:S01]  /*0010*/  LDC.64 R2, c[0x0][0x228] ;  /* 0x00008a00ff027b82 */ /* 0x000ea20000000a00 */
[----:B-1----:R-:W-:Y:S01]  /*0020*/  VIADD R1, R1, 0xfffffb38 ;  /* 0xfffffb3801017836 */ /* 0x002fe20000000000 */
[----:B------:R-:W1:Y:S01]  /*0030*/  S2R R5, SR_CTAID.X ;  /* 0x0000000000057919 */ /* 0x000e620000002500 */
[----:B------:R-:W-:Y:S01]  /*0040*/  UMOV UR12, 0x400 ;  /* 0x00000400000c7882 */ /* 0x000fe20000000000 */
[----:B------:R-:W-:Y:S01]  /*0050*/  ULDC.64 UR6, c[0x0][0x210] ;  /* 0x0000840000067ab9 */ /* 0x000fe20000000a00 */
[----:B------:R-:W-:Y:S01]  /*0060*/  ULDC.64 UR16, c[0x0][0x208] ;  /* 0x0000820000107ab9 */ /* 0x000fe20000000a00 */
[----:B------:R-:W-:-:S02]  /*0070*/  ULDC UR8, c[0x0][0x240] ;  /* 0x0000900000087ab9 */ /* 0x000fc40000000800 */
[----:B------:R-:W3:Y:S01]  /*0080*/  S2UR UR4, SR_CgaCtaId ;  /* 0x00000000000479c3 */ /* 0x000ee20000008800 */
[----:B--2---:R-:W-:Y:S01]  /*0090*/  IMAD.MOV.U32 R44, RZ, RZ, R3 ;  /* 0x000000ffff2c7224 */ /* 0x004fe200078e0003 */
[----:B------:R2:W-:Y:S01]  /*00a0*/  STL.64 [R1+0x360], R2 ;  /* 0x0003600201007387 */ /* 0x0005e20000100a00 */
[----:B------:R-:W-:Y:S02]  /*00b0*/  IMAD.MOV.U32 R42, RZ, RZ, R2 ;  /* 0x000000ffff2a7224 */ /* 0x000fe400078e0002 */
[----:B------:R-:W-:Y:S01]  /*00c0*/  VIADD R0, R44, 0x7f ;  /* 0x0000007f2c007836 */ /* 0x000fe20000000000 */
[----:B---3--:R-:W-:Y:S01]  /*00d0*/  ULEA UR12, UR4, UR12, 0x18 ;  /* 0x0000000c040c7291 */ /* 0x008fe2000f8ec03f */
[----:B-1----:R-:W-:Y:S02]  /*00e0*/  IABS R8, R5 ;  /* 0x0000000500087213 */ /* 0x002fe40000000000 */
[----:B------:R-:W-:Y:S01]  /*00f0*/  ULDC.64 UR4, c[0x0][0x218] ;  /* 0x0000860000047ab9 */ /* 0x000fe20000000a00 */
[----:B--2---:R-:W-:-:S04]  /*0100*/  SHF.R.S32.HI R3, RZ, 0x1f, R0 ;  /* 0x0000001fff037819 */ /* 0x004fc80000011400 */
[----:B------:R-:W-:-:S04]  /*0110*/  LEA.HI R3, R3, R0, RZ, 0x7 ;  /* 0x0000000003037211 */ /* 0x000fc800078f38ff */
[----:B------:R-:W-:-:S04]  /*0120*/  SHF.R.S32.HI R4, RZ, 0x7, R3 ;  /* 0x00000007ff047819 */ /* 0x000fc80000011403 */
[-C--:B------:R-:W-:Y:S02]  /*0130*/  IABS R7, R4.reuse ;  /* 0x0000000400077213 */ /* 0x080fe40000000000 */
[----:B------:R-:W-:Y:S02]  /*0140*/  IABS R10, R4 ;  /* 0x00000004000a7213 */ /* 0x000fe40000000000 */
[----:B------:R-:W1:Y:S08]  /*0150*/  I2F.RP R0, R7 ;  /* 0x0000000700007306 */ /* 0x000e700000209400 */
[----:B-1----:R-:W1:Y:S02]  /*0160*/  MUFU.RCP R0, R0 ;  /* 0x0000000000007308 */ /* 0x002e640000001000 */
[----:B-1----:R-:W-:-:S02]  /*0170*/  VIADD R2, R0, 0xffffffe ;  /* 0x0ffffffe00027836 */ /* 0x002fc40000000000 */
[----:B------:R-:W-:-:S04]  /*0180*/  IMAD.MOV R0, RZ, RZ, -R10 ;  /* 0x000000ffff007224 */ /* 0x000fc800078e0a0a */
[----:B------:R1:W2:Y:S02]  /*0190*/  F2I.FTZ.U32.TRUNC.NTZ R3, R2 ;  /* 0x0000000200037305 */ /* 0x0002a4000021f000 */
[----:B-1----:R-:W-:Y:S02]  /*01a0*/  IMAD.MOV.U32 R2, RZ, RZ, RZ ;  /* 0x000000ffff027224 */ /* 0x002fe400078e00ff */
[----:B--2---:R-:W-:-:S04]  /*01b0*/  IMAD.MOV R6, RZ, RZ, -R3 ;  /* 0x000000ffff067224 */ /* 0x004fc800078e0a03 */
[----:B------:R-:W-:Y:S02]  /*01c0*/  IMAD R9, R6, R7, RZ ;  /* 0x0000000706097224 */ /* 0x000fe400078e02ff */
[----:B------:R-:W-:Y:S02]  /*01d0*/  IMAD.MOV.U32 R6, RZ, RZ, R8 ;  /* 0x000000ffff067224 */ /* 0x000fe400078e0008 */
[----:B------:R-:W-:-:S06]  /*01e0*/  IMAD.HI.U32 R3, R3, R9, R2 ;  /* 0x0000000903037227 */ /* 0x000fcc00078e0002 */
[----:B------:R-:W-:-:S04]  /*01f0*/  IMAD.HI.U32 R3, R3, R6, RZ ;  /* 0x0000000603037227 */ /* 0x000fc800078e00ff */
[----:B------:R-:W-:-:S05]  /*0200*/  IMAD R0, R3, R0, R6 ;  /* 0x0000000003007224 */ /* 0x000fca00078e0206 */
[----:B------:R-:W-:-:S13]  /*0210*/  ISETP.GT.U32.AND P1, PT, R7, R0, PT ;  /* 0x000000000700720c */ /* 0x000fda0003f24070 */
[----:B------:R-:W-:Y:S02]  /*0220*/  @!P1 IMAD.IADD R0, R0, 0x1, -R7 ;  /* 0x0000000100009824 */ /* 0x000fe400078e0a07 */
[----:B------:R-:W-:Y:S01]  /*0230*/  @!P1 VIADD R3, R3, 0x1 ;  /* 0x0000000103039836 */ /* 0x000fe20000000000 */
[----:B------:R-:W-:Y:S02]  /*0240*/  ISETP.NE.AND P1, PT, R4, RZ, PT ;  /* 0x000000ff0400720c */ /* 0x000fe40003f25270 */
[----:B------:R-:W-:Y:S02]  /*0250*/  ISETP.GE.U32.AND P0, PT, R0, R7, PT ;  /* 0x000000070000720c */ /* 0x000fe40003f06070 */
[----:B------:R-:W-:-:S04]  /*0260*/  LOP3.LUT R0, R5, R4, RZ, 0x3c, !PT ;  /* 0x0000000405007212 */ /* 0x000fc800078e3cff */
[----:B------:R-:W-:Y:S01]  /*0270*/  ISETP.GE.AND P2, PT, R0, RZ, PT ;  /* 0x000000ff0000720c */ /* 0x000fe20003f46270 */
[----:B------:R-:W-:-:S06]  /*0280*/  VIADD R0, R42, 0xff ;  /* 0x000000ff2a007836 */ /* 0x000fcc0000000000 */
[----:B------:R-:W-:-:S04]  /*0290*/  @P0 VIADD R3, R3, 0x1 ;  /* 0x0000000103030836 */ /* 0x000fc80000000000 */
[----:B------:R-:W-:Y:S01]  /*02a0*/  IMAD.MOV.U32 R14, RZ, RZ, R3 ;  /* 0x000000ffff0e7224 */ /* 0x000fe200078e0003 */
[----:B------:R-:W-:-:S03]  /*02b0*/  SHF.R.S32.HI R3, RZ, 0x1f, R0 ;  /* 0x0000001fff037819 */ /* 0x000fc60000011400 */
[----:B------:R-:W-:Y:S01]  /*02c0*/  @!P2 IMAD.MOV R14, RZ, RZ, -R14 ;  /* 0x000000ffff0ea224 */ /* 0x000fe200078e0a0e */
[----:B------:R-:W-:Y:S02]  /*02d0*/  LEA.HI R3, R3, R0, RZ, 0x8 ;  /* 0x0000000003037211 */ /* 0x000fe400078f40ff */
[----:B------:R-:W-:-:S04]  /*02e0*/  @!P1 LOP3.LUT R14, RZ, R4, RZ, 0x33, !PT ;  /* 0x00000004ff0e9212 */ /* 0x000fc800078e33ff */
[----:B------:R-:W-:Y:S01]  /*02f0*/  LEA.HI.SX32 R3, R3, -R14, 0x18 ;  /* 0x8000000e03037211 */ /* 0x000fe200078fc2ff */
[----:B------:R-:W-:-:S03]  /*0300*/  IMAD.MOV R6, RZ, RZ, -R14 ;  /* 0x000000ffff067224 */ /* 0x000fc600078e0a0e */
[----:B------:R-:W-:Y:S01]  /*0310*/  VIMNMX R13, R3, 0x1, PT ;  /* 0x00000001030d7848 */ /* 0x000fe20003fe0100 */
[----:B------:R-:W-:-:S03]  /*0320*/  IMAD R16, R4, R6, R5 ;  /* 0x0000000604107224 */ /* 0x000fc600078e0205 */
[----:B------:R-:W-:Y:S02]  /*0330*/  IABS R9, R13 ;  /* 0x0000000d00097213 */ /* 0x000fe40000000000 */
[----:B------:R-:W-:Y:S02]  /*0340*/  IABS R6, R16 ;  /* 0x0000001000067213 */ /* 0x000fe40000000000 */
[----:B------:R-:W1:Y:S08]  /*0350*/  I2F.RP R0, R9 ;  /* 0x0000000900007306 */ /* 0x000e700000209400 */
[----:B-1----:R-:W1:Y:S02]  /*0360*/  MUFU.RCP R0, R0 ;  /* 0x0000000000007308 */ /* 0x002e640000001000 */
[----:B-1----:R-:W-:Y:S01]  /*0370*/  VIADD R2, R0, 0xffffffe ;  /* 0x0ffffffe00027836 */ /* 0x002fe20000000000 */
[----:B------:R-:W-:-:S05]  /*0380*/  IABS R0, R44 ;  /* 0x0000002c00007213 */ /* 0x000fca0000000000 */
[----:B------:R1:W2:Y:S02]  /*0390*/  F2I.FTZ.U32.TRUNC.NTZ R3, R2 ;  /* 0x0000000200037305 */ /* 0x0002a4000021f000 */
[----:B-1----:R-:W-:Y:S02]  /*03a0*/  IMAD.MOV.U32 R2, RZ, RZ, RZ ;  /* 0x000000ffff027224 */ /* 0x002fe400078e00ff */
[----:B--2---:R-:W-:-:S04]  /*03b0*/  IMAD.MOV R7, RZ, RZ, -R3 ;  /* 0x000000ffff077224 */ /* 0x004fc800078e0a03 */
[----:B------:R-:W-:Y:S01]  /*03c0*/  IMAD.MOV.U32 R4, RZ, RZ, R7 ;  /* 0x000000ffff047224 */ /* 0x000fe200078e0007 */
[----:B------:R-:W-:-:S03]  /*03d0*/  IABS R7, R13 ;  /* 0x0000000d00077213 */ /* 0x000fc60000000000 */
[----:B------:R-:W-:Y:S02]  /*03e0*/  IMAD R5, R4, R9, RZ ;  /* 0x0000000904057224 */ /* 0x000fe400078e02ff */
[----:B------:R-:W-:Y:S02]  /*03f0*/  IMAD.MOV.U32 R4, RZ, RZ, R6 ;  /* 0x000000ffff047224 */ /* 0x000fe400078e0006 */
[----:B------:R-:W-:Y:S01]  /*0400*/  IMAD.HI.U32 R3, R3, R5, R2 ;  /* 0x0000000503037227 */ /* 0x000fe200078e0002 */
[----:B------:R-:W1:Y:S03]  /*0410*/  I2F.RP R6, R0 ;  /* 0x0000000000067306 */ /* 0x000e660000209400 */
[----:B------:R-:W-:Y:S02]  /*0420*/  IMAD.MOV R2, RZ, RZ, -R7 ;  /* 0x000000ffff027224 */ /* 0x000fe400078e0a07 */
[----:B------:R-:W-:Y:S01]  /*0430*/  IMAD.HI.U32 R3, R3, R4, RZ ;  /* 0x0000000403037227 */ /* 0x000fe200078e00ff */
[----:B------:R-:W2:Y:S03]  /*0440*/  S2R R7, SR_TID.X ;  /* 0x0000000000077919 */ /* 0x000ea60000002100 */
[----:B------:R-:W-:Y:S01]  /*0450*/  IMAD R4, R3, R2, R4 ;  /* 0x0000000203047224 */ /* 0x000fe200078e0204 */
[----:B------:R-:W-:-:S04]  /*0460*/  IABS R2, R42 ;  /* 0x0000002a00027213 */ /* 0x000fc80000000000 */
[----:B------:R-:W-:Y:S01]  /*0470*/  ISETP.GT.U32.AND P1, PT, R9, R4, PT ;  /* 0x000000040900720c */ /* 0x000fe20003f24070 */
[----:B-1----:R-:W1:Y:S08]  /*0480*/  MUFU.RCP R6, R6 ;  /* 0x0000000600067308 */ /* 0x002e700000001000 */
[----:B------:R-:W3:Y:S04]  /*0490*/  I2F.RP R5, R2 ;  /* 0x0000000200057306 */ /* 0x000ee80000209400 */
[----:B------:R-:W-:-:S02]  /*04a0*/  @!P1 IMAD.IADD R4, R4, 0x1, -R9 ;  /* 0x0000000104049824 */ /* 0x000fc400078e0a09 */
[----:B------:R-:W-:Y:S01]  /*04b0*/  @!P1 VIADD R3, R3, 0x1 ;  /* 0x0000000103039836 */ /* 0x000fe20000000000 */
[----:B------:R-:W-:Y:S02]  /*04c0*/  ISETP.NE.AND P1, PT, R13, RZ, PT ;  /* 0x000000ff0d00720c */ /* 0x000fe40003f25270 */
[----:B------:R-:W-:Y:S01]  /*04d0*/  ISETP.GE.U32.AND P0, PT, R4, R9, PT ;  /* 0x000000090400720c */ /* 0x000fe20003f06070 */
[----:B-1----:R-:W-:Y:S01]  /*04e0*/  VIADD R10, R6, 0xffffffe ;  /* 0x0ffffffe060a7836 */ /* 0x002fe20000000000 */
[----:B------:R-:W-:-:S03]  /*04f0*/  LOP3.LUT R4, R16, R13, RZ, 0x3c, !PT ;  /* 0x0000000d10047212 */ /* 0x000fc600078e3cff */
[----:B------:R1:W4:Y:S01]  /*0500*/  F2I.FTZ.U32.TRUNC.NTZ R11, R10 ;  /* 0x0000000a000b7305 */ /* 0x000322000021f000 */
[----:B------:R-:W-:Y:S02]  /*0510*/  ISETP.GE.AND P2, PT, R4, RZ, PT ;  /* 0x000000ff0400720c */ /* 0x000fe40003f46270 */
[----:B--2---:R-:W-:Y:S02]  /*0520*/  SHF.R.U32.HI R4, RZ, 0x5, R7 ;  /* 0x00000005ff047819 */ /* 0x004fe40000011607 */
[----:B------:R-:W-:Y:S02]  /*0530*/  LOP3.LUT R64, R7, 0x1f, RZ, 0xc0, !PT ;  /* 0x0000001f07407812 */ /* 0x000fe400078ec0ff */
[----:B------:R-:W-:Y:S01]  /*0540*/  SGXT.U32 R4, R4, 0x2 ;  /* 0x000000020404781a */ /* 0x000fe20000000000 */
[----:B------:R-:W-:Y:S01]  /*0550*/  @P0 VIADD R3, R3, 0x1 ;  /* 0x0000000103030836 */ /* 0x000fe20000000000 */
[----:B---3--:R-:W2:Y:S01]  /*0560*/  MUFU.RCP R5, R5 ;  /* 0x0000000500057308 */ /* 0x008ea20000001000 */
[----:B-1----:R-:W-:-:S02]  /*0570*/  IMAD.MOV.U32 R10, RZ, RZ, RZ ;  /* 0x000000ffff0a7224 */ /* 0x002fc400078e00ff */
[----:B------:R-:W-:Y:S02]  /*0580*/  IMAD.MOV.U32 R8, RZ, RZ, R3 ;  /* 0x000000ffff087224 */ /* 0x000fe400078e0003 */
[----:B----4-:R-:W-:Y:S02]  /*0590*/  IMAD.MOV R3, RZ, RZ, -R11 ;  /* 0x000000ffff037224 */ /* 0x010fe400078e0a0b */
[----:B------:R-:W-:Y:S01]  /*05a0*/  @!P2 IMAD.MOV R8, RZ, RZ, -R8 ;  /* 0x000000ffff08a224 */ /* 0x000fe200078e0a08 */
[----:B------:R-:W-:Y:S01]  /*05b0*/  @!P1 LOP3.LUT R8, RZ, R13, RZ, 0x33, !PT ;  /* 0x0000000dff089212 */ /* 0x000fe200078e33ff */
[----:B------:R-:W-:-:S04]  /*05c0*/  IMAD R3, R3, R0, RZ ;  /* 0x0000000003037224 */ /* 0x000fc800078e02ff */
[----:B------:R-:W-:Y:S02]  /*05d0*/  IMAD.SHL.U32 R9, R8, 0x80, RZ ;  /* 0x0000008008097824 */ /* 0x000fe400078e00ff */
[----:B------:R-:W-:-:S03]  /*05e0*/  IMAD.HI.U32 R10, R11, R3, R10 ;  /* 0x000000030b0a7227 */ /* 0x000fc600078e000a */
[----:B------:R-:W-:Y:S01]  /*05f0*/  LOP3.LUT R6, R9, R4, RZ, 0xfc, !PT ;  /* 0x0000000409067212 */ /* 0x000fe200078efcff */
[----:B--2---:R-:W-:Y:S02]  /*0600*/  VIADD R5, R5, 0xffffffe ;  /* 0x0ffffffe05057836 */ /* 0x004fe40000000000 */
[----:B------:R-:W-:Y:S01]  /*0610*/  IMAD.MOV R8, RZ, RZ, -R8 ;  /* 0x000000ffff087224 */ /* 0x000fe200078e0a08 */
[C---:B------:R-:W-:Y:S02]  /*0620*/  LOP3.LUT R20, R6.reuse, 0x7c, RZ, 0xfc, !PT ;  /* 0x0000007c06147812 */ /* 0x040fe400078efcff */
[----:B------:R-:W-:Y:S01]  /*0630*/  IABS R4, R6 ;  /* 0x0000000600047213 */ /* 0x000fe20000000000 */
[----:B------:R-:W1:Y:S01]  /*0640*/  F2I.FTZ.U32.TRUNC.NTZ R5, R5 ;  /* 0x0000000500057305 */ /* 0x000e62000021f000 */
[----:B------:R-:W-:Y:S02]  /*0650*/  IABS R25, R20 ;  /* 0x0000001400197213 */ /* 0x000fe40000000000 */
[C---:B------:R-:W-:Y:S01]  /*0660*/  LOP3.LUT R18, R6.reuse, 0xc, RZ, 0xfc, !PT ;  /* 0x0000000c06127812 */ /* 0x040fe200078efcff */
[----:B------:R-:W-:Y:S01]  /*0670*/  IMAD.MOV.U32 R11, RZ, RZ, R4 ;  /* 0x000000ffff0b7224 */ /* 0x000fe200078e0004 */
[----:B------:R-:W-:Y:S01]  /*0680*/  LOP3.LUT R26, R6, 0x40, RZ, 0xfc, !PT ;  /* 0x00000040061a7812 */ /* 0x000fe200078efcff */
[----:B------:R-:W-:Y:S01]  /*0690*/  IMAD.HI.U32 R4, R10, R25, RZ ;  /* 0x000000190a047227 */ /* 0x000fe200078e00ff */
[----:B------:R-:W-:-:S02]  /*06a0*/  IABS R19, R18 ;  /* 0x0000001200137213 */ /* 0x000fc40000000000 */
[----:B------:R-:W-:Y:S01]  /*06b0*/  ISETP.GE.AND P2, PT, R18, RZ, PT ;  /* 0x000000ff1200720c */ /* 0x000fe20003f46270 */
[----:B------:R-:W-:Y:S01]  /*06c0*/  IMAD.HI.U32 R3, R10, R11, RZ ;  /* 0x0000000b0a037227 */ /* 0x000fe200078e00ff */
[C---:B------:R-:W-:Y:S02]  /*06d0*/  LOP3.LUT R18, R6.reuse, 0x20, RZ, 0xfc, !PT ;  /* 0x0000002006127812 */ /* 0x040fe400078efcff */
[C---:B------:R-:W-:Y:S01]  /*06e0*/  LOP3.LUT R22, R6.reuse, 0x3c, RZ, 0xfc, !PT ;  /* 0x0000003c06167812 */ /* 0x040fe200078efcff */
[----:B------:R-:W-:Y:S01]  /*06f0*/  IMAD.MOV R12, RZ, RZ, -R4 ;  /* 0x000000ffff0c7224 */ /* 0x000fe200078e0a04 */
[C---:B------:R-:W-:Y:S01]  /*0700*/  LOP3.LUT R28, R6.reuse, 0x4c, RZ, 0xfc, !PT ;  /* 0x0000004c061c7812 */ /* 0x040fe200078efcff */
[----:B------:R-:W-:Y:S01]  /*0710*/  IMAD.MOV R4, RZ, RZ, -R3 ;  /* 0x000000ffff047224 */ /* 0x000fe200078e0a03 */
[----:B------:R-:W-:Y:S01]  /*0720*/  IABS R37, R22 ;  /* 0x0000001600257213 */ /* 0x000fe20000000000 */
[----:B-1----:R-:W-:Y:S01]  /*0730*/  IMAD.MOV R15, RZ, RZ, -R5 ;  /* 0x000000ffff0f7224 */ /* 0x002fe200078e0a05 */
[----:B------:R-:W-:Y:S01]  /*0740*/  LOP3.LUT R30, R6, 0x50, RZ, 0xfc, !PT ;  /* 0x00000050061e7812 */ /* 0x000fe200078efcff */
[----:B------:R-:W-:Y:S01]  /*0750*/  IMAD R11, R0, R4, R11 ;  /* 0x00000004000b7224 */ /* 0x000fe200078e020b */
[----:B------:R-:W-:Y:S01]  /*0760*/  LOP3.LUT R32, R6, 0x64, RZ, 0xfc, !PT ;  /* 0x0000006406207812 */ /* 0x000fe200078efcff */
[----:B------:R-:W-:Y:S01]  /*0770*/  IMAD R25, R0, R12, R25 ;  /* 0x0000000c00197224 */ /* 0x000fe200078e0219 */
[----:B------:R-:W-:Y:S01]  /*0780*/  LOP3.LUT R12, R6, 0x4, RZ, 0xfc, !PT ;  /* 0x00000004060c7812 */ /* 0x000fe200078efcff */
[----:B------:R-:W-:Y:S01]  /*0790*/  IMAD R3, R13, R8, R16 ;  /* 0x000000080d037224 */ /* 0x000fe200078e0210 */
[----:B------:R-:W-:Y:S01]  /*07a0*/  ISETP.GT.U32.AND P0, PT, R0, R11, PT ;  /* 0x0000000b0000720c */ /* 0x000fe20003f04070 */
[----:B------:R-:W-:Y:S01]  /*07b0*/  IMAD R13, R15, R2, RZ ;  /* 0x000000020f0d7224 */ /* 0x000fe200078e02ff */
[----:B------:R-:W-:Y:S01]  /*07c0*/  LOP3.LUT R16, R6, 0x8, RZ, 0xfc, !PT ;  /* 0x0000000806107812 */ /* 0x000fe200078efcff */
[----:B------:R-:W-:Y:S01]  /*07d0*/  IMAD.MOV.U32 R4, RZ, RZ, RZ ;  /* 0x000000ffff047224 */ /* 0x000fe200078e00ff */
[----:B------:R-:W-:Y:S01]  /*07e0*/  IABS R15, R12 ;  /* 0x0000000c000f7213 */ /* 0x000fe20000000000 */
[----:B------:R-:W-:Y:S01]  /*07f0*/  IMAD.IADD R3, R14, 0x1, R3 ;  /* 0x000000010e037824 */ /* 0x000fe200078e0203 */
[----:B------:R-:W-:Y:S01]  /*0800*/  IABS R17, R16 ;  /* 0x0000001000117213 */ /* 0x000fe20000000000 */
[----:B------:R-:W-:Y:S01]  /*0810*/  IMAD.HI.U32 R5, R5, R13, R4 ;  /* 0x0000000d05057227 */ /* 0x000fe200078e0004 */
[----:B------:R-:W-:-:S02]  /*0820*/  ISETP.GT.U32.AND P1, PT, R0, R25, PT ;  /* 0x000000190000720c */ /* 0x000fc40003f24070 */
[----:B------:R-:W-:Y:S01]  /*0830*/  LOP3.LUT R14, R6, 0x18, RZ, 0xfc, !PT ;  /* 0x00000018060e7812 */ /* 0x000fe200078efcff */
[----:B------:R-:W-:Y:S01]  /*0840*/  IMAD.HI.U32 R4, R10, R15, RZ ;  /* 0x0000000f0a047227 */ /* 0x000fe200078e00ff */
[----:B------:R-:W-:Y:S02]  /*0850*/  ISETP.GE.AND P3, PT, R16, RZ, PT ;  /* 0x000000ff1000720c */ /* 0x000fe40003f66270 */
[----:B------:R-:W-:Y:S01]  /*0860*/  IABS R23, R14 ;  /* 0x0000000e00177213 */ /* 0x000fe20000000000 */
[----:B------:R-:W-:Y:S01]  /*0870*/  @!P0 IMAD.IADD R11, R11, 0x1, -R0 ;  /* 0x000000010b0b8824 */ /* 0x000fe200078e0a00 */
[----:B------:R-:W-:Y:S01]  /*0880*/  ISETP.GE.AND P0, PT, R12, RZ, PT ;  /* 0x000000ff0c00720c */ /* 0x000fe20003f06270 */
[----:B------:R-:W-:Y:S01]  /*0890*/  IMAD.HI.U32 R8, R10, R17, RZ ;  /* 0x000000110a087227 */ /* 0x000fe200078e00ff */
[----:B------:R-:W-:Y:S02]  /*08a0*/  LOP3.LUT R12, R6, 0x14, RZ, 0xfc, !PT ;  /* 0x00000014060c7812 */ /* 0x000fe400078efcff */
[----:B------:R-:W-:Y:S01]  /*08b0*/  ISETP.GT.U32.AND P5, PT, R0, R11, PT ;  /* 0x0000000b0000720c */ /* 0x000fe20003fa4070 */
[----:B------:R-:W-:Y:S01]  /*08c0*/  IMAD.MOV R13, RZ, RZ, -R4 ;  /* 0x000000ffff0d7224 */ /* 0x000fe200078e0a04 */
[----:B------:R-:W-:Y:S01]  /*08d0*/  IABS R21, R12 ;  /* 0x0000000c00157213 */ /* 0x000fe20000000000 */
[----:B------:R-:W-:Y:S01]  /*08e0*/  IMAD.HI.U32 R4, R10, R19, RZ ;  /* 0x000000130a047227 */ /* 0x000fe200078e00ff */
[----:B------:R-:W-:-:S02]  /*08f0*/  LOP3.LUT R16, R6, 0x1c, RZ, 0xfc, !PT ;  /* 0x0000001c06107812 */ /* 0x000fc400078efcff */
[----:B------:R-:W-:Y:S01]  /*0900*/  IABS R39, R30 ;  /* 0x0000001e00277213 */ /* 0x000fe20000000000 */
[----:B------:R-:W-:Y:S01]  /*0910*/  IMAD.MOV R8, RZ, RZ, -R8 ;  /* 0x000000ffff087224 */ /* 0x000fe200078e0a08 */
[----:B------:R-:W-:Y:S01]  /*0920*/  IABS R27, R16 ;  /* 0x00000010001b7213 */ /* 0x000fe20000000000 */
[----:B------:R-:W-:Y:S01]  /*0930*/  IMAD R13, R0, R13, R15 ;  /* 0x0000000d000d7224 */ /* 0x000fe200078e020f */
[----:B------:R-:W-:Y:S01]  /*0940*/  IABS R47, R32 ;  /* 0x00000020002f7213 */ /* 0x000fe20000000000 */
[----:B------:R-:W-:Y:S01]  /*0950*/  IMAD.MOV R4, RZ, RZ, -R4 ;  /* 0x000000ffff047224 */ /* 0x000fe200078e0a04 */
[----:B------:R-:W-:Y:S01]  /*0960*/  LOP3.LUT R34, R6, 0x68, RZ, 0xfc, !PT ;  /* 0x0000006806227812 */ /* 0x000fe200078efcff */
[----:B------:R-:W-:Y:S01]  /*0970*/  IMAD R15, R0, R8, R17 ;  /* 0x00000008000f7224 */ /* 0x000fe200078e0211 */
[----:B------:R-:W-:Y:S01]  /*0980*/  LOP3.LUT R36, R6, 0x6c, RZ, 0xfc, !PT ;  /* 0x0000006c06247812 */ /* 0x000fe200078efcff */
[--C-:B------:R-:W-:Y:S01]  /*0990*/  @!P1 IMAD.IADD R25, R25, 0x1, -R0.reuse ;  /* 0x0000000119199824 */ /* 0x100fe200078e0a00 */
[C---:B------:R-:W-:Y:S01]  /*09a0*/  ISETP.GT.U32.AND P1, PT, R0.reuse, R13, PT ;  /* 0x0000000d0000720c */ /* 0x040fe20003f24070 */
[C---:B------:R-:W-:Y:S01]  /*09b0*/  IMAD R17, R0.reuse, R4, R19 ;  /* 0x0000000400117224 */ /* 0x040fe200078e0213 */
[C---:B------:R-:W-:Y:S01]  /*09c0*/  ISETP.GT.U32.AND P6, PT, R0.reuse, R15, PT ;  /* 0x0000000f0000720c */ /* 0x040fe20003fc4070 */
[----:B------:R-:W-:Y:S01]  /*09d0*/  @!P5 IMAD.IADD R11, R11, 0x1, -R0 ;  /* 0x000000010b0bd824 */ /* 0x000fe200078e0a00 */
[----:B------:R-:W-:Y:S01]  /*09e0*/  ISETP.GT.U32.AND P4, PT, R0, R25, PT ;  /* 0x000000190000720c */ /* 0x000fe20003f84070 */
[----:B------:R-:W-:Y:S01]  /*09f0*/  IMAD.HI.U32 R8, R10, R27, RZ ;  /* 0x0000001b0a087227 */ /* 0x000fe200078e00ff */
[----:B------:R-:W-:-:S02]  /*0a00*/  ISETP.GT.U32.AND P5, PT, R0, R17, PT ;  /* 0x000000110000720c */ /* 0x000fc40003fa4070 */
[----:B------:R-:W-:Y:S01]  /*0a10*/  LOP3.LUT R4, R6, 0x10, RZ, 0xfc, !PT ;  /* 0x0000001006047812 */ /* 0x000fe200078efcff */
[----:B------:R-:W-:Y:S01]  /*0a20*/  IMAD.MOV.U32 R246, RZ, RZ, R11 ;  /* 0x000000fffff67224 */ /* 0x000fe200078e000b */
[----:B------:R-:W-:Y:S01]  /*0a30*/  IABS R49, R34 ;  /* 0x0000002200317213 */ /* 0x000fe20000000000 */
[----:B------:R-:W-:Y:S01]  /*0a40*/  IMAD.MOV R8, RZ, RZ, -R8 ;  /* 0x000000ffff087224 */ /* 0x000fe200078e0a08 */
[----:B------:R-:W-:Y:S01]  /*0a50*/  IABS R19, R4 ;  /* 0x0000000400137213 */ /* 0x000fe20000000000 */
[--C-:B------:R-:W-:Y:S01]  /*0a60*/  @!P1 IMAD.IADD R13, R13, 0x1, -R0.reuse ;  /* 0x000000010d0d9824 */ /* 0x100fe200078e0a00 */
[----:B------:R-:W-:Y:S01]  /*0a70*/  ISETP.GE.AND P1, PT, R4, RZ, PT ;  /* 0x000000ff0400720c */ /* 0x000fe20003f26270 */
[----:B------:R-:W-:Y:S01]  /*0a80*/  @!P6 IMAD.IADD R15, R15, 0x1, -R0 ;  /* 0x000000010f0fe824 */ /* 0x000fe200078e0a00 */
[----:B------:R-:W-:Y:S01]  /*0a90*/  IABS R51, R36 ;  /* 0x0000002400337213 */ /* 0x000fe20000000000 */
[----:B------:R-:W-:Y:S01]  /*0aa0*/  IMAD.HI.U32 R4, R10, R19, RZ ;  /* 0x000000130a047227 */ /* 0x000fe200078e00ff */
[----:B------:R-:W-:-:S02]  /*0ab0*/  ISETP.GT.U32.AND P6, PT, R0, R13, PT ;  /* 0x0000000d0000720c */ /* 0x000fc40003fc4070 */
[C---:B------:R-:W-:Y:S01]  /*0ac0*/  LOP3.LUT R38, R6.reuse, 0x70, RZ, 0xfc, !PT ;  /* 0x0000007006267812 */ /* 0x040fe200078efcff */
[--C-:B------:R-:W-:Y:S01]  /*0ad0*/  @!P5 IMAD.IADD R17, R17, 0x1, -R0.reuse ;  /* 0x000000011111d824 */ /* 0x100fe200078e0a00 */
[C---:B------:R-:W-:Y:S01]  /*0ae0*/  LOP3.LUT R40, R6.reuse, 0x74, RZ, 0xfc, !PT ;  /* 0x0000007406287812 */ /* 0x040fe200078efcff */
[----:B------:R-:W-:Y:S01]  /*0af0*/  @!P4 IMAD.IADD R25, R25, 0x1, -R0 ;  /* 0x000000011919c824 */ /* 0x000fe200078e0a00 */
[----:B------:R-:W-:Y:S01]  /*0b00*/  ISETP.GE.AND P4, PT, R6, RZ, PT ;  /* 0x000000ff0600720c */ /* 0x000fe20003f86270 */
[----:B------:R-:W-:Y:S01]  /*0b10*/  IMAD.MOV R11, RZ, RZ, -R4 ;  /* 0x000000ffff0b7224 */ /* 0x000fe200078e0a04 */
[----:B------:R-:W-:Y:S01]  /*0b20*/  ISETP.GT.U32.AND P5, PT, R0, R17, PT ;  /* 0x000000110000720c */ /* 0x000fe20003fa4070 */
[----:B------:R-:W-:Y:S01]  /*0b30*/  IMAD.HI.U32 R4, R10, R21, RZ ;  /* 0x000000150a047227 */ /* 0x000fe200078e00ff */
[----:B------:R-:W-:Y:S02]  /*0b40*/  IABS R53, R38 ;  /* 0x0000002600357213 */ /* 0x000fe40000000000 */
[----:B------:R-:W-:Y:S01]  /*0b50*/  IABS R55, R40 ;  /* 0x0000002800377213 */ /* 0x000fe20000000000 */
[----:B------:R-:W-:-:S02]  /*0b60*/  IMAD R11, R0, R11, R19 ;  /* 0x0000000b000b7224 */ /* 0x000fc400078e0213 */
[----:B------:R-:W-:Y:S02]  /*0b70*/  IMAD.MOV R4, RZ, RZ, -R4 ;  /* 0x000000ffff047224 */ /* 0x000fe400078e0a04 */
[--C-:B------:R-:W-:Y:S01]  /*0b80*/  @!P6 IMAD.IADD R13, R13, 0x1, -R0.reuse ;  /* 0x000000010d0de824 */ /* 0x100fe200078e0a00 */
[C---:B------:R-:W-:Y:S01]  /*0b90*/  ISETP.GT.U32.AND P6, PT, R0.reuse, R11, PT ;  /* 0x0000000b0000720c */ /* 0x040fe20003fc4070 */
[C---:B------:R-:W-:Y:S02]  /*0ba0*/  IMAD R19, R0.reuse, R4, R21 ;  /* 0x0000000400137224 */ /* 0x040fe400078e0215 */
[----:B------:R-:W-:Y:S02]  /*0bb0*/  @!P5 IMAD.IADD R17, R17, 0x1, -R0 ;  /* 0x000000011111d824 */ /* 0x000fe400078e0a00 */
[----:B------:R-:W-:Y:S01]  /*0bc0*/  @!P4 IMAD.MOV R246, RZ, RZ, -R246 ;  /* 0x000000fffff6c224 */ /* 0x000fe200078e0af6 */
[----:B------:R-:W-:Y:S01]  /*0bd0*/  ISETP.GT.U32.AND P5, PT, R0, R19, PT ;  /* 0x000000130000720c */ /* 0x000fe20003fa4070 */
[----:B------:R-:W-:Y:S01]  /*0be0*/  IMAD.HI.U32 R4, R10, R23, RZ ;  /* 0x000000170a047227 */ /* 0x000fe200078e00ff */
[----:B------:R-:W-:-:S03]  /*0bf0*/  ISETP.GT.U32.AND P4, PT, R0, R15, PT ;  /* 0x0000000f0000720c */ /* 0x000fc60003f84070 */
[----:B------:R-:W-:Y:S02]  /*0c00*/  IMAD.MOV R4, RZ, RZ, -R4 ;  /* 0x000000ffff047224 */ /* 0x000fe400078e0a04 */
[--C-:B------:R-:W-:Y:S01]  /*0c10*/  @!P6 IMAD.IADD R11, R11, 0x1, -R0.reuse ;  /* 0x000000010b0be824 */ /* 0x100fe200078e0a00 */
[----:B------:R-:W-:Y:S01]  /*0c20*/  ISETP.GE.AND P6, PT, R12, RZ, PT ;  /* 0x000000ff0c00720c */ /* 0x000fe20003fc6270 */
[C---:B------:R-:W-:Y:S01]  /*0c30*/  IMAD R21, R0.reuse, R4, R23 ;  /* 0x0000000400157224 */ /* 0x040fe200078e0217 */
[----:B------:R-:W-:Y:S01]  /*0c40*/  IABS R4, R18 ;  /* 0x0000001200047213 */ /* 0x000fe20000000000 */
[----:B------:R-:W-:Y:S01]  /*0c50*/  IMAD R23, R0, R8, R27 ;  /* 0x0000000800177224 */ /* 0x000fe200078e021b */
[----:B------:R-:W-:Y:S01]  /*0c60*/  LOP3.LUT R12, R6, 0x24, RZ, 0xfc, !PT ;  /* 0x00000024060c7812 */ /* 0x000fe200078efcff */
[--C-:B------:R-:W-:Y:S01]  /*0c70*/  @!P5 IMAD.IADD R19, R19, 0x1, -R0.reuse ;  /* 0x000000011313d824 */ /* 0x100fe200078e0a00 */
[----:B------:R-:W-:Y:S01]  /*0c80*/  ISETP.GT.U32.AND P5, PT, R0, R11, PT ;  /* 0x0000000b0000720c */ /* 0x000fe20003fa4070 */
[----:B------:R-:W-:Y:S01]  /*0c90*/  @!P4 IMAD.IADD R15, R15, 0x1, -R0 ;  /* 0x000000010f0fc824 */ /* 0x000fe200078e0a00 */
[----:B------:R-:W-:Y:S01]  /*0ca0*/  ISETP.GE.AND P4, PT, R20, RZ, PT ;  /* 0x000000ff1400720c */ /* 0x000fe20003f86270 */
[----:B------:R-:W-:Y:S01]  /*0cb0*/  IMAD.MOV.U32 R24, RZ, RZ, R25 ;  /* 0x000000ffff187224 */ /* 0x000fe200078e0019 */
[----:B------:R-:W-:Y:S01]  /*0cc0*/  IABS R27, R12 ;  /* 0x0000000c001b7213 */ /* 0x000fe20000000000 */
[----:B------:R-:W-:Y:S01]  /*0cd0*/  IMAD.MOV.U32 R25, RZ, RZ, R4 ;  /* 0x000000ffff197224 */ /* 0x000fe200078e0004 */
[----:B------:R-:W-:Y:S01]  /*0ce0*/  LOP3.LUT R20, R6, 0x38, RZ, 0xfc, !PT ;  /* 0x0000003806147812 */ /* 0x000fe200078efcff */
[----:B------:R-:W-:-:S02]  /*0cf0*/  IMAD.MOV.U32 R244, RZ, RZ, R13 ;  /* 0x000000fffff47224 */ /* 0x000fc400078e000d */
[----:B------:R-:W-:Y:S01]  /*0d00*/  IMAD.HI.U32 R4, R10, R25, RZ ;  /* 0x000000190a047227 */ /* 0x000fe200078e00ff */
[----:B------:R-:W-:-:S03]  /*0d10*/  IABS R35, R20 ;  /* 0x0000001400237213 */ /* 0x000fc60000000000 */
[----:B------:R-:W-:Y:S01]  /*0d20*/  @!P0 IMAD.MOV R244, RZ, RZ, -R244 ;  /* 0x000000fffff48224 */ /* 0x000fe200078e0af4 */
[----:B------:R-:W-:Y:S01]  /*0d30*/  ISETP.GT.U32.AND P0, PT, R0, R19, PT ;  /* 0x000000130000720c */ /* 0x000fe20003f04070 */
[----:B------:R-:W-:-:S04]  /*0d40*/  IMAD.HI.U32 R8, R10, R27, RZ ;  /* 0x0000001b0a087227 */ /* 0x000fc800078e00ff */
[----:B------:R-:W-:Y:S02]  /*0d50*/  IMAD.MOV R4, RZ, RZ, -R4 ;  /* 0x000000ffff047224 */ /* 0x000fe400078e0a04 */
[----:B------:R-:W-:Y:S02]  /*0d60*/  IMAD.MOV R8, RZ, RZ, -R8 ;  /* 0x000000ffff087224 */ /* 0x000fe400078e0a08 */
[----:B------:R-:W-:Y:S01]  /*0d70*/  @!P5 IMAD.IADD R11, R11, 0x1, -R0 ;  /* 0x000000010b0bd824 */ /* 0x000fe200078e0a00 */
[----:B------:R-:W-:Y:S01]  /*0d80*/  ISETP.GE.AND P5, PT, R16, RZ, PT ;  /* 0x000000ff1000720c */ /* 0x000fe20003fa6270 */
[----:B------:R-:W-:Y:S01]  /*0d90*/  @!P4 IMAD.MOV R24, RZ, RZ, -R24 ;  /* 0x000000ffff18c224 */ /* 0x000fe200078e0a18 */
[C---:B------:R-:W-:Y:S01]  /*0da0*/  ISETP.GT.U32.AND P4, PT, R0.reuse, R21, PT ;  /* 0x000000150000720c */ /* 0x040fe20003f84070 */
[----:B------:R-:W-:Y:S01]  /*0db0*/  IMAD R13, R0, R4, R25 ;  /* 0x00000004000d7224 */ /* 0x000fe200078e0219 */
[----:B------:R-:W-:Y:S01]  /*0dc0*/  LOP3.LUT R16, R6, 0x2c, RZ, 0xfc, !PT ;  /* 0x0000002c06107812 */ /* 0x000fe200078efcff */
[----:B------:R-:W-:-:S02]  /*0dd0*/  IMAD R25, R0, R8, R27 ;  /* 0x0000000800197224 */ /* 0x000fc400078e021b */
[----:B------:R-:W-:Y:S01]  /*0de0*/  IMAD.MOV.U32 R8, RZ, RZ, R11 ;  /* 0x000000ffff087224 */ /* 0x000fe200078e000b */
[----:B------:R-:W-:Y:S01]  /*0df0*/  IABS R29, R16 ;  /* 0x00000010001d7213 */ /* 0x000fe20000000000 */
[----:B------:R-:W-:Y:S01]  /*0e00*/  @!P0 IMAD.IADD R19, R19, 0x1, -R0 ;  /* 0x0000000113138824 */ /* 0x000fe200078e0a00 */
[----:B------:R-:W-:Y:S01]  /*0e10*/  ISETP.GE.AND P0, PT, R18, RZ, PT ;  /* 0x000000ff1200720c */ /* 0x000fe20003f06270 */
[----:B------:R-:W-:Y:S01]  /*0e20*/  @!P1 IMAD.MOV R8, RZ, RZ, -R8 ;  /* 0x000000ffff089224 */ /* 0x000fe200078e0a08 */
[C---:B------:R-:W-:Y:S01]  /*0e30*/  ISETP.GT.U32.AND P1, PT, R0.reuse, R13, PT ;  /* 0x0000000d0000720c */ /* 0x040fe20003f24070 */
[----:B------:R-:W-:Y:S01]  /*0e40*/  @!P6 IMAD.MOV R19, RZ, RZ, -R19 ;  /* 0x000000ffff13e224 */ /* 0x000fe200078e0a13 */
[----:B------:R-:W-:Y:S01]  /*0e50*/  ISETP.GT.U32.AND P6, PT, R0, R25, PT ;  /* 0x000000190000720c */ /* 0x000fe20003fc4070 */
[----:B------:R-:W-:Y:S01]  /*0e60*/  @!P4 IMAD.IADD R21, R21, 0x1, -R0 ;  /* 0x000000011515c824 */ /* 0x000fe200078e0a00 */
[----:B------:R-:W-:Y:S01]  /*0e70*/  LOP3.LUT R18, R6, 0x30, RZ, 0xfc, !PT ;  /* 0x0000003006127812 */ /* 0x000fe200078efcff */
[----:B------:R-:W-:Y:S01]  /*0e80*/  @!P2 IMAD.MOV R17, RZ, RZ, -R17 ;  /* 0x000000ffff11a224 */ /* 0x000fe200078e0a11 */
[----:B------:R-:W-:Y:S01]  /*0e90*/  ISETP.GE.AND P2, PT, R14, RZ, PT ;  /* 0x000000ff0e00720c */ /* 0x000fe20003f46270 */
[----:B------:R-:W-:Y:S01]  /*0ea0*/  IMAD.HI.U32 R11, R10, R29, RZ ;  /* 0x0000001d0a0b7227 */ /* 0x000fe200078e00ff */
[----:B------:R-:W-:-:S02]  /*0eb0*/  LOP3.LUT R14, R6, 0x28, RZ, 0xfc, !PT ;  /* 0x00000028060e7812 */ /* 0x000fc400078efcff */
[C---:B------:R-:W-:Y:S01]  /*0ec0*/  ISETP.GT.U32.AND P4, PT, R0.reuse, R21, PT ;  /* 0x000000150000720c */ /* 0x040fe20003f84070 */
[----:B------:R-:W-:Y:S01]  /*0ed0*/  @!P3 IMAD.MOV R15, RZ, RZ, -R15 ;  /* 0x000000ffff0fb224 */ /* 0x000fe200078e0a0f */
[----:B------:R-:W-:Y:S01]  /*0ee0*/  IABS R27, R14 ;  /* 0x0000000e001b7213 */ /* 0x000fe20000000000 */
[--C-:B------:R-:W-:Y:S01]  /*0ef0*/  @!P1 IMAD.IADD R13, R13, 0x1, -R0.reuse ;  /* 0x000000010d0d9824 */ /* 0x100fe200078e0a00 */
[----:B------:R-:W-:Y:S01]  /*0f00*/  ISETP.GT.U32.AND P3, PT, R0, R23, PT ;  /* 0x000000170000720c */ /* 0x000fe20003f64070 */
[----:B------:R-:W-:Y:S01]  /*0f10*/  @!P6 IMAD.IADD R25, R25, 0x1, -R0 ;  /* 0x000000011919e824 */ /* 0x000fe200078e0a00 */
[----:B------:R-:W-:Y:S01]  /*0f20*/  IABS R31, R18 ;  /* 0x00000012001f7213 */ /* 0x000fe20000000000 */
[----:B------:R-:W-:Y:S01]  /*0f30*/  IMAD.HI.U32 R4, R10, R27, RZ ;  /* 0x0000001b0a047227 */ /* 0x000fe200078e00ff */
[C---:B------:R-:W-:Y:S02]  /*0f40*/  ISETP.GT.U32.AND P1, PT, R0.reuse, R13, PT ;  /* 0x0000000d0000720c */ /* 0x040fe40003f24070 */
[----:B------:R-:W-:Y:S01]  /*0f50*/  ISETP.GT.U32.AND P6, PT, R0, R25, PT ;  /* 0x000000190000720c */ /* 0x000fe20003fc4070 */
[----:B------:R-:W-:-:S02]  /*0f60*/  IMAD.MOV R4, RZ, RZ, -R4 ;  /* 0x000000ffff047224 */ /* 0x000fc400078e0a04 */
[--C-:B------:R-:W-:Y:S01]  /*0f70*/  @!P4 IMAD.IADD R21, R21, 0x1, -R0.reuse ;  /* 0x000000011515c824 */ /* 0x100fe200078e0a00 */
[----:B------:R-:W-:Y:S01]  /*0f80*/  ISETP.GE.AND P4, PT, R12, RZ, PT ;  /* 0x000000ff0c00720c */ /* 0x000fe20003f86270 */
[----:B------:R-:W-:Y:S02]  /*0f90*/  IMAD.MOV R12, RZ, RZ, -R11 ;  /* 0x000000ffff0c7224 */ /* 0x000fe400078e0a0b */
[C---:B------:R-:W-:Y:S02]  /*0fa0*/  IMAD R11, R0.reuse, R4, R27 ;  /* 0x00000004000b7224 */ /* 0x040fe400078e021b */
[C---:B------:R-:W-:Y:S02]  /*0fb0*/  IMAD R27, R0.reuse, R12, R29 ;  /* 0x0000000c001b7224 */ /* 0x040fe400078e021d */
[--C-:B------:R-:W-:Y:S01]  /*0fc0*/  @!P1 IMAD.IADD R13, R13, 0x1, -R0.reuse ;  /* 0x000000010d0d9824 */ /* 0x100fe200078e0a00 */
[C---:B------:R-:W-:Y:S01]  /*0fd0*/  ISETP.GT.U32.AND P1, PT, R0.reuse, R11, PT ;  /* 0x0000000b0000720c */ /* 0x040fe20003f24070 */
[----:B------:R-:W-:Y:S01]  /*0fe0*/  @!P6 IMAD.IADD R25, R25, 0x1, -R0 ;  /* 0x000000011919e824 */ /* 0x000fe200078e0a00 */
[----:B------:R-:W-:Y:S01]  /*0ff0*/  ISETP.GT.U32.AND P6, PT, R0, R27, PT ;  /* 0x0000001b0000720c */ /* 0x000fe20003fc4070 */
[----:B------:R-:W-:Y:S01]  /*1000*/  @!P2 IMAD.MOV R21, RZ, RZ, -R21 ;  /* 0x000000ffff15a224 */ /* 0x000fe200078e0a15 */
[----:B------:R-:W-:Y:S01]  /*1010*/  ISETP.GE.AND P2, PT, R16, RZ, PT ;  /* 0x000000ff1000720c */ /* 0x000fe20003f46270 */
[----:B------:R-:W-:Y:S01]  /*1020*/  IMAD.HI.U32 R4, R10, R31, RZ ;  /* 0x0000001f0a047227 */ /* 0x000fe200078e00ff */
[----:B------:R-:W-:-:S03]  /*1030*/  LOP3.LUT R16, R6, 0x34, RZ, 0xfc, !PT ;  /* 0x0000003406107812 */ /* 0x000fc600078efcff */
[----:B------:R-:W-:Y:S01]  /*1040*/  @!P3 IMAD.IADD R23, R23, 0x1, -R0 ;  /* 0x000000011717b824 */ /* 0x000fe200078e0a00 */
[----:B------:R-:W-:Y:S01]  /*1050*/  IABS R33, R16 ;  /* 0x0000001000217213 */ /* 0x000fe20000000000 */
[----:B------:R-:W-:Y:S02]  /*1060*/  IMAD.MOV R4, RZ, RZ, -R4 ;  /* 0x000000ffff047224 */ /* 0x000fe400078e0a04 */
[--C-:B------:R-:W-:Y:S01]  /*1070*/  @!P1 IMAD.IADD R11, R11, 0x1, -R0.reuse ;  /* 0x000000010b0b9824 */ /* 0x100fe200078e0a00 */
[C---:B------:R-:W-:Y:S01]  /*1080*/  ISETP.GT.U32.AND P3, PT, R0.reuse, R23, PT ;  /* 0x000000170000720c */ /* 0x040fe20003f64070 */
[C---:B------:R-:W-:Y:S02]  /*1090*/  IMAD R29, R0.reuse, R4, R31 ;  /* 0x00000004001d7224 */ /* 0x040fe400078e021f */
[----:B------:R-:W-:Y:S01]  /*10a0*/  @!P6 IMAD.IADD R27, R27, 0x1, -R0 ;  /* 0x000000011b1be824 */ /* 0x000fe200078e0a00 */
[----:B------:R-:W-:Y:S01]  /*10b0*/  ISETP.GT.U32.AND P6, PT, R0, R11, PT ;  /* 0x0000000b0000720c */ /* 0x000fe20003fc4070 */
[----:B------:R-:W-:Y:S01]  /*10c0*/  IMAD.HI.U32 R4, R10, R33, RZ ;  /* 0x000000210a047227 */ /* 0x000fe200078e00ff */
[----:B------:R-:W-:-:S03]  /*10d0*/  ISETP.GT.U32.AND P1, PT, R0, R29, PT ;  /* 0x0000001d0000720c */ /* 0x000fc60003f24070 */
[----:B------:R-:W-:Y:S02]  /*10e0*/  IMAD.MOV R4, RZ, RZ, -R4 ;  /* 0x000000ffff047224 */ /* 0x000fe400078e0a04 */
[----:B------:R-:W-:-:S04]  /*10f0*/  IMAD.HI.U32 R12, R10, R35, RZ ;  /* 0x000000230a0c7227 */ /* 0x000fc800078e00ff */
[----:B------:R-:W-:Y:S01]  /*1100*/  IMAD R31, R0, R4, R33 ;  /* 0x00000004001f7224 */ /* 0x000fe200078e0221 */
[----:B------:R-:W-:Y:S01]  /*1110*/  IABS R4, R26 ;  /* 0x0000001a00047213 */ /* 0x000fe20000000000 */
[--C-:B------:R-:W-:Y:S01]  /*1120*/  @!P3 IMAD.IADD R23, R23, 0x1, -R0.reuse ;  /* 0x000000011717b824 */ /* 0x100fe200078e0a00 */
[----:B------:R-:W-:Y:S01]  /*1130*/  ISETP.GE.AND P3, PT, R14, RZ, PT ;  /* 0x000000ff0e00720c */ /* 0x000fe20003f66270 */
[----:B------:R-:W-:Y:S02]  /*1140*/  IMAD.MOV.U32 R14, RZ, RZ, R13 ;  /* 0x000000ffff0e7224 */ /* 0x000fe400078e000d */
[----:B------:R-:W-:Y:S01]  /*1150*/  @!P6 IMAD.IADD R11, R11, 0x1, -R0 ;  /* 0x000000010b0be824 */ /* 0x000fe200078e0a00 */
[C---:B------:R-:W-:Y:S01]  /*1160*/  ISETP.GT.U32.AND P6, PT, R0.reuse, R31, PT ;  /* 0x0000001f0000720c */ /* 0x040fe20003fc4070 */
[----:B------:R-:W-:Y:S02]  /*1170*/  IMAD.MOV.U32 R13, RZ, RZ, R4 ;  /* 0x000000ffff0d7224 */ /* 0x000fe400078e0004 */
[----:B------:R-:W-:Y:S01]  /*1180*/  @!P1 IMAD.IADD R29, R29, 0x1, -R0 ;  /* 0x000000011d1d9824 */ /* 0x000fe200078e0a00 */
[----:B------:R-:W-:Y:S01]  /*1190*/  ISETP.GT.U32.AND P1, PT, R0, R27, PT ;  /* 0x0000001b0000720c */ /* 0x000fe20003f24070 */
[----:B------:R-:W-:-:S04]  /*11a0*/  IMAD.HI.U32 R4, R10, R37, RZ ;  /* 0x000000250a047227 */ /* 0x000fc800078e00ff */
[----:B------:R-:W-:Y:S02]  /*11b0*/  IMAD.MOV R4, RZ, RZ, -R4 ;  /* 0x000000ffff047224 */ /* 0x000fe400078e0a04 */
[----:B------:R-:W-:Y:S01]  /*11c0*/  @!P5 IMAD.MOV R23, RZ, RZ, -R23 ;  /* 0x000000ffff17d224 */ /* 0x000fe200078e0a17 */
[----:B------:R-:W-:Y:S01]  /*11d0*/  ISETP.GE.AND P5, PT, R18, RZ, PT ;  /* 0x000000ff1200720c */ /* 0x000fe20003fa6270 */
[----:B------:R-:W-:Y:S02]  /*11e0*/  IMAD.MOV.U32 R18, RZ, RZ, R11 ;  /* 0x000000ffff127224 */ /* 0x000fe400078e000b */
[C---:B------:R-:W-:Y:S01]  /*11f0*/  IMAD R11, R0.reuse, R4, R37 ;  /* 0x00000004000b7224 */ /* 0x040fe200078e0225 */
[----:B------:R-:W-:Y:S01]  /*1200*/  IABS R37, R28 ;  /* 0x0000001c00257213 */ /* 0x000fe20000000000 */
[--C-:B------:R-:W-:Y:S02]  /*1210*/  @!P6 IMAD.IADD R31, R31, 0x1, -R0.reuse ;  /* 0x000000011f1fe824 */ /* 0x100fe400078e0a00 */
[----:B------:R-:W-:Y:S01]  /*1220*/  @!P1 IMAD.IADD R27, R27, 0x1, -R0 ;  /* 0x000000011b1b9824 */ /* 0x000fe200078e0a00 */
[----:B------:R-:W-:Y:S01]  /*1230*/  ISETP.GT.U32.AND P6, PT, R0, R11, PT ;  /* 0x0000000b0000720c */ /* 0x000fe20003fc4070 */
[----:B------:R-:W-:Y:S01]  /*1240*/  IMAD.MOV R12, RZ, RZ, -R12 ;  /* 0x000000ffff0c7224 */ /* 0x000fe200078e0a0c */
[----:B------:R-:W-:Y:S01]  /*1250*/  ISETP.GE.AND P1, PT, R20, RZ, PT ;  /* 0x000000ff1400720c */ /* 0x000fe20003f26270 */
[----:B------:R-:W-:Y:S01]  /*1260*/  IMAD.MOV.U32 R234, RZ, RZ, R27 ;  /* 0x000000ffffea7224 */ /* 0x000fe200078e001b */
[----:B------:R-:W-:Y:S01]  /*1270*/  LOP3.LUT R20, R6, 0x44, RZ, 0xfc, !PT ;  /* 0x0000004406147812 */ /* 0x000fe200078efcff */
[----:B------:R-:W-:-:S02]  /*1280*/  IMAD R33, R0, R12, R35 ;  /* 0x0000000c00217224 */ /* 0x000fc400078e0223 */
[----:B------:R-:W-:Y:S01]  /*1290*/  @!P2 IMAD.MOV R234, RZ, RZ, -R234 ;  /* 0x000000ffffeaa224 */ /* 0x000fe200078e0aea */
[----:B------:R-:W-:Y:S01]  /*12a0*/  ISETP.GT.U32.AND P2, PT, R0, R31, PT ;  /* 0x0000001f0000720c */ /* 0x000fe20003f44070 */
[----:B------:R-:W-:Y:S01]  /*12b0*/  IMAD.HI.U32 R12, R10, R13, RZ ;  /* 0x0000000d0a0c7227 */ /* 0x000fe200078e00ff */
[----:B------:R-:W-:-:S03]  /*12c0*/  IABS R27, R20 ;  /* 0x00000014001b7213 */ /* 0x000fc60000000000 */
[----:B------:R-:W-:Y:S02]  /*12d0*/  @!P6 IMAD.IADD R11, R11, 0x1, -R0 ;  /* 0x000000010b0be824 */ /* 0x000fe400078e0a00 */
[----:B------:R-:W-:Y:S02]  /*12e0*/  IMAD.MOV R12, RZ, RZ, -R12 ;  /* 0x000000ffff0c7224 */ /* 0x000fe400078e0a0c */
[----:B------:R-:W-:Y:S01]  /*12f0*/  @!P3 IMAD.MOV R18, RZ, RZ, -R18 ;  /* 0x000000ffff12b224 */ /* 0x000fe200078e0a12 */
[C---:B------:R-:W-:Y:S01]  /*1300*/  ISETP.GT.U32.AND P3, PT, R0.reuse, R33, PT ;  /* 0x000000210000720c */ /* 0x040fe20003f64070 */
[C---:B------:R-:W-:Y:S01]  /*1310*/  IMAD R13, R0.reuse, R12, R13 ;  /* 0x0000000c000d7224 */ /* 0x040fe200078e020d */
[----:B------:R-:W-:Y:S01]  /*1320*/  ISETP.GT.U32.AND P6, PT, R0, R11, PT ;  /* 0x0000000b0000720c */ /* 0x000fe20003fc4070 */
[----:B------:R-:W-:-:S04]  /*1330*/  IMAD.HI.U32 R4, R10, R27, RZ ;  /* 0x0000001b0a047227 */ /* 0x000fc800078e00ff */
[----:B------:R-:W-:Y:S01]  /*1340*/  @!P0 IMAD.MOV R14, RZ, RZ, -R14 ;  /* 0x000000ffff0e8224 */ /* 0x000fe200078e0a0e */
[C---:B------:R-:W-:Y:S01]  /*1350*/  ISETP.GT.U32.AND P0, PT, R0.reuse, R29, PT ;  /* 0x0000001d0000720c */ /* 0x040fe20003f04070 */
[----:B------:R-:W-:Y:S02]  /*1360*/  IMAD.MOV R4, RZ, RZ, -R4 ;  /* 0x000000ffff047224 */ /* 0x000fe400078e0a04 */
[--C-:B------:R-:W-:Y:S01]  /*1370*/  @!P2 IMAD.IADD R31, R31, 0x1, -R0.reuse ;  /* 0x000000011f1fa824 */ /* 0x100fe200078e0a00 */
[C---:B------:R-:W-:Y:S01]  /*1380*/  ISETP.GT.U32.AND P2, PT, R0.reuse, R13, PT ;  /* 0x0000000d0000720c */ /* 0x040fe20003f44070 */
[C---:B------:R-:W-:Y:S02]  /*1390*/  IMAD R27, R0.reuse, R4, R27 ;  /* 0x00000004001b7224 */ /* 0x040fe400078e021b */
[--C-:B------:R-:W-:Y:S02]  /*13a0*/  @!P3 IMAD.IADD R33, R33, 0x1, -R0.reuse ;  /* 0x000000012121b824 */ /* 0x100fe400078e0a00 */
[----:B------:R-:W-:Y:S01]  /*13b0*/  @!P6 IMAD.IADD R11, R11, 0x1, -R0 ;  /* 0x000000010b0be824 */ /* 0x000fe200078e0a00 */
[----:B------:R-:W-:Y:S01]  /*13c0*/  ISETP.GT.U32.AND P6, PT, R0, R27, PT ;  /* 0x0000001b0000720c */ /* 0x000fe20003fc4070 */
[----:B------:R-:W-:Y:S01]  /*13d0*/  IMAD.HI.U32 R12, R10, R37, RZ ;  /* 0x000000250a0c7227 */ /* 0x000fe200078e00ff */
[----:B------:R-:W-:-:S03]  /*13e0*/  ISETP.GT.U32.AND P3, PT, R0, R33, PT ;  /* 0x000000210000720c */ /* 0x000fc60003f64070 */
[--C-:B------:R-:W-:Y:S01]  /*13f0*/  @!P0 IMAD.IADD R29, R29, 0x1, -R0.reuse ;  /* 0x000000011d1d8824 */ /* 0x100fe200078e0a00 */
[----:B------:R-:W-:Y:S01]  /*1400*/  ISETP.GE.AND P0, PT, R22, RZ, PT ;  /* 0x000000ff1600720c */ /* 0x000fe20003f06270 */
[----:B------:R-:W-:Y:S01]  /*1410*/  @!P2 IMAD.IADD R13, R13, 0x1, -R0 ;  /* 0x000000010d0da824 */ /* 0x000fe200078e0a00 */
[----:B------:R-:W-:Y:S01]  /*1420*/  LOP3.LUT R22, R6, 0x48, RZ, 0xfc, !PT ;  /* 0x0000004806167812 */ /* 0x000fe200078efcff */
[----:B------:R-:W-:Y:S01]  /*1430*/  @!P4 IMAD.MOV R25, RZ, RZ, -R25 ;  /* 0x000000ffff19c224 */ /* 0x000fe200078e0a19 */
[----:B------:R-:W-:Y:S01]  /*1440*/  ISETP.GE.AND P4, PT, R16, RZ, PT ;  /* 0x000000ff1000720c */ /* 0x000fe20003f86270 */
[----:B------:R-:W-:Y:S01]  /*1450*/  @!P5 IMAD.MOV R29, RZ, RZ, -R29 ;  /* 0x000000ffff1dd224 */ /* 0x000fe200078e0a1d */
[----:B------:R-:W-:Y:S01]  /*1460*/  ISETP.GT.U32.AND P5, PT, R0, R13, PT ;  /* 0x0000000d0000720c */ /* 0x000fe20003fa4070 */
[----:B------:R-:W-:Y:S01]  /*1470*/  IMAD.HI.U32 R16, R10, R39, RZ ;  /* 0x000000270a107227 */ /* 0x000fe200078e00ff */
[----:B------:R-:W-:Y:S02]  /*1480*/  IABS R35, R22 ;  /* 0x0000001600237213 */ /* 0x000fe40000000000 */
[----:B------:R-:W-:Y:S01]  /*1490*/  ISETP.GE.AND P2, PT, R20, RZ, PT ;  /* 0x000000ff1400720c */ /* 0x000fe20003f46270 */
[----:B------:R-:W-:-:S02]  /*14a0*/  IMAD.MOV R12, RZ, RZ, -R12 ;  /* 0x000000ffff0c7224 */ /* 0x000fc400078e0a0c */
[--C-:B------:R-:W-:Y:S02]  /*14b0*/  @!P6 IMAD.IADD R27, R27, 0x1, -R0.reuse ;  /* 0x000000011b1be824 */ /* 0x100fe400078e0a00 */
[----:B------:R-:W-:Y:S01]  /*14c0*/  @!P3 IMAD.IADD R33, R33, 0x1, -R0 ;  /* 0x000000012121b824 */ /* 0x000fe200078e0a00 */
[----:B------:R-:W-:Y:S01]  /*14d0*/  ISETP.GE.AND P3, PT, R26, RZ, PT ;  /* 0x000000ff1a00720c */ /* 0x000fe20003f66270 */
[----:B------:R-:W-:Y:S01]  /*14e0*/  IMAD.MOV R16, RZ, RZ, -R16 ;  /* 0x000000ffff107224 */ /* 0x000fe200078e0a10 */
[C---:B------:R-:W-:Y:S01]  /*14f0*/  ISETP.GT.U32.AND P6, PT, R0.reuse, R27, PT ;  /* 0x0000001b0000720c */ /* 0x040fe20003fc4070 */
[----:B------:R-:W-:Y:S01]  /*1500*/  IMAD R37, R0, R12, R37 ;  /* 0x0000000c00257224 */ /* 0x000fe200078e0225 */
[----:B------:R-:W-:Y:S01]  /*1510*/  LOP3.LUT R12, R6, 0x54, RZ, 0xfc, !PT ;  /* 0x00000054060c7812 */ /* 0x000fe200078efcff */
[----:B------:R-:W-:Y:S01]  /*1520*/  IMAD.HI.U32 R4, R10, R35, RZ ;  /* 0x000000230a047227 */ /* 0x000fe200078e00ff */
[----:B------:R-:W-:Y:S02]  /*1530*/  LOP3.LUT R26, R6, 0x78, RZ, 0xfc, !PT ;  /* 0x00000078061a7812 */ /* 0x000fe400078efcff */
[----:B------:R-:W-:Y:S01]  /*1540*/  IABS R41, R12 ;  /* 0x0000000c00297213 */ /* 0x000fe20000000000 */
[----:B------:R-:W-:Y:S01]  /*1550*/  IMAD R39, R0, R16, R39 ;  /* 0x0000001000277224 */ /* 0x000fe200078e0227 */
[----:B------:R-:W-:Y:S01]  /*1560*/  LOP3.LUT R16, R6, 0x58, RZ, 0xfc, !PT ;  /* 0x0000005806107812 */ /* 0x000fe200078efcff */
[----:B------:R-:W-:Y:S01]  /*1570*/  @!P1 IMAD.MOV R33, RZ, RZ, -R33 ;  /* 0x000000ffff219224 */ /* 0x000fe200078e0a21 */
[C---:B------:R-:W-:Y:S01]  /*1580*/  ISETP.GT.U32.AND P1, PT, R0.reuse, R37, PT ;  /* 0x000000250000720c */ /* 0x040fe20003f24070 */
[----:B------:R-:W-:Y:S01]  /*1590*/  IMAD.MOV R4, RZ, RZ, -R4 ;  /* 0x000000ffff047224 */ /* 0x000fe200078e0a04 */
[----:B------:R-:W-:Y:S01]  /*15a0*/  IABS R43, R16 ;  /* 0x00000010002b7213 */ /* 0x000fe20000000000 */
[----:B------:R-:W-:Y:S01]  /*15b0*/  @!P5 IMAD.IADD R13, R13, 0x1, -R0 ;  /* 0x000000010d0dd824 */ /* 0x000fe200078e0a00 */
[C---:B------:R-:W-:Y:S01]  /*15c0*/  ISETP.GT.U32.AND P5, PT, R0.reuse, R39, PT ;  /* 0x000000270000720c */ /* 0x040fe20003fa4070 */
[----:B------:R-:W-:Y:S01]  /*15d0*/  IMAD R35, R0, R4, R35 ;  /* 0x0000000400237224 */ /* 0x000fe200078e0223 */
[----:B------:R-:W-:Y:S01]  /*15e0*/  IABS R57, R26 ;  /* 0x0000001a00397213 */ /* 0x000fe20000000000 */
[----:B------:R-:W-:-:S04]  /*15f0*/  IMAD.HI.U32 R4, R10, R41, RZ ;  /* 0x000000290a047227 */ /* 0x000fc800078e00ff */
[----:B------:R-:W-:Y:S02]  /*1600*/  IMAD.MOV.U32 R20, RZ, RZ, R11 ;  /* 0x000000ffff147224 */ /* 0x000fe400078e000b */
[----:B------:R-:W-:Y:S02]  /*1610*/  IMAD.MOV R11, RZ, RZ, -R4 ;  /* 0x000000ffff0b7224 */ /* 0x000fe400078e0a04 */
[----:B------:R-:W-:Y:S01]  /*1620*/  @!P6 IMAD.IADD R27, R27, 0x1, -R0 ;  /* 0x000000011b1be824 */ /* 0x000fe200078e0a00 */
[----:B------:R-:W-:Y:S01]  /*1630*/  ISETP.GE.AND P6, PT, R28, RZ, PT ;  /* 0x000000ff1c00720c */ /* 0x000fe20003fc6270 */
[----:B------:R-:W-:Y:S01]  /*1640*/  @!P0 IMAD.MOV R20, RZ, RZ, -R20 ;  /* 0x000000ffff148224 */ /* 0x000fe200078e0a14 */
[----:B------:R-:W-:Y:S01]  /*1650*/  ISETP.GE.AND P0, PT, R22, RZ, PT ;  /* 0x000000ff1600720c */ /* 0x000fe20003f06270 */
[----:B------:R-:W-:Y:S01]  /*1660*/  @!P1 IMAD.IADD R37, R37, 0x1, -R0 ;  /* 0x0000000125259824 */ /* 0x000fe200078e0a00 */
[----:B------:R-:W-:Y:S01]  /*1670*/  LOP3.LUT R28, R6, 0x5c, RZ, 0xfc, !PT ;  /* 0x0000005c061c7812 */ /* 0x000fe200078efcff */
[----:B------:R-:W-:-:S02]  /*1680*/  IMAD R41, R0, R11, R41 ;  /* 0x0000000b00297224 */ /* 0x000fc400078e0229 */
[----:B------:R-:W-:Y:S02]  /*1690*/  IMAD.MOV.U32 R22, RZ, RZ, R27 ;  /* 0x000000ffff167224 */ /* 0x000fe400078e001b */
[----:B------:R-:W-:Y:S01]  /*16a0*/  @!P5 IMAD.IADD R39, R39, 0x1, -R0 ;  /* 0x000000012727d824 */ /* 0x000fe200078e0a00 */
[----:B------:R-:W-:Y:S01]  /*16b0*/  ISETP.GT.U32.AND P5, PT, R0, R37, PT ;  /* 0x000000250000720c */ /* 0x000fe20003fa4070 */
[----:B------:R-:W-:-:S04]  /*16c0*/  IMAD.HI.U32 R4, R10, R43, RZ ;  /* 0x0000002b0a047227 */ /* 0x000fc800078e00ff */
[----:B------:R-:W-:Y:S01]  /*16d0*/  @!P2 IMAD.MOV R22, RZ, RZ, -R22 ;  /* 0x000000ffff16a224 */ /* 0x000fe200078e0a16 */
[C---:B------:R-:W-:Y:S01]  /*16e0*/  ISETP.GT.U32.AND P2, PT, R0.reuse, R41, PT ;  /* 0x000000290000720c */ /* 0x040fe20003f44070 */
[----:B------:R-:W-:Y:S02]  /*16f0*/  IMAD.MOV R4, RZ, RZ, -R4 ;  /* 0x000000ffff047224 */ /* 0x000fe400078e0a04 */
[----:B------:R-:W-:Y:S01]  /*1700*/  @!P4 IMAD.MOV R31, RZ, RZ, -R31 ;  /* 0x000000ffff1fc224 */ /* 0x000fe200078e0a1f */
[C---:B------:R-:W-:Y:S01]  /*1710*/  ISETP.GT.U32.AND P4, PT, R0.reuse, R35, PT ;  /* 0x000000230000720c */ /* 0x040fe20003f84070 */
[C---:B------:R-:W-:Y:S01]  /*1720*/  IMAD R27, R0.reuse, R4, R43 ;  /* 0x00000004001b7224 */ /* 0x040fe200078e022b */
[----:B------:R-:W-:Y:S01]  /*1730*/  IABS R43, R28 ;  /* 0x0000001c002b7213 */ /* 0x000fe20000000000 */
[----:B------:R-:W-:Y:S02]  /*1740*/  @!P5 IMAD.IADD R37, R37, 0x1, -R0 ;  /* 0x000000012525d824 */ /* 0x000fe400078e0a00 */
[----:B------:R-:W-:Y:S01]  /*1750*/  IMAD.MOV.U32 R228, RZ, RZ, R13 ;  /* 0x000000ffffe47224 */ /* 0x000fe200078e000d */
[----:B------:R-:W-:Y:S01]  /*1760*/  ISETP.GT.U32.AND P5, PT, R0, R27, PT ;  /* 0x0000001b0000720c */ /* 0x000fe20003fa4070 */
[----:B------:R-:W-:-:S04]  /*1770*/  IMAD.HI.U32 R4, R10, R43, RZ ;  /* 0x0000002b0a047227 */ /* 0x000fc800078e00ff */
[--C-:B------:R-:W-:Y:S02]  /*1780*/  @!P2 IMAD.IADD R41, R41, 0x1, -R0.reuse ;  /* 0x000000012929a824 */ /* 0x100fe400078e0a00 */
[----:B------:R-:W-:Y:S01]  /*1790*/  @!P4 IMAD.IADD R35, R35, 0x1, -R0 ;  /* 0x000000012323c824 */ /* 0x000fe200078e0a00 */
[----:B------:R-:W-:Y:S01]  /*17a0*/  ISETP.GE.AND P4, PT, R30, RZ, PT ;  /* 0x000000ff1e00720c */ /* 0x000fe20003f86270 */
[----:B------:R-:W-:Y:S01]  /*17b0*/  IMAD.MOV R4, RZ, RZ, -R4 ;  /* 0x000000ffff047224 */ /* 0x000fe200078e0a04 */
[----:B------:R-:W-:Y:S01]  /*17c0*/  ISETP.GT.U32.AND P2, PT, R0, R41, PT ;  /* 0x000000290000720c */ /* 0x000fe20003f44070 */
[----:B------:R-:W-:Y:S01]  /*17d0*/  @!P3 IMAD.MOV R228, RZ, RZ, -R228 ;  /* 0x000000ffffe4b224 */ /* 0x000fe200078e0ae4 */
[----:B------:R-:W-:Y:S01]  /*17e0*/  LOP3.LUT R30, R6, 0x60, RZ, 0xfc, !PT ;  /* 0x00000060061e7812 */ /* 0x000fe200078efcff */
[----:B------:R-:W-:Y:S01]  /*17f0*/  @!P5 IMAD.IADD R27, R27, 0x1, -R0 ;  /* 0x000000011b1bd824 */ /* 0x000fe200078e0a00 */
[C---:B------:R-:W-:Y:S01]  /*1800*/  ISETP.GT.U32.AND P1, PT, R0.reuse, R35, PT ;  /* 0x000000230000720c */ /* 0x040fe20003f24070 */
[----:B------:R-:W-:Y:S01]  /*1810*/  IMAD R43, R0, R4, R43 ;  /* 0x00000004002b7224 */ /* 0x000fe200078e022b */
[----:B------:R-:W-:Y:S01]  /*1820*/  IABS R45, R30 ;  /* 0x0000001e002d7213 */ /* 0x000fe20000000000 */
[----:B------:R-:W-:Y:S01]  /*1830*/  IMAD.HI.U32 R4, R10, R47, RZ ;  /* 0x0000002f0a047227 */ /* 0x000fe200078e00ff */
[----:B------:R-:W-:-:S02]  /*1840*/  ISETP.GT.U32.AND P5, PT, R0, R27, PT ;  /* 0x0000001b0000720c */ /* 0x000fc40003fa4070 */
[----:B------:R-:W-:Y:S01]  /*1850*/  ISETP.GT.U32.AND P3, PT, R0, R39, PT ;  /* 0x000000270000720c */ /* 0x000fe20003f64070 */
[----:B------:R-:W-:-:S04]  /*1860*/  IMAD.HI.U32 R11, R10, R45, RZ ;  /* 0x0000002d0a0b7227 */ /* 0x000fc800078e00ff */
[----:B------:R-:W-:Y:S01]  /*1870*/  @!P2 IMAD.IADD R41, R41, 0x1, -R0 ;  /* 0x000000012929a824 */ /* 0x000fe200078e0a00 */
[C---:B------:R-:W-:Y:S01]  /*1880*/  ISETP.GT.U32.AND P2, PT, R0.reuse, R43, PT ;  /* 0x0000002b0000720c */ /* 0x040fe20003f44070 */
[----:B------:R-:W-:Y:S02]  /*1890*/  IMAD.MOV R11, RZ, RZ, -R11 ;  /* 0x000000ffff0b7224 */ /* 0x000fe400078e0a0b */
[----:B------:R-:W-:Y:S02]  /*18a0*/  IMAD.MOV R4, RZ, RZ, -R4 ;  /* 0x000000ffff047224 */ /* 0x000fe400078e0a04 */
[C---:B------:R-:W-:Y:S02]  /*18b0*/  IMAD R45, R0.reuse, R11, R45 ;  /* 0x0000000b002d7224 */ /* 0x040fe400078e022d */
[C---:B------:R-:W-:Y:S02]  /*18c0*/  IMAD R47, R0.reuse, R4, R47 ;  /* 0x00000004002f7224 */ /* 0x040fe400078e022f */
[----:B------:R-:W-:Y:S01]  /*18d0*/  @!P5 IMAD.IADD R27, R27, 0x1, -R0 ;  /* 0x000000011b1bd824 */ /* 0x000fe200078e0a00 */
[----:B------:R-:W-:Y:S01]  /*18e0*/  ISETP.GT.U32.AND P5, PT, R0, R45, PT ;  /* 0x0000002d0000720c */ /* 0x000fe20003fa4070 */
[----:B------:R-:W-:-:S04]  /*18f0*/  IMAD.HI.U32 R11, R10, R49, RZ ;  /* 0x000000310a0b7227 */ /* 0x000fc800078e00ff */
[----:B------:R-:W-:Y:S01]  /*1900*/  @!P2 IMAD.IADD R43, R43, 0x1, -R0 ;  /* 0x000000012b2ba824 */ /* 0x000fe200078e0a00 */
[----:B------:R-:W-:Y:S01]  /*1910*/  ISETP.GT.U32.AND P2, PT, R0, R47, PT ;  /* 0x0000002f0000720c */ /* 0x000fe20003f44070 */
[----:B------:R-:W-:Y:S02]  /*1920*/  IMAD.MOV R11, RZ, RZ, -R11 ;  /* 0x000000ffff0b7224 */ /* 0x000fe400078e0a0b */
[----:B------:R-:W-:-:S04]  /*1930*/  IMAD.HI.U32 R4, R10, R51, RZ ;  /* 0x000000330a047227 */ /* 0x000fc800078e00ff */
[----:B------:R-:W-:Y:S02]  /*1940*/  IMAD R49, R0, R11, R49 ;  /* 0x0000000b00317224 */ /* 0x000fe400078e0231 */
[----:B------:R-:W-:Y:S02]  /*1950*/  IMAD.MOV R11, RZ, RZ, -R4 ;  /* 0x000000ffff0b7224 */ /* 0x000fe400078e0a04 */
[----:B------:R-:W-:-:S04]  /*1960*/  IMAD.HI.U32 R4, R10, R53, RZ ;  /* 0x000000350a047227 */ /* 0x000fc800078e00ff */
[--C-:B------:R-:W-:Y:S01]  /*1970*/  @!P5 IMAD.IADD R45, R45, 0x1, -R0.reuse ;  /* 0x000000012d2dd824 */ /* 0x100fe200078e0a00 */
[----:B------:R-:W-:Y:S01]  /*1980*/  ISETP.GT.U32.AND P5, PT, R0, R43, PT ;  /* 0x0000002b0000720c */ /* 0x000fe20003fa4070 */
[----:B------:R-:W-:Y:S01]  /*1990*/  @!P1 IMAD.IADD R35, R35, 0x1, -R0 ;  /* 0x0000000123239824 */ /* 0x000fe200078e0a00 */
[----:B------:R-:W-:Y:S01]  /*19a0*/  ISETP.GE.AND P1, PT, R12, RZ, PT ;  /* 0x000000ff0c00720c */ /* 0x000fe20003f26270 */
[----:B------:R-:W-:Y:S02]  /*19b0*/  IMAD.MOV R4, RZ, RZ, -R4 ;  /* 0x000000ffff047224 */ /* 0x000fe400078e0a04 */
[----:B------:R-:W-:Y:S02]  /*19c0*/  @!P2 IMAD.IADD R47, R47, 0x1, -R0 ;  /* 0x000000012f2fa824 */ /* 0x000fe400078e0a00 */
[----:B------:R-:W-:Y:S01]  /*19d0*/  @!P0 IMAD.MOV R35, RZ, RZ, -R35 ;  /* 0x000000ffff238224 */ /* 0x000fe200078e0a23 */
[C---:B------:R-:W-:Y:S01]  /*19e0*/  ISETP.GT.U32.AND P0, PT, R0.reuse, R45, PT ;  /* 0x0000002d0000720c */ /* 0x040fe20003f04070 */
[----:B------:R-:W-:Y:S01]  /*19f0*/  IMAD R53, R0, R4, R53 ;  /* 0x0000000400357224 */ /* 0x000fe200078e0235 */
[----:B------:R-:W-:Y:S01]  /*1a00*/  LOP3.LUT R4, R7, 0x7f, RZ, 0xc0, !PT ;  /* 0x0000007f07047812 */ /* 0x000fe200078ec0ff */
[----:B------:R-:W-:Y:S01]  /*1a10*/  IMAD.HI.U32 R6, R10, R55, RZ ;  /* 0x000000370a067227 */ /* 0x000fe200078e00ff */
[----:B------:R-:W-:-:S03]  /*1a20*/  ISETP.GT.U32.AND P2, PT, R0, R47, PT ;  /* 0x0000002f0000720c */ /* 0x000fc60003f44070 */
[----:B------:R-:W-:Y:S02]  /*1a30*/  IMAD.MOV R6, RZ, RZ, -R6 ;  /* 0x000000ffff067224 */ /* 0x000fe400078e0a06 */
[----:B------:R-:W-:Y:S02]  /*1a40*/  IMAD R12, R3, 0x100, R4 ;  /* 0x00000100030c7824 */ /* 0x000fe400078e0204 */
[----:B------:R-:W-:Y:S01]  /*1a50*/  @!P5 IMAD.IADD R43, R43, 0x1, -R0 ;  /* 0x000000012b2bd824 */ /* 0x000fe200078e0a00 */
[C---:B------:R-:W-:Y:S01]  /*1a60*/  ISETP.GT.U32.AND P5, PT, R0.reuse, R49, PT ;  /* 0x000000310000720c */ /* 0x040fe20003fa4070 */
[C---:B------:R-:W-:Y:S02]  /*1a70*/  IMAD R51, R0.reuse, R11, R51 ;  /* 0x0000000b00337224 */ /* 0x040fe400078e0233 */
[----:B------:R-:W-:Y:S01]  /*1a80*/  IMAD R55, R0, R6, R55 ;  /* 0x0000000600377224 */ /* 0x000fe200078e0237 */
[----:B------:R-:W-:Y:S01]  /*1a90*/  IABS R6, R12 ;  /* 0x0000000c00067213 */ /* 0x000fe20000000000 */
[----:B------:R-:W-:-:S02]  /*1aa0*/  VIADD R13, R12, 0x80 ;  /* 0x000000800c0d7836 */ /* 0x000fc40000000000 */
[----:B------:R-:W-:-:S03]  /*1ab0*/  IMAD.HI.U32 R10, R10, R57, RZ ;  /* 0x000000390a0a7227 */ /* 0x000fc600078e00ff */
[----:B------:R-:W-:Y:S01]  /*1ac0*/  IABS R11, R13 ;  /* 0x0000000d000b7213 */ /* 0x000fe20000000000 */
[--C-:B------:R-:W-:Y:S01]  /*1ad0*/  @!P0 IMAD.IADD R45, R45, 0x1, -R0.reuse ;  /* 0x000000012d2d8824 */ /* 0x100fe200078e0a00 */
[C---:B------:R-:W-:Y:S01]  /*1ae0*/  ISETP.GT.U32.AND P0, PT, R0.reuse, R51, PT ;  /* 0x000000330000720c */ /* 0x040fe20003f04070 */
[----:B------:R-:W-:Y:S01]  /*1af0*/  @!P2 IMAD.IADD R47, R47, 0x1, -R0 ;  /* 0x000000012f2fa824 */ /* 0x000fe200078e0a00 */
[C---:B------:R-:W-:Y:S01]  /*1b00*/  ISETP.GT.U32.AND P2, PT, R0.reuse, R53, PT ;  /* 0x000000350000720c */ /* 0x040fe20003f44070 */
[----:B------:R-:W-:Y:S02]  /*1b10*/  IMAD.MOV R3, RZ, RZ, -R10 ;  /* 0x000000ffff037224 */ /* 0x000fe400078e0a0a */
[----:B------:R-:W-:Y:S02]  /*1b20*/  IMAD.MOV.U32 R10, RZ, RZ, R6 ;  /* 0x000000ffff0a7224 */ /* 0x000fe400078e0006 */
[----:B------:R-:W-:Y:S02]  /*1b30*/  IMAD R57, R0, R3, R57 ;  /* 0x0000000300397224 */ /* 0x000fe400078e0239 */
[----:B------:R-:W-:-:S04]  /*1b40*/  IMAD.HI.U32 R3, R5, R10, RZ ;  /* 0x0000000a05037227 */ /* 0x000fc800078e00ff */
[----:B------:R-:W-:-:S04]  /*1b50*/  IMAD.HI.U32 R5, R5, R11, RZ ;  /* 0x0000000b05057227 */ /* 0x000fc800078e00ff */
[--C-:B------:R-:W-:Y:S01]  /*1b60*/  @!P3 IMAD.IADD R39, R39, 0x1, -R0.reuse ;  /* 0x000000012727b824 */ /* 0x100fe200078e0a00 */
[----:B------:R-:W-:Y:S01]  /*1b70*/  ISETP.GE.AND P3, PT, R16, RZ, PT ;  /* 0x000000ff1000720c */ /* 0x000fe20003f66270 */
[--C-:B------:R-:W-:Y:S01]  /*1b80*/  @!P5 IMAD.IADD R49, R49, 0x1, -R0.reuse ;  /* 0x000000013131d824 */ /* 0x100fe200078e0a00 */
[----:B------:R-:W-:Y:S01]  /*1b90*/  ISETP.GT.U32.AND P5, PT, R0, R55, PT ;  /* 0x000000370000720c */ /* 0x000fe20003fa4070 */
[----:B------:R-:W-:Y:S01]  /*1ba0*/  IMAD.MOV R16, RZ, RZ, -R5 ;  /* 0x000000ffff107224 */ /* 0x000fe200078e0a05 */
[----:B------:R-:W-:Y:S01]  /*1bb0*/  LOP3.LUT R5, R7, 0x60, RZ, 0xc0, !PT ;  /* 0x0000006007057812 */ /* 0x000fe200078ec0ff */
[--C-:B------:R-:W-:Y:S01]  /*1bc0*/  @!P0 IMAD.IADD R51, R51, 0x1, -R0.reuse ;  /* 0x0000000133338824 */ /* 0x100fe200078e0a00 */
[----:B------:R-:W-:Y:S01]  /*1bd0*/  ISETP.GE.AND P0, PT, R28, RZ, PT ;  /* 0x000000ff1c00720c */ /* 0x000fe20003f06270 */
[----:B------:R-:W-:Y:S01]  /*1be0*/  @!P2 IMAD.IADD R53, R53, 0x1, -R0 ;  /* 0x000000013535a824 */ /* 0x000fe200078e0a00 */
[----:B------:R-:W-:Y:S01]  /*1bf0*/  ISETP.GT.U32.AND P2, PT, R0, R57, PT ;  /* 0x000000390000720c */ /* 0x000fe20003f44070 */
[----:B------:R-:W-:Y:S01]  /*1c00*/  IMAD R11, R2, R16, R11 ;  /* 0x00000010020b7224 */ /* 0x000fe200078e020b */
[----:B------:R-:W-:Y:S01]  /*1c10*/  SHF.R.U32.HI R5, RZ, 0x1, R5 ;  /* 0x00000001ff057819 */ /* 0x000fe20000011605 */
[----:B------:R-:W-:-:S02]  /*1c20*/  @!P4 IMAD.MOV R39, RZ, RZ, -R39 ;  /* 0x000000ffff27c224 */ /* 0x000fc400078e0a27 */
[----:B------:R-:W-:Y:S01]  /*1c30*/  IMAD.MOV R3, RZ, RZ, -R3 ;  /* 0x000000ffff037224 */ /* 0x000fe200078e0a03 */
[----:B------:R-:W-:Y:S01]  /*1c40*/  ISETP.GT.U32.AND P4, PT, R2, R11, PT ;  /* 0x0000000b0200720c */ /* 0x000fe20003f84070 */
[----:B------:R-:W-:Y:S01]  /*1c50*/  @!P5 IMAD.IADD R55, R55, 0x1, -R0 ;  /* 0x000000013737d824 */ /* 0x000fe200078e0a00 */
[----:B------:R-:W-:Y:S01]  /*1c60*/  ISETP.GE.AND P5, PT, R30, RZ, PT ;  /* 0x000000ff1e00720c */ /* 0x000fe20003fa6270 */
[----:B------:R-:W-:Y:S02]  /*1c70*/  IMAD R3, R2, R3, R10 ;  /* 0x0000000302037224 */ /* 0x000fe400078e020a */
[----:B------:R-:W-:Y:S02]  /*1c80*/  IMAD.SHL.U32 R6, R7, 0x10, RZ ;  /* 0x0000001007067824 */ /* 0x000fe400078e00ff */
[----:B------:R-:W-:Y:S01]  /*1c90*/  @!P0 IMAD.MOV R43, RZ, RZ, -R43 ;  /* 0x000000ffff2b8224 */ /* 0x000fe200078e0a2b */
[----:B------:R-:W-:Y:S01]  /*1ca0*/  ISETP.GT.U32.AND P0, PT, R0, R55, PT ;  /* 0x000000370000720c */ /* 0x000fe20003f04070 */
[----:B------:R-:W-:Y:S01]  /*1cb0*/  @!P2 IMAD.IADD R57, R57, 0x1, -R0 ;  /* 0x000000013939a824 */ /* 0x000fe200078e0a00 */
[----:B------:R-:W-:Y:S01]  /*1cc0*/  ISETP.GT.U32.AND P2, PT, R2, R3, PT ;  /* 0x000000030200720c */ /* 0x000fe20003f44070 */
[----:B------:R-:W-:Y:S01]  /*1cd0*/  @!P1 IMAD.MOV R41, RZ, RZ, -R41 ;  /* 0x000000ffff299224 */ /* 0x000fe200078e0a29 */
[----:B------:R-:W-:Y:S01]  /*1ce0*/  LOP3.LUT R59, R6, 0x70, RZ, 0xc0, !PT ;  /* 0x00000070063b7812 */ /* 0x000fe200078ec0ff */
[----:B------:R-:W-:Y:S01]  /*1cf0*/  IMAD.MOV.U32 R6, RZ, RZ, R27 ;  /* 0x000000ffff067224 */ /* 0x000fe200078e001b */
[C---:B------:R-:W-:Y:S01]  /*1d00*/  ISETP.GT.U32.AND P1, PT, R0.reuse, R49, PT ;  /* 0x000000310000720c */ /* 0x040fe20003f24070 */
[----:B------:R-:W-:Y:S01]  /*1d10*/  @!P4 IMAD.IADD R11, R11, 0x1, -R2 ;  /* 0x000000010b0bc824 */ /* 0x000fe200078e0a02 */
[----:B------:R-:W-:Y:S01]  /*1d20*/  LOP3.LUT R27, RZ, R44, RZ, 0x33, !PT ;  /* 0x0000002cff1b7212 */ /* 0x000fe200078e33ff */
[----:B------:R-:W-:Y:S01]  /*1d30*/  @!P3 IMAD.MOV R6, RZ, RZ, -R6 ;  /* 0x000000ffff06b224 */ /* 0x000fe200078e0a06 */
[----:B------:R-:W-:Y:S01]  /*1d40*/  ISETP.GT.U32.AND P3, PT, R0, R51, PT ;  /* 0x000000330000720c */ /* 0x000fe20003f64070 */
[----:B------:R-:W-:Y:S01]  /*1d50*/  @!P5 IMAD.MOV R45, RZ, RZ, -R45 ;  /* 0x000000ffff2dd224 */ /* 0x000fe200078e0a2d */
[----:B------:R-:W-:Y:S01]  /*1d60*/  ISETP.GT.U32.AND P5, PT, R2, R11, PT ;  /* 0x0000000b0200720c */ /* 0x000fe20003fa4070 */
[----:B------:R-:W-:Y:S01]  /*1d70*/  @!P6 IMAD.MOV R37, RZ, RZ, -R37 ;  /* 0x000000ffff25e224 */ /* 0x000fe200078e0a25 */
[----:B------:R-:W-:Y:S01]  /*1d80*/  ISETP.GT.U32.AND P6, PT, R0, R53, PT ;  /* 0x000000350000720c */ /* 0x000fe20003fc4070 */
[----:B------:R-:W-:-:S02]  /*1d90*/  IMAD R16, R4, 0x80, R59 ;  /* 0x0000008004107824 */ /* 0x000fc400078e023b */
[----:B------:R-:W-:Y:S02]  /*1da0*/  IMAD.SHL.U32 R4, R4, 0x4, RZ ;  /* 0x0000000404047824 */ /* 0x000fe400078e00ff */
[----:B------:R-:W-:Y:S01]  /*1db0*/  @!P0 IMAD.IADD R55, R55, 0x1, -R0 ;  /* 0x0000000137378824 */ /* 0x000fe200078e0a00 */
[----:B------:R-:W-:Y:S01]  /*1dc0*/  ISETP.GE.AND P0, PT, R38, RZ, PT ;  /* 0x000000ff2600720c */ /* 0x000fe20003f06270 */
[----:B------:R-:W-:Y:S01]  /*1dd0*/  @!P2 IMAD.IADD R3, R3, 0x1, -R2 ;  /* 0x000000010303a824 */ /* 0x000fe200078e0a02 */
[----:B------:R-:W-:Y:S01]  /*1de0*/  LOP3.LUT R249, R4, R5, RZ, 0x3c, !PT ;  /* 0x0000000504f97212 */ /* 0x000fe200078e3cff */
[--C-:B------:R-:W-:Y:S01]  /*1df0*/  @!P1 IMAD.IADD R49, R49, 0x1, -R0.reuse ;  /* 0x0000000131319824 */ /* 0x100fe200078e0a00 */
[----:B------:R-:W-:Y:S01]  /*1e00*/  ISETP.GE.AND P1, PT, R32, RZ, PT ;  /* 0x000000ff2000720c */ /* 0x000fe20003f26270 */
[----:B------:R-:W1:Y:S01]  /*1e10*/  LDC.64 R4, c[0x0][0x230] ;  /* 0x00008c00ff047b82 */ /* 0x000e620000000a00 */
[----:B------:R-:W-:Y:S01]  /*1e20*/  ISETP.GT.U32.AND P4, PT, R2, R3, PT ;  /* 0x000000030200720c */ /* 0x000fe20003f84070 */
[----:B------:R-:W-:Y:S01]  /*1e30*/  @!P3 IMAD.IADD R51, R51, 0x1, -R0 ;  /* 0x000000013333b824 */ /* 0x000fe200078e0a00 */
[----:B------:R-:W-:Y:S01]  /*1e40*/  ISETP.GT.U32.AND P2, PT, R0, R57, PT ;  /* 0x000000390000720c */ /* 0x000fe20003f44070 */
[----:B------:R-:W-:Y:S01]  /*1e50*/  @!P5 IMAD.IADD R11, R11, 0x1, -R2 ;  /* 0x000000010b0bd824 */ /* 0x000fe200078e0a02 */
[----:B------:R-:W-:Y:S01]  /*1e60*/  ISETP.GE.AND P3, PT, R34, RZ, PT ;  /* 0x000000ff2200720c */ /* 0x000fe20003f66270 */
[----:B------:R-:W-:Y:S01]  /*1e70*/  @!P6 IMAD.IADD R53, R53, 0x1, -R0 ;  /* 0x000000013535e824 */ /* 0x000fe200078e0a00 */
[----:B------:R-:W-:Y:S01]  /*1e80*/  ISETP.GE.AND P5, PT, R12, RZ, PT ;  /* 0x000000ff0c00720c */ /* 0x000fe20003fa6270 */
[----:B------:R-:W-:Y:S01]  /*1e90*/  VIADD R231, R16, UR12 ;  /* 0x0000000c10e77c36 */ /* 0x000fe20008000000 */
[----:B------:R-:W-:Y:S01]  /*1ea0*/  ISETP.GE.AND P6, PT, R36, RZ, PT ;  /* 0x000000ff2400720c */ /* 0x000fe20003fc6270 */
[----:B------:R-:W-:Y:S01]  /*1eb0*/  @!P0 IMAD.MOV R53, RZ, RZ, -R53 ;  /* 0x000000ffff358224 */ /* 0x000fe200078e0a35 */
[----:B------:R-:W-:Y:S01]  /*1ec0*/  ISETP.GE.AND P0, PT, R13, RZ, PT ;  /* 0x000000ff0d00720c */ /* 0x000fe20003f06270 */
[----:B------:R-:W-:Y:S01]  /*1ed0*/  @!P1 IMAD.MOV R47, RZ, RZ, -R47 ;  /* 0x000000ffff2f9224 */ /* 0x000fe200078e0a2f */
[----:B------:R-:W-:Y:S01]  /*1ee0*/  ISETP.NE.AND P1, PT, R44, RZ, PT ;  /* 0x000000ff2c00720c */ /* 0x000fe20003f25270 */
[----:B------:R-:W-:Y:S01]  /*1ef0*/  @!P4 IMAD.IADD R3, R3, 0x1, -R2 ;  /* 0x000000010303c824 */ /* 0x000fe200078e0a02 */
[----:B------:R-:W-:Y:S01]  /*1f00*/  ISETP.GE.AND P4, PT, R26, RZ, PT ;  /* 0x000000ff1a00720c */ /* 0x000fe20003f86270 */
[----:B------:R-:W-:Y:S01]  /*1f10*/  @!P2 IMAD.IADD R57, R57, 0x1, -R0 ;  /* 0x000000013939a824 */ /* 0x000fe200078e0a00 */
[C---:B------:R-:W-:Y:S01]  /*1f20*/  SEL R236, R27.reuse, R25, !P1 ;  /* 0x000000191bec7207 */ /* 0x040fe20004800000 */
[----:B------:R-:W-:Y:S01]  /*1f30*/  @!P3 IMAD.MOV R49, RZ, RZ, -R49 ;  /* 0x000000ffff31b224 */ /* 0x000fe200078e0a31 */
[----:B------:R-:W-:Y:S01]  /*1f40*/  ISETP.NE.AND P3, PT, R42, RZ, PT ;  /* 0x000000ff2a00720c */ /* 0x000fe20003f65270 */
[----:B------:R-:W-:Y:S01]  /*1f50*/  @!P5 IMAD.MOV R3, RZ, RZ, -R3 ;  /* 0x000000ffff03d224 */ /* 0x000fe200078e0a03 */
[----:B------:R-:W-:Y:S01]  /*1f60*/  LOP3.LUT R0, RZ, R42, RZ, 0x33, !PT ;  /* 0x0000002aff007212 */ /* 0x000fe200078e33ff */
[----:B------:R-:W-:Y:S01]  /*1f70*/  IMAD.MOV.U32 R25, RZ, RZ, R11 ;  /* 0x000000ffff197224 */ /* 0x000fe200078e000b */
[----:B------:R-:W-:Y:S01]  /*1f80*/  ISETP.GE.AND P2, PT, R40, RZ, PT ;  /* 0x000000ff2800720c */ /* 0x000fe20003f46270 */
[----:B------:R-:W-:Y:S01]  /*1f90*/  @!P6 IMAD.MOV R51, RZ, RZ, -R51 ;  /* 0x000000ffff33e224 */ /* 0x000fe200078e0a33 */
[----:B------:R-:W-:Y:S01]  /*1fa0*/  SEL R2, R0, R3, !P3 ;  /* 0x0000000300027207 */ /* 0x000fe20005800000 */
[----:B------:R-:W-:Y:S01]  /*1fb0*/  @!P0 IMAD.MOV R25, RZ, RZ, -R25 ;  /* 0x000000ffff198224 */ /* 0x000fe200078e0a19 */
[C---:B------:R-:W-:Y:S01]  /*1fc0*/  SEL R239, R27.reuse, R21, !P1 ;  /* 0x000000151bef7207 */ /* 0x040fe20004800000 */
[----:B-1----:R-:W-:Y:S01]  /*1fd0*/  VIADD R3, R4, 0xfffffffe ;  /* 0xfffffffe04037836 */ /* 0x002fe20000000000 */
[----:B------:R-:W-:Y:S01]  /*1fe0*/  SEL R243, R27, R15, !P1 ;  /* 0x0000000f1bf37207 */ /* 0x000fe20004800000 */
[----:B------:R-:W-:Y:S01]  /*1ff0*/  IMAD R247, R2, R5, RZ ;  /* 0x0000000502f77224 */ /* 0x000fe200078e02ff */
[----:B------:R-:W-:Y:S01]  /*2000*/  SEL R248, R0, R25, !P3 ;  /* 0x0000001900f87207 */ /* 0x000fe20005800000 */
[----:B------:R-:W-:Y:S01]  /*2010*/  VIADD R0, R4, 0xffffffff ;  /* 0xffffffff04007836 */ /* 0x000fe20000000000 */
[----:B------:R-:W-:Y:S01]  /*2020*/  ISETP.GE.U32.AND P3, PT, R3, 0x7fffffdf, PT ;  /* 0x7fffffdf0300780c */ /* 0x000fe20003f66070 */
[----:B------:R-:W-:Y:S01]  /*2030*/  @!P4 IMAD.MOV R57, RZ, RZ, -R57 ;  /* 0x000000ffff39c224 */ /* 0x000fe200078e0a39 */
[----:B------:R-:W1:Y:S01]  /*2040*/  LDC.64 R2, c[0x0][0x238] ;  /* 0x00008e00ff027b82 */ /* 0x000e620000000a00 */
[----:B------:R-:W-:Y:S01]  /*2050*/  IMAD R248, R248, R5, RZ ;  /* 0x00000005f8f87224 */ /* 0x000fe200078e02ff */
[----:B------:R-:W-:Y:S01]  /*2060*/  ISETP.GE.U32.AND P4, PT, R0, 0x7fffffe0, PT ;  /* 0x7fffffe00000780c */ /* 0x000fe20003f86070 */
[----:B------:R-:W-:Y:S01]  /*2070*/  @!P2 IMAD.MOV R55, RZ, RZ, -R55 ;  /* 0x000000ffff37a224 */ /* 0x000fe200078e0a37 */
[C---:B------:R-:W-:Y:S01]  /*2080*/  SEL R242, R27.reuse, R17, !P1 ;  /* 0x000000111bf27207 */ /* 0x040fe20004800000 */
[----:B------:R-:W-:Y:S01]  /*2090*/  VIADD R0, R4, 0xfffffffb ;  /* 0xfffffffb04007836 */ /* 0x000fe20000000000 */
[----:B------:R-:W-:Y:S01]  /*20a0*/  SEL R241, R27, R8, !P1 ;  /* 0x000000081bf17207 */ /* 0x000fe20004800000 */
[----:B------:R-:W-:Y:S01]  /*20b0*/  IMAD.SHL.U32 R28, R247, 0x4, RZ ;  /* 0x00000004f71c7824 */ /* 0x000fe200078e00ff */
[C---:B------:R-:W-:Y:S01]  /*20c0*/  SEL R240, R27.reuse, R19, !P1 ;  /* 0x000000131bf07207 */ /* 0x040fe20004800000 */
[----:B------:R-:W-:Y:S01]  /*20d0*/  IMAD.SHL.U32 R26, R248, 0x4, RZ ;  /* 0x00000004f81a7824 */ /* 0x000fe200078e00ff */
[C---:B------:R-:W-:Y:S01]  /*20e0*/  SEL R238, R27.reuse, R23, !P1 ;  /* 0x000000171bee7207 */ /* 0x040fe20004800000 */
[C---:B------:R-:W-:Y:S01]  /*20f0*/  VIADD R5, R4.reuse, 0xfffffff9 ;  /* 0xfffffff904057836 */ /* 0x040fe20000000000 */
[C---:B------:R-:W-:Y:S01]  /*2100*/  SEL R235, R27.reuse, R18, !P1 ;  /* 0x000000121beb7207 */ /* 0x040fe20004800000 */
[----:B------:R-:W-:Y:S01]  /*2110*/  STL [R1+0x160], R249 ;  /* 0x000160f901007387 */ /* 0x000fe20000100800 */
[C---:B------:R-:W-:Y:S01]  /*2120*/  SEL R229, R27.reuse, R20, !P1 ;  /* 0x000000141be57207 */ /* 0x040fe20004800000 */
[C---:B------:R-:W-:Y:S01]  /*2130*/  VIADD R7, R4.reuse, 0xffffffce ;  /* 0xffffffce04077836 */ /* 0x040fe20000000000 */
[C---:B------:R-:W-:Y:S01]  /*2140*/  SEL R227, R27.reuse, R22, !P1 ;  /* 0x000000161be37207 */ /* 0x040fe20004800000 */
[----:B------:R-:W-:Y:S01]  /*2150*/  STL [R1+0x154], R28 ;  /* 0x0001541c01007387 */ /* 0x000fe20000100800 */
[C---:B------:R-:W-:Y:S01]  /*2160*/  SEL R21, R27.reuse, R6, !P1 ;  /* 0x000000061b157207 */ /* 0x040fe20004800000 */
[C---:B------:R-:W-:Y:S01]  /*2170*/  VIADD R30, R4.reuse, 0xffffffc7 ;  /* 0xffffffc7041e7836 */ /* 0x040fe20000000000 */
[C---:B------:R-:W-:Y:S01]  /*2180*/  SEL R246, R27.reuse, R246, !P1 ;  /* 0x000000f61bf67207 */ /* 0x040fe20004800000 */
[----:B------:R2:W-:Y:S01]  /*2190*/  STL [R1+0x150], R26 ;  /* 0x0001501a01007387 */ /* 0x0005e20000100800 */
[C---:B------:R-:W-:Y:S01]  /*21a0*/  SEL R244, R27.reuse, R244, !P1 ;  /* 0x000000f41bf47207 */ /* 0x040fe20004800000 */
[C---:B------:R-:W-:Y:S01]  /*21b0*/  VIADD R34, R4.reuse, 0xffffffdc ;  /* 0xffffffdc04227836 */ /* 0x040fe20000000000 */
[C---:B------:R-:W-:Y:S01]  /*21c0*/  SEL R237, R27.reuse, R14, !P1 ;  /* 0x0000000e1bed7207 */ /* 0x040fe20004800000 */
[----:B------:R-:W-:Y:S01]  /*21d0*/  VIADD R14, R4, 0xfffffffd ;  /* 0xfffffffd040e7836 */ /* 0x000fe20000000000 */
[C---:B------:R-:W-:Y:S01]  /*21e0*/  SEL R234, R27.reuse, R234, !P1 ;  /* 0x000000ea1bea7207 */ /* 0x040fe20004800000 */
[----:B-1----:R-:W-:Y:S01]  /*21f0*/  IMAD R25, R2, 0x3, RZ ;  /* 0x0000000302197824 */ /* 0x002fe200078e02ff */
[C---:B------:R-:W-:Y:S01]  /*2200*/  SEL R233, R27.reuse, R29, !P1 ;  /* 0x0000001d1be97207 */ /* 0x040fe20004800000 */
[C---:B------:R-:W-:Y:S01]  /*2210*/  VIADD R29, R4.reuse, 0xffffffc6 ;  /* 0xffffffc6041d7836 */ /* 0x040fe20000000000 */
        /* <DEDUP_REMOVED lines=9> */
[----:B------:R-:W-:Y:S01]  /*22b0*/  VIADD R66, R4, 0xffffffc0 ;  /* 0xffffffc004427836 */ /* 0x000fe20000000000 */
[C---:B------:R-:W-:Y:S01]  /*22c0*/  SEL R23, R27.reuse, R39, !P1 ;  /* 0x000000271b177207 */ /* 0x040fe20004800000 */
[----:B------:R-:W-:Y:S01]  /*22d0*/  IMAD R68, R2, 0xd, RZ ;  /* 0x0000000d02447824 */ /* 0x000fe200078e02ff */
[C---:B------:R-:W-:Y:S01]  /*22e0*/  SEL R22, R27.reuse, R41, !P1 ;  /* 0x000000291b167207 */ /* 0x040fe20004800000 */
[----:B------:R-:W-:Y:S01]  /*22f0*/  IMAD R246, R246, UR8, RZ ;  /* 0x00000008f6f67c24 */ /* 0x000fe2000f8e02ff */
[----:B------:R-:W-:Y:S01]  /*2300*/  SEL R20, R27, R43, !P1 ;  /* 0x0000002b1b147207 */ /* 0x000fe20004800000 */
[----:B------:R-:W-:Y:S01]  /*2310*/  IMAD R243, R243, UR8, RZ ;  /* 0x00000008f3f37c24 */ /* 0x000fe2000f8e02ff */
[----:B------:R-:W-:Y:S01]  /*2320*/  SEL R19, R27, R45, !P1 ;  /* 0x0000002d1b137207 */ /* 0x000fe20004800000 */
[----:B------:R-:W-:Y:S01]  /*2330*/  IMAD R241, R241, UR8, RZ ;  /* 0x00000008f1f17c24 */ /* 0x000fe2000f8e02ff */
[----:B------:R-:W-:Y:S01]  /*2340*/  SEL R18, R27, R47, !P1 ;  /* 0x0000002f1b127207 */ /* 0x000fe20004800000 */
[----:B------:R-:W-:Y:S01]  /*2350*/  IMAD R239, R239, UR8, RZ ;  /* 0x00000008efef7c24 */ /* 0x000fe2000f8e02ff */
[C---:B------:R-:W-:Y:S01]  /*2360*/  SEL R17, R27.reuse, R49, !P1 ;  /* 0x000000311b117207 */ /* 0x040fe20004800000 */
[----:B------:R-:W-:Y:S01]  /*2370*/  VIADD R49, R4, 0xffffffd2 ;  /* 0xffffffd204317836 */ /* 0x000fe20000000000 */
[----:B------:R-:W-:Y:S01]  /*2380*/  SEL R15, R27, R51, !P1 ;  /* 0x000000331b0f7207 */ /* 0x000fe20004800000 */
[----:B------:R-:W-:Y:S01]  /*2390*/  IMAD R237, R237, UR8, RZ ;  /* 0x00000008eded7c24 */ /* 0x000fe2000f8e02ff */
[----:B------:R-:W-:Y:S01]  /*23a0*/  SEL R11, R27, R53, !P1 ;  /* 0x000000351b0b7207 */ /* 0x000fe20004800000 */
[----:B------:R-:W-:Y:S01]  /*23b0*/  IMAD R235, R235, UR8, RZ ;  /* 0x00000008ebeb7c24 */ /* 0x000fe2000f8e02ff */
[----:B------:R-:W-:Y:S01]  /*23c0*/  SEL R10, R27, R55, !P1 ;  /* 0x000000371b0a7207 */ /* 0x000fe20004800000 */
[----:B------:R-:W-:Y:S01]  /*23d0*/  IMAD R233, R233, UR8, RZ ;  /* 0x00000008e9e97c24 */ /* 0x000fe2000f8e02ff */
[C---:B------:R-:W-:Y:S01]  /*23e0*/  SEL R8, R27.reuse, R57, !P1 ;  /* 0x000000391b087207 */ /* 0x040fe20004800000 */
[----:B------:R-:W-:Y:S01]  /*23f0*/  IMAD R230, R230, UR8, RZ ;  /* 0x00000008e6e67c24 */ /* 0x000fe2000f8e02ff */
[----:B------:R-:W-:Y:S01]  /*2400*/  SEL R6, R27, R24, !P1 ;  /* 0x000000181b067207 */ /* 0x000fe20004800000 */
[----:B------:R-:W-:Y:S01]  /*2410*/  VIADD R24, R4, 0xfffffffc ;  /* 0xfffffffc04187836 */ /* 0x000fe20000000000 */
[----:B------:R-:W-:Y:S01]  /*2420*/  ISETP.GE.U32.AND P1, PT, R0, 0x7fffffdc, PT ;  /* 0x7fffffdc0000780c */ /* 0x000fe20003f26070 */
[----:B------:R-:W-:Y:S01]  /*2430*/  VIADD R0, R4, 0xfffffffa ;  /* 0xfffffffa04007836 */ /* 0x000fe20000000000 */
[----:B------:R-:W-:Y:S01]  /*2440*/  IADD3 R218, P6, R28, UR6, RZ ;  /* 0x000000061cda7c10 */ /* 0x000fe2000ffde0ff */
[----:B------:R-:W-:Y:S01]  /*2450*/  IMAD R228, R228, UR8, RZ ;  /* 0x00000008e4e47c24 */ /* 0x000fe2000f8e02ff */
[----:B------:R-:W-:Y:S01]  /*2460*/  IADD3 R92, P0, R26, UR6, RZ ;  /* 0x000000061a5c7c10 */ /* 0x000fe2000ff1e0ff */
[----:B--2---:R-:W-:Y:S01]  /*2470*/  VIADD R26, R4, 0xffffffc4 ;  /* 0xffffffc4041a7836 */ /* 0x004fe20000000000 */
[----:B------:R-:W-:Y:S01]  /*2480*/  LEA.HI.X.SX32 R219, R247, UR7, 0x2, P6 ;  /* 0x00000007f7db7c11 */ /* 0x000fe2000b0f16ff */
[----:B------:R-:W-:Y:S01]  /*2490*/  IMAD R217, R217, UR8, RZ ;  /* 0x00000008d9d97c24 */ /* 0x000fe2000f8e02ff */
[----:B------:R-:W-:Y:S01]  /*24a0*/  ISETP.GE.U32.AND P6, PT, R0, 0x7fffffdb, PT ;  /* 0x7fffffdb0000780c */ /* 0x000fe20003fc6070 */
[----:B------:R-:W-:Y:S01]  /*24b0*/  VIADD R0, R4, 0xfffffff8 ;  /* 0xfffffff804007836 */ /* 0x000fe20000000000 */
[----:B------:R-:W-:Y:S01]  /*24c0*/  LEA.HI.X.SX32 R93, R248, UR7, 0x2, P0 ;  /* 0x00000007f85d7c11 */ /* 0x000fe200080f16ff */
[----:B------:R-:W-:Y:S01]  /*24d0*/  @!PT LDS RZ, [RZ] ;  /* 0x00000000fffff984 */ /* 0x000fe20000000800 */
[----:B------:R-:W-:Y:S01]  /*24e0*/  @!PT LDS RZ, [RZ] ;  /* 0x00000000fffff984 */ /* 0x000fe20000000800 */
[----:B------:R-:W-:Y:S01]  /*24f0*/  @!PT LDS RZ, [RZ] ;  /* 0x00000000fffff984 */ /* 0x000fe20000000800 */
[----:B------:R1:W-:Y:S01]  /*2500*/  LDGSTS.E [R231], desc[UR16][R218.64], !P4 ;  /* 0x00000000dae77fae */ /* 0x0003e2000e121850 */
[----:B------:R-:W-:Y:S01]  /*2510*/  ISETP.GE.U32.AND P5, PT, R14, 0x7fffffde, PT ;  /* 0x7fffffde0e00780c */ /* 0x000fe20003fa6070 */
[----:B------:R-:W-:Y:S01]  /*2520*/  IMAD.SHL.U32 R14, R2, 0x2, RZ ;  /* 0x00000002020e7824 */ /* 0x000fe200078e00ff */
[----:B------:R-:W-:Y:S01]  /*2530*/  ISETP.GE.U32.AND P2, PT, R24, 0x7fffffdd, PT ;  /* 0x7fffffdd1800780c */ /* 0x000fe20003f46070 */
[----:B------:R2:W-:Y:S01]  /*2540*/  LDGSTS.E [R231+0x4000], desc[UR16][R92.64], !P4 ;  /* 0x040000005ce77fae */ /* 0x0005e2000e121850 */
[----:B------:R-:W-:Y:S01]  /*2550*/  IMAD.WIDE R94, R2, 0x4, R218 ;  /* 0x00000004025e7825 */ /* 0x000fe200078e02da */
[----:B------:R-:W-:-:S02]  /*2560*/  ISETP.GE.U32.AND P4, PT, R0, 0x7fffffd9, PT ;  /* 0x7fffffd90000780c */ /* 0x000fc40003f86070 */
[----:B------:R-:W-:Y:S01]  /*2570*/  ISETP.GE.U32.AND P0, PT, R5, 0x7fffffda, PT ;  /* 0x7fffffda0500780c */ /* 0x000fe20003f06070 */
[----:B------:R-:W-:Y:S01]  /*2580*/  IMAD.WIDE R96, R2, 0x4, R92 ;  /* 0x0000000402607825 */ /* 0x000fe200078e025c */
[----:B------:R3:W-:Y:S01]  /*2590*/  LDGSTS.E [R231+0x4], desc[UR16][R94.64], !P3 ;  /* 0x000040005ee77fae */ /* 0x0007e2000d921850 */
[----:B------:R-:W-:Y:S02]  /*25a0*/  LOP3.LUT R24, R16, 0x10, RZ, 0x3c, !PT ;  /* 0x0000001010187812 */ /* 0x000fe400078e3cff */
[----:B------:R-:W-:Y:S01]  /*25b0*/  VIADD R0, R4, 0xfffffff7 ;  /* 0xfffffff704007836 */ /* 0x000fe20000000000 */
[----:B------:R4:W-:Y:S01]  /*25c0*/  LDGSTS.E [R231+0x4004], desc[UR16][R96.64], !P3 ;  /* 0x0400400060e77fae */ /* 0x0009e2000d921850 */
[C---:B------:R-:W-:Y:S01]  /*25d0*/  IMAD.WIDE R98, R14.reuse, 0x4, R218 ;  /* 0x000000040e627825 */ /* 0x040fe200078e02da */
[----:B------:R-:W-:Y:S02]  /*25e0*/  LOP3.LUT R245, R249, 0x40, RZ, 0x3c, !PT ;  /* 0x00000040f9f57812 */ /* 0x000fe400078e3cff */
[----:B------:R5:W-:Y:S01]  /*25f0*/  STL [R1+0x1e0], R14 ;  /* 0x0001e00e01007387 */ /* 0x000be20000100800 */
[----:B------:R-:W-:Y:S01]  /*2600*/  IMAD.WIDE R100, R14, 0x4, R92 ;  /* 0x000000040e647825 */ /* 0x000fe200078e025c */
[----:B------:R-:W-:-:S02]  /*2610*/  ISETP.GE.U32.AND P3, PT, R0, 0x7fffffd8, PT ;  /* 0x7fffffd80000780c */ /* 0x000fc40003f66070 */
[----:B------:R4:W-:Y:S01]  /*2620*/  LDGSTS.E [R231+0x8], desc[UR16][R98.64], !P5 ;  /* 0x0000800062e77fae */ /* 0x0009e2000e921850 */
[----:B------:R-:W-:-:S03]  /*2630*/  IMAD.WIDE R102, R25, 0x4, R218 ;  /* 0x0000000419667825 */ /* 0x000fc600078e02da */
[----:B------:R4:W-:Y:S01]  /*2640*/  LDGSTS.E [R231+0x4008], desc[UR16][R100.64], !P5 ;  /* 0x0400800064e77fae */ /* 0x0009e2000e921850 */
[----:B------:R-:W-:-:S03]  /*2650*/  IMAD.WIDE R104, R25, 0x4, R92 ;  /* 0x0000000419687825 */ /* 0x000fc600078e025c */
[----:B------:R4:W-:Y:S01]  /*2660*/  LDGSTS.E [R231+0xc], desc[UR16][R102.64], !P2 ;  /* 0x0000c00066e77fae */ /* 0x0009e2000d121850 */
[----:B------:R-:W-:Y:S02]  /*2670*/  VIADD R5, R4, 0xfffffff6 ;  /* 0xfffffff604057836 */ /* 0x000fe40000000000 */
[----:B-----5:R-:W-:Y:S01]  /*2680*/  IMAD.SHL.U32 R14, R2, 0x4, RZ ;  /* 0x00000004020e7824 */ /* 0x020fe200078e00ff */
[----:B------:R5:W-:Y:S01]  /*2690*/  LDGSTS.E [R231+0x400c], desc[UR16][R104.64], !P2 ;  /* 0x0400c00068e77fae */ /* 0x000be2000d121850 */
[----:B------:R-:W-:Y:S01]  /*26a0*/  VIADD R0, R4, 0xfffffff5 ;  /* 0xfffffff504007836 */ /* 0x000fe20000000000 */
[----:B------:R-:W-:Y:S01]  /*26b0*/  ISETP.GE.U32.AND P5, PT, R5, 0x7fffffd7, PT ;  /* 0x7fffffd70500780c */ /* 0x000fe20003fa6070 */
[----:B------:R-:W-:Y:S01]  /*26c0*/  VIADD R226, R24, UR12 ;  /* 0x0000000c18e27c36 */ /* 0x000fe20008000000 */
[----:B------:R1:W-:Y:S01]  /*26d0*/  STL [R1+0x1dc], R25 ;  /* 0x0001dc1901007387 */ /* 0x0003e20000100800 */
[----:B------:R-:W-:Y:S01]  /*26e0*/  IMAD.WIDE R106, R14, 0x4, R218 ;  /* 0x000000040e6a7825 */ /* 0x000fe200078e02da */
[----:B------:R-:W-:-:S02]  /*26f0*/  ISETP.GE.U32.AND P2, PT, R0, 0x7fffffd6, PT ;  /* 0x7fffffd60000780c */ /* 0x000fc40003f46070 */
[----:B------:R2:W-:Y:S01]  /*2700*/  STL [R1+0x1d4], R14 ;  /* 0x0001d40e01007387 */ /* 0x0005e20000100800 */
[----:B------:R-:W-:Y:S01]  /*2710*/  IMAD.WIDE R108, R14, 0x4, R92 ;  /* 0x000000040e6c7825 */ /* 0x000fe200078e025c */
[----:B------:R-:W-:Y:S02]  /*2720*/  LOP3.LUT R24, R16, 0x20, RZ, 0x3c, !PT ;  /* 0x0000002010187812 */ /* 0x000fe400078e3cff */
[----:B------:R5:W-:Y:S01]  /*2730*/  LDGSTS.E [R226], desc[UR16][R106.64], !P1 ;  /* 0x000000006ae27fae */ /* 0x000be2000c921850 */
[----:B------:R-:W-:Y:S02]  /*2740*/  VIADD R0, R4, 0xfffffff4 ;  /* 0xfffffff404007836 */ /* 0x000fe40000000000 */
[C---:B------:R-:W-:Y:S01]  /*2750*/  IMAD R5, R2.reuse, 0x5, RZ ;  /* 0x0000000502057824 */ /* 0x040fe200078e02ff */
[----:B------:R5:W-:Y:S01]  /*2760*/  LDGSTS.E [R226+0x4000], desc[UR16][R108.64], !P1 ;  /* 0x040000006ce27fae */ /* 0x000be2000c921850 */
[----:B-1----:R-:W-:Y:S01]  /*2770*/  IMAD R25, R2, 0x7, RZ ;  /* 0x0000000702197824 */ /* 0x002fe200078e02ff */
[----:B------:R-:W-:Y:S01]  /*2780*/  ISETP.GE.U32.AND P1, PT, R0, 0x7fffffd5, PT ;  /* 0x7fffffd50000780c */ /* 0x000fe20003f26070 */
[----:B--2---:R-:W-:Y:S01]  /*2790*/  IMAD R14, R2, 0x6, RZ ;  /* 0x00000006020e7824 */ /* 0x004fe200078e02ff */
[----:B------:R-:W-:Y:S01]  /*27a0*/  STL [R1+0x1d8], R5 ;  /* 0x0001d80501007387 */ /* 0x000fe20000100800 */
[----:B------:R-:W-:-:S03]  /*27b0*/  IMAD.WIDE R110, R5, 0x4, R218 ;  /* 0x00000004056e7825 */ /* 0x000fc600078e02da */
[----:B------:R1:W-:Y:S01]  /*27c0*/  STL [R1+0x1d0], R14 ;  /* 0x0001d00e01007387 */ /* 0x0003e20000100800 */
[----:B------:R-:W-:-:S03]  /*27d0*/  IMAD.WIDE R112, R5, 0x4, R92 ;  /* 0x0000000405707825 */ /* 0x000fc600078e025c */
[----:B------:R2:W-:Y:S01]  /*27e0*/  LDGSTS.E [R226+0x4], desc[UR16][R110.64], !P6 ;  /* 0x000040006ee27fae */ /* 0x0005e2000f121850 */
[----:B------:R-:W-:Y:S02]  /*27f0*/  VIADD R0, R4, 0xfffffff3 ;  /* 0xfffffff304007836 */ /* 0x000fe40000000000 */
[----:B------:R-:W-:Y:S01]  /*2800*/  IMAD.WIDE R114, R14, 0x4, R218 ;  /* 0x000000040e727825 */ /* 0x000fe200078e02da */
[----:B------:R2:W-:Y:S02]  /*2810*/  LDGSTS.E [R226+0x4004], desc[UR16][R112.64], !P6 ;  /* 0x0400400070e27fae */ /* 0x0005e4000f121850 */
[----:B------:R-:W-:Y:S01]  /*2820*/  ISETP.GE.U32.AND P6, PT, R0, 0x7fffffd4, PT ;  /* 0x7fffffd40000780c */ /* 0x000fe20003fc6070 */
[----:B------:R-:W-:Y:S01]  /*2830*/  IMAD.WIDE R116, R14, 0x4, R92 ;  /* 0x000000040e747825 */ /* 0x000fe200078e025c */
[----:B------:R2:W-:Y:S03]  /*2840*/  LDGSTS.E [R226+0x8], desc[UR16][R114.64], !P0 ;  /* 0x0000800072e27fae */ /* 0x0005e6000c121850 */
[C---:B------:R-:W-:Y:S01]  /*2850*/  IMAD.WIDE R118, R25.reuse, 0x4, R218 ;  /* 0x0000000419767825 */ /* 0x040fe200078e02da */
[----:B------:R2:W-:Y:S03]  /*2860*/  LDGSTS.E [R226+0x4008], desc[UR16][R116.64], !P0 ;  /* 0x0400800074e27fae */ /* 0x0005e6000c121850 */
[----:B------:R-:W-:Y:S01]  /*2870*/  IMAD.WIDE R120, R25, 0x4, R92 ;  /* 0x0000000419787825 */ /* 0x000fe200078e025c */
[----:B------:R2:W-:Y:S03]  /*2880*/  LDGSTS.E [R226+0xc], desc[UR16][R118.64], !P4 ;  /* 0x0000c00076e27fae */ /* 0x0005e6000e121850 */
[----:B-1----:R-:W-:Y:S01]  /*2890*/  IMAD.SHL.U32 R14, R2, 0x8, RZ ;  /* 0x00000008020e7824 */ /* 0x002fe200078e00ff */
[----:B------:R-:W-:Y:S01]  /*28a0*/  STL [R1+0x1cc], R25 ;  /* 0x0001cc1901007387 */ /* 0x000fe20000100800 */
[----:B------:R-:W-:-:S02]  /*28b0*/  VIADD R0, R4, 0xfffffff1 ;  /* 0xfffffff104007836 */ /* 0x000fc40000000000 */
[----:B------:R-:W-:Y:S01]  /*28c0*/  VIADD R225, R24, UR12 ;  /* 0x0000000c18e17c36 */ /* 0x000fe20008000000 */
[----:B------:R1:W-:Y:S01]  /*28d0*/  LDGSTS.E [R226+0x400c], desc[UR16][R120.64], !P4 ;  /* 0x0400c00078e27fae */ /* 0x0003e2000e121850 */
[----:B------:R-:W-:Y:S01]  /*28e0*/  IMAD.WIDE R122, R14, 0x4, R218 ;  /* 0x000000040e7a7825 */ /* 0x000fe200078e02da */
[----:B------:R-:W-:Y:S02]  /*28f0*/  ISETP.GE.U32.AND P4, PT, R0, 0x7fffffd2, PT ;  /* 0x7fffffd20000780c */ /* 0x000fe40003f86070 */
[----:B------:R3:W-:Y:S01]  /*2900*/  STL [R1+0x1c8], R14 ;  /* 0x0001c80e01007387 */ /* 0x0007e20000100800 */
[----:B------:R-:W-:Y:S02]  /*2910*/  IMAD R24, R2, 0x9, RZ ;  /* 0x0000000902187824 */ /* 0x000fe400078e02ff */
[----:B------:R-:W-:Y:S01]  /*2920*/  IMAD.WIDE R124, R14, 0x4, R92 ;  /* 0x000000040e7c7825 */ /* 0x000fe200078e025c */
[----:B------:R1:W-:Y:S03]  /*2930*/  LDGSTS.E [R225], desc[UR16][R122.64], !P3 ;  /* 0x000000007ae17fae */ /* 0x0003e6000d921850 */
[----:B------:R-:W-:Y:S01]  /*2940*/  VIADD R0, R4, 0xfffffff0 ;  /* 0xfffffff004007836 */ /* 0x000fe20000000000 */
[----:B------:R1:W-:Y:S01]  /*2950*/  LDGSTS.E [R225+0x4000], desc[UR16][R124.64], !P3 ;  /* 0x040000007ce17fae */ /* 0x0003e2000d921850 */
[----:B------:R-:W-:-:S03]  /*2960*/  IMAD.WIDE R126, R24, 0x4, R218 ;  /* 0x00000004187e7825 */ /* 0x000fc600078e02da */
[----:B------:R-:W-:Y:S01]  /*2970*/  ISETP.GE.U32.AND P3, PT, R0, 0x7fffffd1, PT ;  /* 0x7fffffd10000780c */ /* 0x000fe20003f66070 */
[----:B---3--:R-:W-:Y:S01]  /*2980*/  IMAD R14, R2, 0xa, RZ ;  /* 0x0000000a020e7824 */ /* 0x008fe200078e02ff */
[----:B------:R3:W-:Y:S01]  /*2990*/  LDGSTS.E [R225+0x4], desc[UR16][R126.64], !P5 ;  /* 0x000040007ee17fae */ /* 0x0007e2000e921850 */
[----:B------:R-:W-:-:S03]  /*29a0*/  IMAD.WIDE R128, R24, 0x4, R92 ;  /* 0x0000000418807825 */ /* 0x000fc600078e025c */
[----:B------:R4:W-:Y:S01]  /*29b0*/  STL [R1+0x1c4], R24 ;  /* 0x0001c41801007387 */ /* 0x0009e20000100800 */
[----:B------:R-:W-:-:S03]  /*29c0*/  IMAD.WIDE R130, R14, 0x4, R218 ;  /* 0x000000040e827825 */ /* 0x000fc600078e02da */
[----:B------:R3:W-:Y:S01]  /*29d0*/  LDGSTS.E [R225+0x4004], desc[UR16][R128.64], !P5 ;  /* 0x0400400080e17fae */ /* 0x0007e2000e921850 */
[----:B------:R-:W-:-:S03]  /*29e0*/  IMAD.WIDE R132, R14, 0x4, R92 ;  /* 0x000000040e847825 */ /* 0x000fc600078e025c */
[----:B------:R3:W-:Y:S01]  /*29f0*/  LDGSTS.E [R225+0x8], desc[UR16][R130.64], !P2 ;  /* 0x0000800082e17fae */ /* 0x0007e2000d121850 */
[----:B------:R-:W-:Y:S01]  /*2a00*/  VIADD R0, R4, 0xffffffed ;  /* 0xffffffed04007836 */ /* 0x000fe20000000000 */
[----:B----4-:R-:W-:Y:S01]  /*2a10*/  LOP3.LUT R24, R16, 0x30, RZ, 0x3c, !PT ;  /* 0x0000003010187812 */ /* 0x010fe200078e3cff */
[----:B------:R-:W-:Y:S01]  /*2a20*/  IMAD R25, R2, 0xb, RZ ;  /* 0x0000000b02197824 */ /* 0x000fe200078e02ff */
[----:B------:R4:W-:Y:S01]  /*2a30*/  LDGSTS.E [R225+0x4008], desc[UR16][R132.64], !P2 ;  /* 0x0400800084e17fae */ /* 0x0009e2000d121850 */
[----:B------:R-:W-:Y:S01]  /*2a40*/  VIADD R5, R4, 0xfffffff2 ;  /* 0xfffffff204057836 */ /* 0x000fe20000000000 */
[----:B------:R-:W-:Y:S01]  /*2a50*/  ISETP.GE.U32.AND P2, PT, R0, 0x7fffffce, PT ;  /* 0x7fffffce0000780c */ /* 0x000fe20003f46070 */
[----:B------:R-:W-:Y:S01]  /*2a60*/  IMAD.WIDE R134, R25, 0x4, R218 ;  /* 0x0000000419867825 */ /* 0x000fe200078e02da */
[----:B------:R5:W-:Y:S02]  /*2a70*/  STL [R1+0x1c0], R14 ;  /* 0x0001c00e01007387 */ /* 0x000be40000100800 */
[----:B------:R-:W-:Y:S01]  /*2a80*/  ISETP.GE.U32.AND P0, PT, R5, 0x7fffffd3, PT ;  /* 0x7fffffd30500780c */ /* 0x000fe20003f06070 */
[----:B------:R-:W-:Y:S01]  /*2a90*/  IMAD.WIDE R136, R25, 0x4, R92 ;  /* 0x0000000419887825 */ /* 0x000fe200078e025c */
[----:B------:R4:W-:Y:S01]  /*2aa0*/  LDGSTS.E [R225+0xc], desc[UR16][R134.64], !P1 ;  /* 0x0000c00086e17fae */ /* 0x0009e2000c921850 */
[----:B------:R-:W-:-:S02]  /*2ab0*/  SEL R57, RZ, 0x1fffe, P2 ;  /* 0x0001fffeff397807 */ /* 0x000fc40001000000 */
[----:B------:R-:W-:Y:S01]  /*2ac0*/  VIADD R0, R4, 0xffffffee ;  /* 0xffffffee04007836 */ /* 0x000fe20000000000 */
[----:B------:R4:W-:Y:S01]  /*2ad0*/  LDGSTS.E [R225+0x400c], desc[UR16][R136.64], !P1 ;  /* 0x0400c00088e17fae */ /* 0x0009e2000c921850 */
[----:B------:R-:W-:Y:S02]  /*2ae0*/  VIADD R224, R24, UR12 ;  /* 0x0000000c18e07c36 */ /* 0x000fe40008000000 */
[----:B-----5:R-:W-:Y:S01]  /*2af0*/  IMAD R14, R2, 0xc, RZ ;  /* 0x0000000c020e7824 */ /* 0x020fe200078e02ff */
[----:B------:R-:W-:Y:S01]  /*2b00*/  ISETP.GE.U32.AND P1, PT, R0, 0x7fffffcf, PT ;  /* 0x7fffffcf0000780c */ /* 0x000fe20003f26070 */
[----:B------:R-:W-:Y:S01]  /*2b10*/  VIADD R0, R4, 0xffffffef ;  /* 0xffffffef04007836 */ /* 0x000fe20000000000 */
[----:B------:R-:W-:Y:S01]  /*2b20*/  STL [R1+0x1bc], R25 ;  /* 0x0001bc1901007387 */ /* 0x000fe20000100800 */
[C---:B------:R-:W-:Y:S01]  /*2b30*/  IMAD.WIDE R138, R14.reuse, 0x4, R218 ;  /* 0x000000040e8a7825 */ /* 0x040fe200078e02da */
[----:B------:R-:W-:Y:S02]  /*2b40*/  SEL R52, RZ, 0x4, P1 ;  /* 0x00000004ff347807 */ /* 0x000fe40000800000 */
[----:B------:R5:W-:Y:S01]  /*2b50*/  STL [R1+0x1b8], R14 ;  /* 0x0001b80e01007387 */ /* 0x000be20000100800 */
[----:B------:R-:W-:-:S03]  /*2b60*/  IMAD.WIDE R140, R14, 0x4, R92 ;  /* 0x000000040e8c7825 */ /* 0x000fc600078e025c */
[----:B------:R4:W-:Y:S01]  /*2b70*/  LDGSTS.E [R224], desc[UR16][R138.64], !P6 ;  /* 0x000000008ae07fae */ /* 0x0009e2000f121850 */
[C---:B------:R-:W-:Y:S02]  /*2b80*/  VIADD R5, R4.reuse, 0xffffffec ;  /* 0xffffffec04057836 */ /* 0x040fe40000000000 */
[----:B------:R-:W-:Y:S01]  /*2b90*/  VIADD R24, R4, 0xffffffcf ;  /* 0xffffffcf04187836 */ /* 0x000fe20000000000 */
[----:B------:R4:W-:Y:S01]  /*2ba0*/  LDGSTS.E [R224+0x4000], desc[UR16][R140.64], !P6 ;  /* 0x040000008ce07fae */ /* 0x0009e2000f121850 */
[----:B------:R-:W-:Y:S01]  /*2bb0*/  ISETP.GE.U32.AND P6, PT, R0, 0x7fffffd0, PT ;  /* 0x7fffffd00000780c */ /* 0x000fe20003fc6070 */
[C---:B------:R-:W-:Y:S01]  /*2bc0*/  VIADD R0, R4.reuse, 0xffffffe9 ;  /* 0xffffffe904007836 */ /* 0x040fe20000000000 */
[----:B------:R-:W-:Y:S01]  /*2bd0*/  ISETP.GE.U32.AND P5, PT, R5, 0x7fffffcd, PT ;  /* 0x7fffffcd0500780c */ /* 0x000fe20003fa6070 */
[C---:B------:R-:W-:Y:S01]  /*2be0*/  VIADD R5, R4.reuse, 0xffffffe8 ;  /* 0xffffffe804057836 */ /* 0x040fe20000000000 */
[----:B------:R-:W-:Y:S01]  /*2bf0*/  SEL R55, RZ, 0x7fff8, P6 ;  /* 0x0007fff8ff377807 */ /* 0x000fe20003000000 */
[C---:B-----5:R-:W-:Y:S01]  /*2c00*/  VIADD R14, R4.reuse, 0xffffffe6 ;  /* 0xffffffe6040e7836 */ /* 0x060fe20000000000 */
[----:B------:R-:W-:Y:S01]  /*2c10*/  SEL R48, RZ, 0x1, P5 ;  /* 0x00000001ff307807 */ /* 0x000fe20002800000 */
[----:B------:R-:W-:Y:S01]  /*2c20*/  VIADD R25, R4, 0xffffffca ;  /* 0xffffffca04197836 */ /* 0x000fe20000000000 */
[----:B------:R-:W-:Y:S01]  /*2c30*/  ISETP.GE.U32.AND P2, PT, R0, 0x7fffffca, PT ;  /* 0x7fffffca0000780c */ /* 0x000fe20003f46070 */
[C---:B------:R-:W-:Y:S01]  /*2c40*/  VIADD R0, R4.reuse, 0xffffffeb ;  /* 0xffffffeb04007836 */ /* 0x040fe20000000000 */
[----:B------:R-:W-:Y:S01]  /*2c50*/  ISETP.GE.U32.AND P5, PT, R5, 0x7fffffc9, PT ;  /* 0x7fffffc90500780c */ /* 0x000fe20003fa6070 */
[----:B------:R-:W-:Y:S01]  /*2c60*/  VIADD R5, R4, 0xffffffea ;  /* 0xffffffea04057836 */ /* 0x000fe20000000000 */
[----:B------:R-:W-:Y:S01]  /*2c70*/  SEL R61, RZ, 0x1fffe, P2 ;  /* 0x0001fffeff3d7807 */ /* 0x000fe20001000000 */
[----:B------:R-:W-:Y:S01]  /*2c80*/  IMAD.IADD R57, R48, 0x1, R57 ;  /* 0x0000000130397824 */ /* 0x000fe200078e0239 */
[----:B------:R-:W-:Y:S01]  /*2c90*/  ISETP.GE.U32.AND P6, PT, R0, 0x7fffffcc, PT ;  /* 0x7fffffcc0000780c */ /* 0x000fe20003fc6070 */
[C---:B------:R-:W-:Y:S01]  /*2ca0*/  VIADD R0, R4.reuse, 0xffffffe5 ;  /* 0xffffffe504007836 */ /* 0x040fe20000000000 */
[----:B------:R-:W-:Y:S01]  /*2cb0*/  ISETP.GE.U32.AND P1, PT, R5, 0x7fffffcb, PT ;  /* 0x7fffffcb0500780c */ /* 0x000fe20003f26070 */
[----:B------:R-:W-:Y:S01]  /*2cc0*/  VIADD R5, R4, 0xffffffe4 ;  /* 0xffffffe404057836 */ /* 0x000fe20000000000 */
[----:B------:R-:W-:Y:S01]  /*2cd0*/  SEL R56, RZ, 0x1, P5 ;  /* 0x00000001ff387807 */ /* 0x000fe20002800000 */
[----:B------:R5:W-:Y:S01]  /*2ce0*/  STL [R1+0x164], R66 ;  /* 0x0001644201007387 */ /* 0x000be20000100800 */
[----:B------:R-:W-:Y:S01]  /*2cf0*/  ISETP.GE.U32.AND P2, PT, R0, 0x7fffffc6, PT ;  /* 0x7fffffc60000780c */ /* 0x000fe20003f46070 */
[C---:B------:R-:W-:Y:S01]  /*2d00*/  VIADD R0, R4.reuse, 0xffffffe1 ;  /* 0xffffffe104007836 */ /* 0x040fe20000000000 */
[----:B------:R-:W-:Y:S01]  /*2d10*/  ISETP.GE.U32.AND P5, PT, R5, 0x7fffffc5, PT ;  /* 0x7fffffc50500780c */ /* 0x000fe20003fa6070 */
[----:B------:R-:W-:Y:S01]  /*2d20*/  VIADD R5, R4, 0xffffffe7 ;  /* 0xffffffe704057836 */ /* 0x000fe20000000000 */
[----:B------:R-:W-:Y:S01]  /*2d30*/  SEL R54, RZ, 0x4, P1 ;  /* 0x00000004ff367807 */ /* 0x000fe20000800000 */
[----:B------:R-:W-:Y:S01]  /*2d40*/  IMAD.IADD R56, R56, 0x1, R61 ;  /* 0x0000000138387824 */ /* 0x000fe200078e023d */
[----:B------:R-:W-:Y:S01]  /*2d50*/  SEL R60, RZ, 0x1, P5 ;  /* 0x00000001ff3c7807 */ /* 0x000fe20002800000 */
[----:B------:R-:W-:Y:S01]  /*2d60*/  IMAD.WIDE R142, R68, 0x4, R218 ;  /* 0x00000004448e7825 */ /* 0x000fe200078e02da */
[----:B------:R-:W-:Y:S01]  /*2d70*/  SEL R59, RZ, 0x7fff8, P6 ;  /* 0x0007fff8ff3b7807 */ /* 0x000fe20003000000 */
[----:B------:R-:W-:Y:S01]  /*2d80*/  STL [R1+0x1b4], R68 ;  /* 0x0001b44401007387 */ /* 0x000fe20000100800 */
[----:B------:R-:W-:Y:S01]  /*2d90*/  ISETP.GE.U32.AND P5, PT, R0, 0x7fffffc2, PT ;  /* 0x7fffffc20000780c */ /* 0x000fe20003fa6070 */
[----:B------:R-:W-:Y:S01]  /*2da0*/  VIADD R0, R4, 0xffffffe3 ;  /* 0xffffffe304007836 */ /* 0x000fe20000000000 */
[----:B------:R-:W-:Y:S01]  /*2db0*/  ISETP.GE.U32.AND P1, PT, R14, 0x7fffffc7, PT ;  /* 0x7fffffc70e00780c */ /* 0x000fe20003f26070 */
[C---:B------:R-:W-:Y:S01]  /*2dc0*/  VIADD R14, R4.reuse, 0xffffffcc ;  /* 0xffffffcc040e7836 */ /* 0x040fe20000000000 */
[----:B------:R-:W-:Y:S01]  /*2dd0*/  ISETP.GE.U32.AND P6, PT, R5, 0x7fffffc8, PT ;  /* 0x7fffffc80500780c */ /* 0x000fe20003fc6070 */
[----:B------:R-:W-:Y:S01]  /*2de0*/  VIADD R5, R4, 0xffffffe2 ;  /* 0xffffffe204057836 */ /* 0x000fe20000000000 */
[----:B------:R-:W-:Y:S01]  /*2df0*/  SEL R58, RZ, 0x4, P1 ;  /* 0x00000004ff3a7807 */ /* 0x000fe20000800000 */
[----:B------:R-:W-:Y:S01]  /*2e00*/  IMAD.WIDE R144, R68, 0x4, R92 ;  /* 0x0000000444907825 */ /* 0x000fe200078e025c */
[----:B------:R-:W-:Y:S01]  /*2e10*/  SEL R65, RZ, 0x1fffe, P2 ;  /* 0x0001fffeff417807 */ /* 0x000fe20001000000 */
[----:B------:R4:W-:Y:S01]  /*2e20*/  LDGSTS.E [R224+0x4], desc[UR16][R142.64], !P0 ;  /* 0x000040008ee07fae */ /* 0x0009e2000c121850 */
[----:B------:R-:W-:Y:S01]  /*2e30*/  ISETP.GE.U32.AND P1, PT, R0, 0x7fffffc4, PT ;  /* 0x7fffffc40000780c */ /* 0x000fe20003f26070 */
[C---:B------:R-:W-:Y:S01]  /*2e40*/  VIADD R0, R4.reuse, 0x1f ;  /* 0x0000001f04007836 */ /* 0x040fe20000000000 */
[----:B------:R-:W-:Y:S01]  /*2e50*/  ISETP.GE.U32.AND P2, PT, R5, 0x7fffffc3, PT ;  /* 0x7fffffc30500780c */ /* 0x000fe20003f46070 */
[----:B------:R-:W-:Y:S01]  /*2e60*/  VIADD R5, R4, 0xffffffcd ;  /* 0xffffffcd04057836 */ /* 0x000fe20000000000 */
[----:B------:R-:W-:Y:S01]  /*2e70*/  SEL R69, RZ, 0x1fffe, P5 ;  /* 0x0001fffeff457807 */ /* 0x000fe20002800000 */
[----:B------:R-:W-:Y:S01]  /*2e80*/  IMAD.IADD R60, R60, 0x1, R65 ;  /* 0x000000013c3c7824 */ /* 0x000fe200078e0241 */
[----:B------:R-:W-:Y:S01]  /*2e90*/  SEL R62, RZ, 0x4, P2 ;  /* 0x00000004ff3e7807 */ /* 0x000fe20001000000 */
[----:B------:R4:W-:Y:S01]  /*2ea0*/  LDGSTS.E [R224+0x4004], desc[UR16][R144.64], !P0 ;  /* 0x0400400090e07fae */ /* 0x0009e2000c121850 */
[----:B------:R-:W-:Y:S01]  /*2eb0*/  ISETP.GT.AND P2, PT, R0, 0x1f, PT ;  /* 0x0000001f0000780c */ /* 0x000fe20003f44270 */
[----:B------:R-:W-:Y:S01]  /*2ec0*/  IMAD R23, R23, UR8, RZ ;  /* 0x0000000817177c24 */ /* 0x000fe2000f8e02ff */
[----:B------:R-:W-:Y:S01]  /*2ed0*/  ISETP.GE.U32.AND P5, PT, R5, 0x7fffffae, PT ;  /* 0x7fffffae0500780c */ /* 0x000fe20003fa6070 */
[----:B------:R-:W-:Y:S01]  /*2ee0*/  IMAD R21, R21, UR8, RZ ;  /* 0x0000000815157c24 */ /* 0x000fe2000f8e02ff */
[----:B------:R-:W-:Y:S01]  /*2ef0*/  SEL R67, RZ, 0x7fff8, P1 ;  /* 0x0007fff8ff437807 */ /* 0x000fe20000800000 */
[----:B------:R-:W-:Y:S01]  /*2f00*/  IMAD R19, R19, UR8, RZ ;  /* 0x0000000813137c24 */ /* 0x000fe2000f8e02ff */
[----:B------:R-:W-:Y:S01]  /*2f10*/  ISETP.GE.AND P1, PT, R64, R4, PT ;  /* 0x000000044000720c */ /* 0x000fe20003f26270 */
[----:B------:R-:W-:Y:S01]  /*2f20*/  IMAD R17, R17, UR8, RZ ;  /* 0x0000000811117c24 */ /* 0x000fe2000f8e02ff */
[----:B------:R-:W-:Y:S01]  /*2f30*/  SEL R5, RZ, 0x4, !P2 ;  /* 0x00000004ff057807 */ /* 0x000fe20005000000 */
[----:B------:R-:W-:Y:S01]  /*2f40*/  IMAD R11, R11, UR8, RZ ;  /* 0x000000080b0b7c24 */ /* 0x000fe2000f8e02ff */
[----:B------:R-:W-:Y:S01]  /*2f50*/  ISETP.GE.U32.AND P2, PT, R7, 0x7fffffaf, PT ;  /* 0x7fffffaf0700780c */ /* 0x000fe20003f46070 */
[----:B------:R-:W-:Y:S01]  /*2f60*/  IMAD R8, R8, UR8, RZ ;  /* 0x0000000808087c24 */ /* 0x000fe2000f8e02ff */
[----:B------:R-:W-:Y:S01]  /*2f70*/  SEL R7, R5, RZ, !P1 ;  /* 0x000000ff05077207 */ /* 0x000fe20004800000 */
[----:B------:R-:W-:Y:S01]  /*2f80*/  VIADD R5, R4, 0xffffffc9 ;  /* 0xffffffc904057836 */ /* 0x000fe20000000000 */
[----:B------:R-:W-:Y:S01]  /*2f90*/  SEL R63, RZ, 0x7fff8, P6 ;  /* 0x0007fff8ff3f7807 */ /* 0x000fe20003000000 */
[----:B------:R-:W-:Y:S01]  /*2fa0*/  IMAD R244, R244, UR8, RZ ;  /* 0x00000008f4f47c24 */ /* 0x000fe2000f8e02ff */
[----:B------:R-:W-:Y:S01]  /*2fb0*/  ISETP.GE.U32.AND P6, PT, R14, 0x7fffffad, PT ;  /* 0x7fffffad0e00780c */ /* 0x000fe20003fc6070 */
[----:B------:R-:W-:Y:S01]  /*2fc0*/  VIADD R14, R4, 0xffffffc8 ;  /* 0xffffffc8040e7836 */ /* 0x000fe20000000000 */
[----:B------:R-:W-:Y:S01]  /*2fd0*/  SEL R27, RZ, 0x1fffe, P5 ;  /* 0x0001fffeff1b7807 */ /* 0x000fe20002800000 */
[----:B------:R-:W-:Y:S01]  /*2fe0*/  IMAD R242, R242, UR8, RZ ;  /* 0x00000008f2f27c24 */ /* 0x000fe2000f8e02ff */
[----:B------:R-:W-:Y:S01]  /*2ff0*/  ISETP.GE.U32.AND P1, PT, R24, 0x7fffffb0, PT ;  /* 0x7fffffb01800780c */ /* 0x000fe20003f26070 */
[----:B------:R-:W-:Y:S01]  /*3000*/  IMAD R240, R240, UR8, RZ ;  /* 0x00000008f0f07c24 */ /* 0x000fe2000f8e02ff */
[----:B------:R-:W-:Y:S01]  /*3010*/  ISETP.GE.U32.AND P5, PT, R5, 0x7fffffaa, PT ;  /* 0x7fffffaa0500780c */ /* 0x000fe20003fa6070 */
[----:B------:R-:W-:Y:S01]  /*3020*/  VIADD R5, R4, 0xffffffcb ;  /* 0xffffffcb04057836 */ /* 0x000fe20000000000 */
[----:B------:R-:W-:Y:S01]  /*3030*/  SEL R24, RZ, 0x1, P6 ;  /* 0x00000001ff187807 */ /* 0x000fe20003000000 */
[----:B------:R-:W-:Y:S01]  /*3040*/  IMAD R238, R238, UR8, RZ ;  /* 0x00000008eeee7c24 */ /* 0x000fe2000f8e02ff */
[----:B------:R-:W-:Y:S01]  /*3050*/  ISETP.GE.U32.AND P6, PT, R14, 0x7fffffa9, PT ;  /* 0x7fffffa90e00780c */ /* 0x000fe20003fc6070 */
[----:B------:R-:W-:Y:S01]  /*3060*/  IMAD R236, R236, UR8, RZ ;  /* 0x00000008ecec7c24 */ /* 0x000fe2000f8e02ff */
[----:B------:R-:W-:Y:S01]  /*3070*/  SEL R14, RZ, 0x4, P2 ;  /* 0x00000004ff0e7807 */ /* 0x000fe20001000000 */
[----:B------:R-:W-:Y:S01]  /*3080*/  IMAD.IADD R24, R24, 0x1, R27 ;  /* 0x0000000118187824 */ /* 0x000fe200078e021b */
[----:B------:R-:W-:Y:S01]  /*3090*/  ISETP.GE.U32.AND P2, PT, R25, 0x7fffffab, PT ;  /* 0x7fffffab1900780c */ /* 0x000fe20003f46070 */
[----:B------:R-:W-:Y:S01]  /*30a0*/  IMAD R234, R234, UR8, RZ ;  /* 0x00000008eaea7c24 */ /* 0x000fe2000f8e02ff */
[----:B------:R-:W-:Y:S01]  /*30b0*/  SEL R25, RZ, 0x7fff8, P1 ;  /* 0x0007fff8ff197807 */ /* 0x000fe20000800000 */
[----:B------:R-:W-:Y:S01]  /*30c0*/  IMAD R232, R232, UR8, RZ ;  /* 0x00000008e8e87c24 */ /* 0x000fe2000f8e02ff */
[----:B------:R-:W-:Y:S01]  /*30d0*/  ISETP.GE.U32.AND P1, PT, R5, 0x7fffffac, PT ;  /* 0x7fffffac0500780c */ /* 0x000fe20003f26070 */
[----:B------:R-:W-:Y:S01]  /*30e0*/  VIADD R5, R4, 0xffffffc5 ;  /* 0xffffffc504057836 */ /* 0x000fe20000000000 */
[----:B------:R-:W-:Y:S01]  /*30f0*/  SEL R28, RZ, 0x1, P6 ;  /* 0x00000001ff1c7807 */ /* 0x000fe20003000000 */
[----:B------:R-:W-:Y:S01]  /*3100*/  IMAD R229, R229, UR8, RZ ;  /* 0x00000008e5e57c24 */ /* 0x000fe2000f8e02ff */
[----:B------:R-:W-:Y:S01]  /*3110*/  SEL R31, RZ, 0x1fffe, P5 ;  /* 0x0001fffeff1f7807 */ /* 0x000fe20002800000 */
[----:B------:R-:W-:Y:S01]  /*3120*/  IMAD R227, R227, UR8, RZ ;  /* 0x00000008e3e37c24 */ /* 0x000fe2000f8e02ff */
[----:B------:R-:W-:Y:S01]  /*3130*/  ISETP.GE.U32.AND P6, PT, R26, 0x7fffffa5, PT ;  /* 0x7fffffa51a00780c */ /* 0x000fe20003fc6070 */
[----:B------:R-:W-:Y:S01]  /*3140*/  IMAD R216, R216, UR8, RZ ;  /* 0x00000008d8d87c24 */ /* 0x000fe2000f8e02ff */
[----:B------:R-:W-:Y:S01]  /*3150*/  ISETP.GE.U32.AND P5, PT, R5, 0x7fffffa6, PT ;  /* 0x7fffffa60500780c */ /* 0x000fe20003fa6070 */
[----:B------:R-:W-:Y:S01]  /*3160*/  VIADD R5, R4, 0xffffffc1 ;  /* 0xffffffc104057836 */ /* 0x000fe20000000000 */
        /* <DEDUP_REMOVED lines=19> */
[----:B------:R-:W-:Y:S01]  /*32a0*/  VIADD R5, R4, 0xffffffdd ;  /* 0xffffffdd04057836 */ /* 0x000fe20000000000 */
[----:B------:R-:W-:Y:S01]  /*32b0*/  SEL R39, RZ, 0x1fffe, P6 ;  /* 0x0001fffeff277807 */ /* 0x000fe20003000000 */
[----:B------:R-:W-:Y:S01]  /*32c0*/  IMAD R6, R6, UR8, RZ ;  /* 0x0000000806067c24 */ /* 0x000fe2000f8e02ff */
[----:B------:R-:W-:-:S02]  /*32d0*/  SEL R37, RZ, 0x7fff8, P2 ;  /* 0x0007fff8ff257807 */ /* 0x000fc40001000000 */
[----:B------:R-:W-:Y:S01]  /*32e0*/  ISETP.GE.U32.AND P6, PT, R5, 0x7fffffbe, PT ;  /* 0x7fffffbe0500780c */ /* 0x000fe20003fc6070 */
[C---:B------:R-:W-:Y:S01]  /*32f0*/  VIADD R5, R4.reuse, 0xffffffdf ;  /* 0xffffffdf04057836 */ /* 0x040fe20000000000 */
[----:B------:R-:W-:Y:S02]  /*3300*/  SEL R33, RZ, 0x7fff8, P1 ;  /* 0x0007fff8ff217807 */ /* 0x000fe40000800000 */
[----:B------:R-:W-:Y:S02]  /*3310*/  SEL R43, RZ, 0x1fffe, P6 ;  /* 0x0001fffeff2b7807 */ /* 0x000fe40003000000 */
[----:B------:R-:W-:Y:S01]  /*3320*/  ISETP.GE.U32.AND P2, PT, R5, 0x7fffffc0, PT ;  /* 0x7fffffc00500780c */ /* 0x000fe20003f46070 */
[----:B------:R-:W-:Y:S01]  /*3330*/  VIADD R5, R4, 0xffffffd9 ;  /* 0xffffffd904057836 */ /* 0x000fe20000000000 */
[----:B------:R-:W-:Y:S02]  /*3340*/  ISETP.GE.U32.AND P1, PT, R34, 0x7fffffbd, PT ;  /* 0x7fffffbd2200780c */ /* 0x000fe40003f26070 */
[----:B------:R-:W-:-:S02]  /*3350*/  SEL R34, RZ, 0x4, P5 ;  /* 0x00000004ff227807 */ /* 0x000fc40002800000 */
[----:B------:R-:W-:Y:S01]  /*3360*/  ISETP.GE.U32.AND P6, PT, R5, 0x7fffffba, PT ;  /* 0x7fffffba0500780c */ /* 0x000fe20003fc6070 */
[----:B------:R-:W-:Y:S01]  /*3370*/  VIADD R5, R4, 0xffffffdb ;  /* 0xffffffdb04057836 */ /* 0x000fe20000000000 */
[----:B------:R-:W-:Y:S01]  /*3380*/  ISETP.GE.U32.AND P5, PT, R36, 0x7fffffbf, PT ;  /* 0x7fffffbf2400780c */ /* 0x000fe20003fa6070 */
[C---:B------:R-:W-:Y:S01]  /*3390*/  VIADD R36, R4.reuse, 0xffffffd8 ;  /* 0xffffffd804247836 */ /* 0x040fe20000000000 */
[----:B------:R-:W-:Y:S02]  /*33a0*/  SEL R41, RZ, 0x7fff8, P2 ;  /* 0x0007fff8ff297807 */ /* 0x000fe40001000000 */
[----:B------:R-:W-:Y:S01]  /*33b0*/  ISETP.GE.U32.AND P2, PT, R5, 0x7fffffbc, PT ;  /* 0x7fffffbc0500780c */ /* 0x000fe20003f46070 */
[----:B------:R-:W-:Y:S01]  /*33c0*/  VIADD R5, R4, 0xffffffd5 ;  /* 0xffffffd504057836 */ /* 0x000fe20000000000 */
[----:B------:R-:W-:Y:S02]  /*33d0*/  SEL R38, RZ, 0x1, P1 ;  /* 0x00000001ff267807 */ /* 0x000fe40000800000 */
[----:B------:R-:W-:-:S02]  /*33e0*/  ISETP.GE.U32.AND P1, PT, R36, 0x7fffffb9, PT ;  /* 0x7fffffb92400780c */ /* 0x000fc40003f26070 */
[----:B------:R-:W-:Y:S01]  /*33f0*/  SEL R36, RZ, 0x4, P5 ;  /* 0x00000004ff247807 */ /* 0x000fe20002800000 */
[----:B------:R-:W-:Y:S01]  /*3400*/  IMAD.IADD R38, R38, 0x1, R43 ;  /* 0x0000000126267824 */ /* 0x000fe200078e022b */
        /* <DEDUP_REMOVED lines=9> */
[----:B------:R-:W-:Y:S02]  /*34a0*/  SEL R45, RZ, 0x7fff8, P2 ;  /* 0x0007fff8ff2d7807 */ /* 0x000fe40001000000 */
[----:B------:R-:W-:Y:S01]  /*34b0*/  ISETP.GE.U32.AND P5, PT, R44, 0x7fffffb7, PT ;  /* 0x7fffffb72c00780c */ /* 0x000fe20003fa6070 */
[C---:B------:R-:W-:Y:S01]  /*34c0*/  VIADD R44, R4.reuse, 0xffffffd0 ;  /* 0xffffffd0042c7836 */ /* 0x040fe20000000000 */
[----:B------:R-:W-:Y:S01]  /*34d0*/  ISETP.GE.U32.AND P2, PT, R5, 0x7fffffb8, PT ;  /* 0x7fffffb80500780c */ /* 0x000fe20003f46070 */
[----:B------:R-:W-:Y:S01]  /*34e0*/  VIADD R5, R4, 0xffffffd1 ;  /* 0xffffffd104057836 */ /* 0x000fe20000000000 */
[----:B------:R-:W-:Y:S02]  /*34f0*/  SEL R46, RZ, 0x1, P1 ;  /* 0x00000001ff2e7807 */ /* 0x000fe40000800000 */
[----:B------:R-:W-:-:S02]  /*3500*/  SEL R51, RZ, 0x1fffe, P6 ;  /* 0x0001fffeff337807 */ /* 0x000fc40003000000 */
[----:B------:R-:W-:Y:S02]  /*3510*/  ISETP.GE.U32.AND P1, PT, R44, 0x7fffffb1, PT ;  /* 0x7fffffb12c00780c */ /* 0x000fe40003f26070 */
[----:B------:R-:W-:Y:S01]  /*3520*/  ISETP.GE.U32.AND P6, PT, R5, 0x7fffffb2, PT ;  /* 0x7fffffb20500780c */ /* 0x000fe20003fc6070 */
[----:B------:R-:W-:Y:S01]  /*3530*/  VIADD R5, R4, 0xffffffe0 ;  /* 0xffffffe004057836 */ /* 0x000fe20000000000 */
[----:B------:R-:W-:Y:S01]  /*3540*/  SEL R44, RZ, 0x4, P5 ;  /* 0x00000004ff2c7807 */ /* 0x000fe20002800000 */
[----:B------:R-:W-:Y:S01]  /*3550*/  IMAD.IADD R46, R46, 0x1, R51 ;  /* 0x000000012e2e7824 */ /* 0x000fe200078e0233 */
[----:B------:R-:W-:Y:S02]  /*3560*/  ISETP.GE.U32.AND P5, PT, R49, 0x7fffffb3, PT ;  /* 0x7fffffb33100780c */ /* 0x000fe40003fa6070 */
[----:B------:R-:W-:Y:S02]  /*3570*/  SEL R49, RZ, 0x7fff8, P2 ;  /* 0x0007fff8ff317807 */ /* 0x000fe40001000000 */
[----:B------:R-:W-:-:S02]  /*3580*/  ISETP.GE.U32.AND P2, PT, R50, 0x7fffffb4, PT ;  /* 0x7fffffb43200780c */ /* 0x000fc40003f46070 */
[----:B------:R-:W-:Y:S02]  /*3590*/  SEL R50, RZ, 0x1, P1 ;  /* 0x00000001ff327807 */ /* 0x000fe40000800000 */
[----:B------:R-:W-:Y:S02]  /*35a0*/  ISETP.GE.U32.AND P1, PT, R5, 0x7fffffc1, PT ;  /* 0x7fffffc10500780c */ /* 0x000fe40003f26070 */
[----:B------:R-:W-:Y:S02]  /*35b0*/  SEL R48, RZ, 0x4, P5 ;  /* 0x00000004ff307807 */ /* 0x000fe40002800000 */
[----:B------:R-:W-:Y:S02]  /*35c0*/  SEL R4, RZ, 0x1, P1 ;  /* 0x00000001ff047807 */ /* 0x000fe40000800000 */
[----:B------:R-:W-:Y:S01]  /*35d0*/  ISETP.GE.U32.AND P5, PT, R66, 0x7fffffa1, PT ;  /* 0x7fffffa14200780c */ /* 0x000fe20003fa6070 */
[----:B-----5:R-:W-:Y:S01]  /*35e0*/  IMAD R66, R2, 0xe, RZ ;  /* 0x0000000e02427824 */ /* 0x020fe200078e02ff */
[----:B------:R-:W-:Y:S01]  /*35f0*/  SEL R53, RZ, 0x1fffe, P6 ;  /* 0x0001fffeff357807 */ /* 0x000fe20003000000 */
[----:B------:R-:W-:Y:S01]  /*3600*/  IMAD.IADD R69, R4, 0x1, R69 ;  /* 0x0000000104457824 */ /* 0x000fe200078e0245 */
[----:B------:R-:W-:Y:S01]  /*3610*/  SEL R4, RZ, 0x1, P5 ;  /* 0x00000001ff047807 */ /* 0x000fe20002800000 */
[----:B------:R-:W-:Y:S01]  /*3620*/  IMAD.WIDE R146, R66, 0x4, R218 ;  /* 0x0000000442927825 */ /* 0x000fe200078e02da */
[----:B------:R-:W-:Y:S01]  /*3630*/  LOP3.LUT R56, R56, 0x3, RZ, 0xc0, !PT ;  /* 0x0000000338387812 */ /* 0x000fe200078ec0ff */
[----:B------:R-:W-:Y:S01]  /*3640*/  STL [R1+0x1b0], R66 ;  /* 0x0001b04201007387 */ /* 0x000fe20000100800 */
[----:B------:R-:W-:Y:S01]  /*3650*/  LOP3.LUT R69, R69, 0x3, RZ, 0xc0, !PT ;  /* 0x0000000345457812 */ /* 0x000fe200078ec0ff */
[----:B------:R-:W-:Y:S01]  /*3660*/  IMAD.IADD R4, R4, 0x1, R39 ;  /* 0x0000000104047824 */ /* 0x000fe200078e0227 */
[----:B------:R-:W-:Y:S01]  /*3670*/  LOP3.LUT R60, R60, 0x3, RZ, 0xc0, !PT ;  /* 0x000000033c3c7812 */ /* 0x000fe200078ec0ff */
[----:B------:R-:W-:Y:S01]  /*3680*/  IMAD.IADD R50, R50, 0x1, R53 ;  /* 0x0000000132327824 */ /* 0x000fe200078e0235 */
[----:B------:R-:W-:Y:S01]  /*3690*/  IADD3 R62, R69, R67, R62 ;  /* 0x00000043453e7210 */ /* 0x000fe20007ffe03e */
[----:B------:R-:W-:Y:S01]  /*36a0*/  IMAD.WIDE R148, R66, 0x4, R92 ;  /* 0x0000000442947825 */ /* 0x000fe200078e025c */
[----:B------:R-:W-:Y:S01]  /*36b0*/  LOP3.LUT R4, R4, 0x3, RZ, 0xc0, !PT ;  /* 0x0000000304047812 */ /* 0x000fe200078ec0ff */
[----:B------:R5:W-:Y:S01]  /*36c0*/  LDGSTS.E [R224+0x8], desc[UR16][R146.64], !P4 ;  /* 0x0000800092e07fae */ /* 0x000be2000e121850 */
[----:B------:R-:W-:-:S02]  /*36d0*/  LOP3.LUT R32, R32, 0x3, RZ, 0xc0, !PT ;  /* 0x0000000320207812 */ /* 0x000fc400078ec0ff */
[----:B------:R-:W-:Y:S01]  /*36e0*/  IADD3 R4, R4, R37, R34 ;  /* 0x0000002504047210 */ /* 0x000fe20007ffe022 */
[----:B------:R5:W-:Y:S01]  /*36f0*/  LDGSTS.E [R224+0x4008], desc[UR16][R148.64], !P4 ;  /* 0x0400800094e07fae */ /* 0x000be2000e121850 */
[----:B------:R-:W-:Y:S02]  /*3700*/  SEL R27, RZ, 0x7fff8, P2 ;  /* 0x0007fff8ff1b7807 */ /* 0x000fe40001000000 */
[----:B------:R-:W-:Y:S02]  /*3710*/  LOP3.LUT R28, R28, 0x3, RZ, 0xc0, !PT ;  /* 0x000000031c1c7812 */ /* 0x000fe400078ec0ff */
[----:B------:R-:W-:Y:S02]  /*3720*/  LOP3.LUT R42, R42, 0x3, RZ, 0xc0, !PT ;  /* 0x000000032a2a7812 */ /* 0x000fe400078ec0ff */
[----:B------:R-:W-:Y:S02]  /*3730*/  LOP3.LUT R50, R50, 0x3, RZ, 0xc0, !PT ;  /* 0x0000000332327812 */ /* 0x000fe400078ec0ff */
[----:B------:R-:W-:-:S02]  /*3740*/  IADD3 R54, R56, R59, R54 ;  /* 0x0000003b38367210 */ /* 0x000fc40007ffe036 */
[----:B------:R-:W-:Y:S02]  /*3750*/  LOP3.LUT R24, R24, 0x3, RZ, 0xc0, !PT ;  /* 0x0000000318187812 */ /* 0x000fe400078ec0ff */
[----:B------:R-:W-:Y:S02]  /*3760*/  ISETP.GE.AND P6, PT, R64, R5, PT ;  /* 0x000000054000720c */ /* 0x000fe40003fc6270 */
[----:B------:R-:W-:Y:S02]  /*3770*/  ISETP.NE.U32.AND P2, PT, R7, RZ, PT ;  /* 0x000000ff0700720c */ /* 0x000fe40003f45070 */
[----:B------:R-:W-:Y:S02]  /*3780*/  IADD3 R58, R60, R63, R58 ;  /* 0x0000003f3c3a7210 */ /* 0x000fe40007ffe03a */
[----:B------:R-:W-:Y:S02]  /*3790*/  IADD3 R30, R32, R33, R30 ;  /* 0x00000021201e7210 */ /* 0x000fe40007ffe01e */
[----:B------:R-:W-:-:S02]  /*37a0*/  LOP3.LUT R7, R62, 0xf, RZ, 0xc0, !PT ;  /* 0x0000000f3e077812 */ /* 0x000fc400078ec0ff */
[----:B------:R-:W-:Y:S02]  /*37b0*/  LOP3.LUT R5, R4, 0xf, RZ, 0xc0, !PT ;  /* 0x0000000f04057812 */ /* 0x000fe400078ec0ff */
[----:B------:R-:W-:Y:S01]  /*37c0*/  IADD3 R26, R28, R29, R26 ;  /* 0x0000001d1c1a7210 */ /* 0x000fe20007ffe01a */
[----:B------:R-:W-:Y:S01]  /*37d0*/  IMAD R58, R58, 0x10, R7 ;  /* 0x000000103a3a7824 */ /* 0x000fe200078e0207 */
[----:B------:R-:W-:Y:S01]  /*37e0*/  IADD3 R40, R42, R45, R40 ;  /* 0x0000002d2a287210 */ /* 0x000fe20007ffe028 */
[----:B------:R-:W-:Y:S01]  /*37f0*/  IMAD R30, R30, 0x10, R5 ;  /* 0x000000101e1e7824 */ /* 0x000fe200078e0205 */
[----:B------:R-:W-:Y:S01]  /*3800*/  LOP3.LUT R46, R46, 0x3, RZ, 0xc0, !PT ;  /* 0x000000032e2e7812 */ /* 0x000fe200078ec0ff */
[----:B------:R-:W-:Y:S01]  /*3810*/  IMAD.SHL.U32 R5, R26, 0x100, RZ ;  /* 0x000001001a057824 */ /* 0x000fe200078e00ff */
[----:B------:R-:W-:Y:S01]  /*3820*/  IADD3 R27, R50, R27, R48 ;  /* 0x0000001b321b7210 */ /* 0x000fe20007ffe030 */
[----:B------:R-:W-:Y:S01]  /*3830*/  IMAD.SHL.U32 R7, R40, 0x100, RZ ;  /* 0x0000010028077824 */ /* 0x000fe200078e00ff */
[----:B------:R-:W-:Y:S01]  /*3840*/  IADD3 R14, R24, R25, R14 ;  /* 0x00000019180e7210 */ /* 0x000fe20007ffe00e */
[----:B------:R-:W-:Y:S01]  /*3850*/  IMAD.SHL.U32 R25, R54, 0x100, RZ ;  /* 0x0000010036197824 */ /* 0x000fe200078e00ff */
[----:B------:R-:W-:-:S02]  /*3860*/  LOP3.LUT R57, R57, 0x3, RZ, 0xc0, !PT ;  /* 0x0000000339397812 */ /* 0x000fc400078ec0ff */
[----:B------:R-:W-:Y:S02]  /*3870*/  IADD3 R44, R46, R49, R44 ;  /* 0x000000312e2c7210 */ /* 0x000fe40007ffe02c */
[----:B------:R-:W-:Y:S02]  /*3880*/  LOP3.LUT R27, R27, 0xf, RZ, 0xc0, !PT ;  /* 0x0000000f1b1b7812 */ /* 0x000fe400078ec0ff */
[----:B------:R-:W-:Y:S02]  /*3890*/  LOP3.LUT R38, R38, 0x3, RZ, 0xc0, !PT ;  /* 0x0000000326267812 */ /* 0x000fe400078ec0ff */
[----:B------:R-:W-:Y:S01]  /*38a0*/  IADD3 R52, R57, R55, R52 ;  /* 0x0000003739347210 */ /* 0x000fe20007ffe034 */
[----:B------:R-:W-:Y:S01]  /*38b0*/  IMAD R27, R44, 0x10, R27 ;  /* 0x000000102c1b7824 */ /* 0x000fe200078e021b */
[----:B------:R-:W-:Y:S02]  /*38c0*/  LOP3.LUT R25, R25, 0xf00, RZ, 0xe2, !PT ;  /* 0x00000f0019197812 */ /* 0x000fe400078ee2ff */
[----:B------:R-:W-:-:S02]  /*38d0*/  IADD3 R36, R38, R41, R36 ;  /* 0x0000002926247210 */ /* 0x000fc40007ffe024 */
[----:B------:R-:W-:Y:S01]  /*38e0*/  LOP3.LUT R5, R5, 0xf00, RZ, 0xe2, !PT ;  /* 0x00000f0005057812 */ /* 0x000fe200078ee2ff */
[----:B------:R-:W-:Y:S01]  /*38f0*/  IMAD R25, R52, 0x1000, R25 ;  /* 0x0000100034197824 */ /* 0x000fe200078e0219 */
[----:B------:R-:W-:Y:S02]  /*3900*/  LOP3.LUT R7, R7, 0xf00, RZ, 0xe2, !PT ;  /* 0x00000f0007077812 */ /* 0x000fe400078ee2ff */
[----:B------:R-:W-:Y:S01]  /*3910*/  LOP3.LUT R58, R58, 0xff, RZ, 0xc0, !PT ;  /* 0x000000ff3a3a7812 */ /* 0x000fe200078ec0ff */
[----:B------:R-:W-:Y:S01]  /*3920*/  IMAD R5, R14, 0x1000, R5 ;  /* 0x000010000e057824 */ /* 0x000fe200078e0205 */
[----:B------:R-:W-:Y:S01]  /*3930*/  LOP3.LUT R30, R30, 0xff, RZ, 0xc0, !PT ;  /* 0x000000ff1e1e7812 */ /* 0x000fe200078ec0ff */
[----:B------:R-:W-:Y:S01]  /*3940*/  IMAD R7, R36, 0x1000, R7 ;  /* 0x0000100024077824 */ /* 0x000fe200078e0207 */
[----:B------:R-:W-:Y:S01]  /*3950*/  LOP3.LUT R4, R27, 0xff, RZ, 0xc0, !PT ;  /* 0x000000ff1b047812 */ /* 0x000fe200078ec0ff */
[----:B------:R-:W-:Y:S01]  /*3960*/  IMAD.IADD R25, R25, 0x1, R58 ;  /* 0x0000000119197824 */ /* 0x000fe200078e023a */
[----:B------:R-:W-:Y:S01]  /*3970*/  SEL R14, RZ, 0x4, P6 ;  /* 0x00000004ff0e7807 */ /* 0x000fe20003000000 */
[----:B------:R-:W-:Y:S01]  /*3980*/  IMAD.IADD R5, R5, 0x1, R30 ;  /* 0x0000000105057824 */ /* 0x000fe200078e021e */
[----:B------:R-:W-:Y:S01]  /*3990*/  ISETP.GT.AND P6, PT, R0, 0x3f, PT ;  /* 0x0000003f0000780c */ /* 0x000fe20003fc4270 */
[----:B------:R-:W-:Y:S01]  /*39a0*/  IMAD.IADD R4, R7, 0x1, R4 ;  /* 0x0000000107047824 */ /* 0x000fe200078e0204 */
[----:B------:R-:W-:Y:S01]  /*39b0*/  LOP3.LUT R25, R25, 0xffff, RZ, 0xc0, !PT ;  /* 0x0000ffff19197812 */ /* 0x000fe200078ec0ff */
[----:B------:R-:W-:Y:S01]  /*39c0*/  IMAD.SHL.U32 R7, R2, 0x10, RZ ;  /* 0x0000001002077824 */ /* 0x000fe200078e00ff */
[----:B------:R-:W-:-:S02]  /*39d0*/  SEL R14, R14, RZ, P6 ;  /* 0x000000ff0e0e7207 */ /* 0x000fc40003000000 */
[----:B------:R-:W-:Y:S01]  /*39e0*/  PRMT R221, R5, 0x5410, R4 ;  /* 0x0000541005dd7816 */ /* 0x000fe20000000004 */
[----:B------:R-:W-:Y:S01]  /*39f0*/  IMAD R5, R2, 0xf, RZ ;  /* 0x0000000f02057824 */ /* 0x000fe200078e02ff */
[----:B------:R-:W-:Y:S01]  /*3a00*/  SHF.R.U32.HI R4, RZ, 0xd, R25 ;  /* 0x0000000dff047819 */ /* 0x000fe20000011619 */
[--C-:B------:R-:W-:Y:S01]  /*3a10*/  IMAD.WIDE R154, R7, 0x4, R218.reuse ;  /* 0x00000004079a7825 */ /* 0x100fe200078e02da */
[----:B------:R-:W-:Y:S02]  /*3a20*/  ISETP.NE.U32.AND P6, PT, R14, RZ, PT ;  /* 0x000000ff0e00720c */ /* 0x000fe40003fc5070 */
[----:B------:R-:W-:Y:S01]  /*3a30*/  LOP3.LUT P0, RZ, R4, 0x1, RZ, 0xc0, !PT ;  /* 0x0000000104ff7812 */ /* 0x000fe2000780c0ff */
[C---:B------:R-:W-:Y:S01]  /*3a40*/  IMAD.WIDE R150, R5.reuse, 0x4, R218 ;  /* 0x0000000405967825 */ /* 0x040fe200078e02da */
[----:B------:R-:W-:Y:S01]  /*3a50*/  SHF.R.U32.HI R4, RZ, 0xf, R25 ;  /* 0x0000000fff047819 */ /* 0x000fe20000011619 */
[----:B------:R2:W-:Y:S01]  /*3a60*/  STL [R1+0x1ac], R5 ;  /* 0x0001ac0501007387 */ /* 0x0005e20000100800 */
[----:B------:R-:W-:Y:S01]  /*3a70*/  LOP3.LUT R14, R16, 0x40, RZ, 0x3c, !PT ;  /* 0x00000040100e7812 */ /* 0x000fe200078e3cff */
[----:B------:R-:W-:Y:S01]  /*3a80*/  IMAD.WIDE R152, R5, 0x4, R92 ;  /* 0x0000000405987825 */ /* 0x000fe200078e025c */
[----:B------:R-:W-:Y:S01]  /*3a90*/  LOP3.LUT P4, RZ, R4, 0x1, RZ, 0xc0, !PT ;  /* 0x0000000104ff7812 */ /* 0x000fe2000788c0ff */
[----:B------:R5:W-:Y:S01]  /*3aa0*/  LDGSTS.E [R224+0xc], desc[UR16][R150.64], !P3 ;  /* 0x0000c00096e07fae */ /* 0x000be2000d921850 */
[--C-:B------:R-:W-:Y:S01]  /*3ab0*/  SHF.R.U32.HI R4, RZ, 0xe, R25.reuse ;  /* 0x0000000eff047819 */ /* 0x100fe20000011619 */
[----:B------:R-:W-:Y:S01]  /*3ac0*/  VIADD R223, R14, UR12 ;  /* 0x0000000c0edf7c36 */ /* 0x000fe20008000000 */
[----:B------:R-:W-:Y:S01]  /*3ad0*/  LOP3.LUT R14, R16, 0x50, RZ, 0x3c, !PT ;  /* 0x00000050100e7812 */ /* 0x000fe200078e3cff */
[----:B------:R5:W-:Y:S01]  /*3ae0*/  LDGSTS.E [R224+0x400c], desc[UR16][R152.64], !P3 ;  /* 0x0400c00098e07fae */ /* 0x000be2000d921850 */
[----:B------:R-:W-:Y:S01]  /*3af0*/  LOP3.LUT P3, RZ, R4, 0x1, RZ, 0xc0, !PT ;  /* 0x0000000104ff7812 */ /* 0x000fe2000786c0ff */
[----:B--2---:R-:W-:Y:S01]  /*3b00*/  IMAD R5, R2, 0x11, RZ ;  /* 0x0000001102057824 */ /* 0x004fe200078e02ff */
[----:B------:R-:W-:Y:S01]  /*3b10*/  SHF.R.U32.HI R4, RZ, 0xa, R25 ;  /* 0x0000000aff047819 */ /* 0x000fe20000011619 */
[----:B------:R-:W-:Y:S01]  /*3b20*/  IMAD.WIDE R156, R7, 0x4, R92 ;  /* 0x00000004079c7825 */ /* 0x000fe200078e025c */
[----:B------:R2:W-:Y:S01]  /*3b30*/  STL [R1+0x1a8], R7 ;  /* 0x0001a80701007387 */ /* 0x0005e20000100800 */
[----:B------:R-:W-:-:S02]  /*3b40*/  LOP3.LUT R24, R16, 0x70, RZ, 0x3c, !PT ;  /* 0x0000007010187812 */ /* 0x000fc400078e3cff */
[C---:B------:R-:W-:Y:S01]  /*3b50*/  IMAD.WIDE R158, R5.reuse, 0x4, R218 ;  /* 0x00000004059e7825 */ /* 0x040fe200078e02da */
[----:B------:R1:W-:Y:S03]  /*3b60*/  STL [R1+0x1a4], R5 ;  /* 0x0001a40501007387 */ /* 0x0003e60000100800 */
[----:B------:R-:W-:Y:S01]  /*3b70*/  IMAD.WIDE R160, R5, 0x4, R92 ;  /* 0x0000000405a07825 */ /* 0x000fe200078e025c */
[----:B------:R5:W-:Y:S03]  /*3b80*/  LDGSTS.E [R223], desc[UR16][R154.64], P4 ;  /* 0x000000009adf7fae */ /* 0x000be6000a121850 */
[----:B--2---:R-:W-:Y:S01]  /*3b90*/  IMAD R7, R2, 0x13, RZ ;  /* 0x0000001302077824 */ /* 0x004fe200078e02ff */
[----:B------:R2:W-:Y:S01]  /*3ba0*/  LDGSTS.E [R223+0x4000], desc[UR16][R156.64], P4 ;  /* 0x040000009cdf7fae */ /* 0x0005e2000a121850 */
[----:B------:R-:W-:Y:S01]  /*3bb0*/  LOP3.LUT P4, RZ, R4, 0x1, RZ, 0xc0, !PT ;  /* 0x0000000104ff7812 */ /* 0x000fe2000788c0ff */
[----:B-1----:R-:W-:Y:S01]  /*3bc0*/  IMAD R5, R2, 0x12, RZ ;  /* 0x0000001202057824 */ /* 0x002fe200078e02ff */
[----:B------:R-:W-:Y:S01]  /*3bd0*/  SHF.R.U32.HI R4, RZ, 0xc, R25 ;  /* 0x0000000cff047819 */ /* 0x000fe20000011619 */
[----:B------:R1:W-:Y:S01]  /*3be0*/  LDGSTS.E [R223+0x4], desc[UR16][R158.64], P3 ;  /* 0x000040009edf7fae */ /* 0x0003e20009921850 */
[----:B------:R-:W-:-:S03]  /*3bf0*/  IMAD.WIDE R166, R7, 0x4, R218 ;  /* 0x0000000407a67825 */ /* 0x000fc600078e02da */
[----:B------:R1:W-:Y:S01]  /*3c00*/  LDGSTS.E [R223+0x4004], desc[UR16][R160.64], P3 ;  /* 0x04004000a0df7fae */ /* 0x0003e20009921850 */
[C---:B------:R-:W-:Y:S01]  /*3c10*/  IMAD.WIDE R162, R5.reuse, 0x4, R218 ;  /* 0x0000000405a27825 */ /* 0x040fe200078e02da */
[----:B------:R-:W-:Y:S02]  /*3c20*/  LOP3.LUT P3, RZ, R4, 0x1, RZ, 0xc0, !PT ;  /* 0x0000000104ff7812 */ /* 0x000fe4000786c0ff */
[----:B------:R-:W-:Y:S01]  /*3c30*/  SHF.R.U32.HI R4, RZ, 0xb, R25 ;  /* 0x0000000bff047819 */ /* 0x000fe20000011619 */
[--C-:B------:R-:W-:Y:S01]  /*3c40*/  IMAD.WIDE R164, R5, 0x4, R92.reuse ;  /* 0x0000000405a47825 */ /* 0x100fe200078e025c */
[----:B------:R1:W-:Y:S03]  /*3c50*/  LDGSTS.E [R223+0x8], desc[UR16][R162.64], P0 ;  /* 0x00008000a2df7fae */ /* 0x0003e60008121850 */
[----:B------:R-:W-:Y:S01]  /*3c60*/  IMAD.WIDE R168, R7, 0x4, R92 ;  /* 0x0000000407a87825 */ /* 0x000fe200078e025c */
[----:B------:R1:W-:Y:S01]  /*3c70*/  LDGSTS.E [R223+0x4008], desc[UR16][R164.64], P0 ;  /* 0x04008000a4df7fae */ /* 0x0003e20008121850 */
[----:B------:R-:W-:-:S02]  /*3c80*/  LOP3.LUT P0, RZ, R4, 0x1, RZ, 0xc0, !PT ;  /* 0x0000000104ff7812 */ /* 0x000fc4000780c0ff */
[----:B------:R-:W-:Y:S01]  /*3c90*/  SHF.R.U32.HI R4, RZ, 0x9, R25 ;  /* 0x00000009ff047819 */ /* 0x000fe20000011619 */
[----:B------:R3:W-:Y:S01]  /*3ca0*/  STL [R1+0x1a0], R5 ;  /* 0x0001a00501007387 */ /* 0x0007e20000100800 */
[----:B------:R-:W-:Y:S02]  /*3cb0*/  VIADD R222, R14, UR12 ;  /* 0x0000000c0ede7c36 */ /* 0x000fe40008000000 */
[----:B------:R-:W-:Y:S01]  /*3cc0*/  IMAD R14, R2, 0x18, RZ ;  /* 0x00000018020e7824 */ /* 0x000fe200078e02ff */
[----:B------:R4:W-:Y:S01]  /*3cd0*/  STL [R1+0x19c], R7 ;  /* 0x00019c0701007387 */ /* 0x0009e20000100800 */
[----:B------:R-:W-:Y:S02]  /*3ce0*/  VIADD R220, R24, UR12 ;  /* 0x0000000c18dc7c36 */ /* 0x000fe40008000000 */
[----:B------:R-:W-:Y:S01]  /*3cf0*/  IMAD.WIDE R186, R14, 0x4, R218 ;  /* 0x000000040eba7825 */ /* 0x000fe200078e02da */
[----:B------:R1:W-:Y:S03]  /*3d00*/  LDGSTS.E [R223+0xc], desc[UR16][R166.64], P3 ;  /* 0x0000c000a6df7fae */ /* 0x0003e60009921850 */
[----:B---3--:R-:W-:Y:S01]  /*3d10*/  IMAD R5, R2, 0x14, RZ ;  /* 0x0000001402057824 */ /* 0x008fe200078e02ff */
[----:B------:R3:W-:Y:S01]  /*3d20*/  LDGSTS.E [R223+0x400c], desc[UR16][R168.64], P3 ;  /* 0x0400c000a8df7fae */ /* 0x0007e20009921850 */
[----:B------:R-:W-:Y:S01]  /*3d30*/  LOP3.LUT P3, RZ, R4, 0x1, RZ, 0xc0, !PT ;  /* 0x0000000104ff7812 */ /* 0x000fe2000786c0ff */
[----:B----4-:R-:W-:Y:S01]  /*3d40*/  IMAD R7, R2, 0x15, RZ ;  /* 0x0000001502077824 */ /* 0x010fe200078e02ff */
[----:B------:R-:W-:Y:S01]  /*3d50*/  SHF.R.U32.HI R4, RZ, 0x8, R25 ;  /* 0x00000008ff047819 */ /* 0x000fe20000011619 */
[C---:B------:R-:W-:Y:S01]  /*3d60*/  IMAD.WIDE R170, R5.reuse, 0x4, R218 ;  /* 0x0000000405aa7825 */ /* 0x040fe200078e02da */
[----:B------:R4:W-:Y:S03]  /*3d70*/  STL [R1+0x198], R5 ;  /* 0x0001980501007387 */ /* 0x0009e60000100800 */
[----:B------:R-:W-:Y:S01]  /*3d80*/  IMAD.WIDE R172, R5, 0x4, R92 ;  /* 0x0000000405ac7825 */ /* 0x000fe200078e025c */
[----:B------:R3:W-:Y:S03]  /*3d90*/  LDGSTS.E [R222], desc[UR16][R170.64], P0 ;  /* 0x00000000aade7fae */ /* 0x0007e60008121850 */
[----:B------:R-:W-:Y:S01]  /*3da0*/  IMAD.WIDE R174, R7, 0x4, R218 ;  /* 0x0000000407ae7825 */ /* 0x000fe200078e02da */
[----:B------:R3:W-:Y:S01]  /*3db0*/  LDGSTS.E [R222+0x4000], desc[UR16][R172.64], P0 ;  /* 0x04000000acde7fae */ /* 0x0007e20008121850 */
[----:B------:R-:W-:-:S02]  /*3dc0*/  LOP3.LUT P0, RZ, R4, 0x1, RZ, 0xc0, !PT ;  /* 0x0000000104ff7812 */ /* 0x000fc4000780c0ff */
[----:B----4-:R-:W-:Y:S01]  /*3dd0*/  IMAD R5, R2, 0x16, RZ ;  /* 0x0000001602057824 */ /* 0x010fe200078e02ff */
[----:B------:R-:W-:Y:S01]  /*3de0*/  SHF.R.U32.HI R4, RZ, 0x5, R25 ;  /* 0x00000005ff047819 */ /* 0x000fe20000011619 */
[----:B------:R-:W-:Y:S01]  /*3df0*/  IMAD.WIDE R176, R7, 0x4, R92 ;  /* 0x0000000407b07825 */ /* 0x000fe200078e025c */
[----:B------:R4:W-:Y:S03]  /*3e00*/  STL [R1+0x194], R7 ;  /* 0x0001940701007387 */ /* 0x0009e60000100800 */
[C---:B------:R-:W-:Y:S01]  /*3e10*/  IMAD.WIDE R178, R5.reuse, 0x4, R218 ;  /* 0x0000000405b27825 */ /* 0x040fe200078e02da */
[----:B------:R5:W-:Y:S03]  /*3e20*/  STL [R1+0x190], R5 ;  /* 0x0001900501007387 */ /* 0x000be60000100800 */
[----:B------:R-:W-:Y:S01]  /*3e30*/  IMAD.WIDE R180, R5, 0x4, R92 ;  /* 0x0000000405b47825 */ /* 0x000fe200078e025c */
[----:B------:R-:W-:Y:S01]  /*3e40*/  LDGSTS.E [R222+0x4], desc[UR16][R174.64], P4 ;  /* 0x00004000aede7fae */ /* 0x000fe2000a121850 */
[----:B----4-:R-:W-:-:S02]  /*3e50*/  LOP3.LUT R7, R16, 0x60, RZ, 0x3c, !PT ;  /* 0x0000006010077812 */ /* 0x010fc400078e3cff */
[----:B------:R-:W-:Y:S01]  /*3e60*/  IMAD.WIDE R188, R14, 0x4, R92 ;  /* 0x000000040ebc7825 */ /* 0x000fe200078e025c */
[----:B------:R-:W-:Y:S01]  /*3e70*/  LDGSTS.E [R222+0x4004], desc[UR16][R176.64], P4 ;  /* 0x04004000b0de7fae */ /* 0x000fe2000a121850 */
[----:B------:R-:W-:Y:S02]  /*3e80*/  LOP3.LUT P4, RZ, R4, 0x1, RZ, 0xc0, !PT ;  /* 0x0000000104ff7812 */ /* 0x000fe4000788c0ff */
[----:B-----5:R-:W-:Y:S01]  /*3e90*/  IMAD R5, R2, 0x17, RZ ;  /* 0x0000001702057824 */ /* 0x020fe200078e02ff */
[----:B------:R-:W-:Y:S01]  /*3ea0*/  SHF.R.U32.HI R4, RZ, 0x7, R25 ;  /* 0x00000007ff047819 */ /* 0x000fe20000011619 */
[----:B------:R-:W-:Y:S01]  /*3eb0*/  LDGSTS.E [R222+0x8], desc[UR16][R178.64], P3 ;  /* 0x00008000b2de7fae */ /* 0x000fe20009921850 */
[----:B------:R-:W-:Y:S02]  /*3ec0*/  VIADD R7, R7, UR12 ;  /* 0x0000000c07077c36 */ /* 0x000fe40008000000 */
[----:B------:R-:W-:Y:S01]  /*3ed0*/  IMAD.WIDE R182, R5, 0x4, R218 ;  /* 0x0000000405b67825 */ /* 0x000fe200078e02da */
[----:B------:R-:W-:Y:S01]  /*3ee0*/  LDGSTS.E [R222+0x4008], desc[UR16][R180.64], P3 ;  /* 0x04008000b4de7fae */ /* 0x000fe20009921850 */
[----:B------:R-:W-:-:S02]  /*3ef0*/  LOP3.LUT P3, RZ, R4, 0x1, RZ, 0xc0, !PT ;  /* 0x0000000104ff7812 */ /* 0x000fc4000786c0ff */
[----:B------:R-:W-:Y:S01]  /*3f00*/  IMAD.WIDE R184, R5, 0x4, R92 ;  /* 0x0000000405b87825 */ /* 0x000fe200078e025c */
[----:B------:R-:W-:Y:S01]  /*3f10*/  SHF.R.U32.HI R4, RZ, 0x6, R25 ;  /* 0x00000006ff047819 */ /* 0x000fe20000011619 */
[----:B------:R-:W-:Y:S02]  /*3f20*/  LDGSTS.E [R222+0xc], desc[UR16][R182.64], P0 ;  /* 0x0000c000b6de7fae */ /* 0x000fe40008121850 */
[----:B------:R-:W-:Y:S02]  /*3f30*/  IMAD R24, R2, 0x1e, RZ ;  /* 0x0000001e02187824 */ /* 0x000fe400078e02ff */
[----:B------:R-:W-:Y:S01]  /*3f40*/  LDGSTS.E [R222+0x400c], desc[UR16][R184.64], P0 ;  /* 0x0400c000b8de7fae */ /* 0x000fe20008121850 */
[----:B------:R-:W-:Y:S01]  /*3f50*/  LOP3.LUT P0, RZ, R4, 0x1, RZ, 0xc0, !PT ;  /* 0x0000000104ff7812 */ /* 0x000fe2000780c0ff */
[C---:B------:R-:W-:Y:S01]  /*3f60*/  IMAD.WIDE R210, R24.reuse, 0x4, R218 ;  /* 0x0000000418d27825 */ /* 0x040fe200078e02da */
[----:B------:R-:W-:Y:S01]  /*3f70*/  SHF.R.U32.HI R4, RZ, 0x1, R25 ;  /* 0x00000001ff047819 */ /* 0x000fe20000011619 */
[----:B------:R4:W-:Y:S02]  /*3f80*/  STL [R1+0x18c], R5 ;  /* 0x00018c0501007387 */ /* 0x0009e40000100800 */
[----:B------:R-:W-:-:S02]  /*3f90*/  IMAD.WIDE R212, R24, 0x4, R92 ;  /* 0x0000000418d47825 */ /* 0x000fc400078e025c */
[----:B------:R-:W-:Y:S04]  /*3fa0*/  LDGSTS.E [R7], desc[UR16][R186.64], P3 ;  /* 0x00000000ba077fae */ /* 0x000fe80009921850 */
[----:B------:R-:W-:Y:S01]  /*3fb0*/  LDGSTS.E [R7+0x4000], desc[UR16][R188.64], P3 ;  /* 0x04000000bc077fae */ /* 0x000fe20009921850 */
[----:B------:R-:W-:Y:S01]  /*3fc0*/  LOP3.LUT P3, RZ, R4, 0x1, RZ, 0xc0, !PT ;  /* 0x0000000104ff7812 */ /* 0x000fe2000786c0ff */
[----:B----4-:R-:W-:Y:S01]  /*3fd0*/  IMAD R5, R2, 0x19, RZ ;  /* 0x0000001902057824 */ /* 0x010fe200078e02ff */
[----:B------:R-:W-:Y:S01]  /*3fe0*/  SHF.R.U32.HI R4, RZ, 0x4, R25 ;  /* 0x00000004ff047819 */ /* 0x000fe20000011619 */
[----:B------:R4:W-:Y:S02]  /*3ff0*/  STL [R1+0x188], R14 ;  /* 0x0001880e01007387 */ /* 0x0009e40000100800 */
[----:B------:R-:W-:-:S02]  /*4000*/  IMAD.WIDE R190, R5, 0x4, R218 ;  /* 0x0000000405be7825 */ /* 0x000fc400078e02da */
[----:B------:R5:W-:Y:S02]  /*4010*/  STL [R1+0x184], R5 ;  /* 0x0001840501007387 */ /* 0x000be40000100800 */
[----:B------:R-:W-:Y:S02]  /*4020*/  IMAD.WIDE R192, R5, 0x4, R92 ;  /* 0x0000000405c07825 */ /* 0x000fe400078e025c */
[----:B------:R-:W-:Y:S02]  /*4030*/  LDGSTS.E [R7+0x4], desc[UR16][R190.64], P0 ;  /* 0x00004000be077fae */ /* 0x000fe40008121850 */
[----:B----4-:R-:W-:Y:S02]  /*4040*/  IMAD R14, R2, 0x1b, RZ ;  /* 0x0000001b020e7824 */ /* 0x010fe400078e02ff */
[----:B------:R-:W-:Y:S01]  /*4050*/  LDGSTS.E [R7+0x4004], desc[UR16][R192.64], P0 ;  /* 0x04004000c0077fae */ /* 0x000fe20008121850 */
[----:B------:R-:W-:Y:S01]  /*4060*/  LOP3.LUT P0, RZ, R4, 0x1, RZ, 0xc0, !PT ;  /* 0x0000000104ff7812 */ /* 0x000fe2000780c0ff */
[----:B-----5:R-:W-:Y:S01]  /*4070*/  IMAD R5, R2, 0x1a, RZ ;  /* 0x0000001a02057824 */ /* 0x020fe200078e02ff */
[----:B------:R-:W-:Y:S01]  /*4080*/  SHF.R.U32.HI R4, RZ, 0x3, R25 ;  /* 0x00000003ff047819 */ /* 0x000fe20000011619 */
[----:B------:R-:W-:Y:S01]  /*4090*/  IMAD.WIDE R198, R14, 0x4, R218 ;  /* 0x000000040ec67825 */ /* 0x000fe200078e02da */
[----:B------:R-:W-:-:S02]  /*40a0*/  SHF.R.U32.HI R25, RZ, 0x2, R25 ;  /* 0x00000002ff197819 */ /* 0x000fc40000011619 */
[----:B------:R4:W-:Y:S01]  /*40b0*/  STL [R1+0x180], R5 ;  /* 0x0001800501007387 */ /* 0x0009e20000100800 */
[----:B------:R-:W-:-:S03]  /*40c0*/  IMAD.WIDE R194, R5, 0x4, R218 ;  /* 0x0000000405c27825 */ /* 0x000fc600078e02da */
[----:B------:R5:W-:Y:S01]  /*40d0*/  STL [R1+0x17c], R14 ;  /* 0x00017c0e01007387 */ /* 0x000be20000100800 */
[----:B------:R-:W-:-:S03]  /*40e0*/  IMAD.WIDE R196, R5, 0x4, R92 ;  /* 0x0000000405c47825 */ /* 0x000fc600078e025c */
[----:B------:R-:W-:Y:S01]  /*40f0*/  LDGSTS.E [R7+0x8], desc[UR16][R194.64], P4 ;  /* 0x00008000c2077fae */ /* 0x000fe2000a121850 */
[----:B------:R-:W-:-:S03]  /*4100*/  IMAD.WIDE R200, R14, 0x4, R92 ;  /* 0x000000040ec87825 */ /* 0x000fc600078e025c */
[----:B------:R-:W-:Y:S01]  /*4110*/  LDGSTS.E [R7+0x4008], desc[UR16][R196.64], P4 ;  /* 0x04008000c4077fae */ /* 0x000fe2000a121850 */
[----:B------:R-:W-:Y:S01]  /*4120*/  LOP3.LUT P4, RZ, R4, 0x1, RZ, 0xc0, !PT ;  /* 0x0000000104ff7812 */ /* 0x000fe2000788c0ff */
[C---:B----4-:R-:W-:Y:S01]  /*4130*/  IMAD R5, R2.reuse, 0x1c, RZ ;  /* 0x0000001c02057824 */ /* 0x050fe200078e02ff */
[----:B------:R-:W-:Y:S01]  /*4140*/  SHF.R.U64 R4, R221, 0x1f, RZ ;  /* 0x0000001fdd047819 */ /* 0x000fe200000012ff */
[----:B------:R-:W-:Y:S01]  /*4150*/  LDGSTS.E [R7+0xc], desc[UR16][R198.64], P0 ;  /* 0x0000c000c6077fae */ /* 0x000fe20008121850 */
[----:B-----5:R-:W-:Y:S02]  /*4160*/  IMAD R14, R2, 0x1d, RZ ;  /* 0x0000001d020e7824 */ /* 0x020fe400078e02ff */
[----:B------:R-:W-:Y:S01]  /*4170*/  IMAD.WIDE R202, R5, 0x4, R218 ;  /* 0x0000000405ca7825 */ /* 0x000fe200078e02da */
[----:B------:R-:W-:Y:S01]  /*4180*/  LDGSTS.E [R7+0x400c], desc[UR16][R200.64], P0 ;  /* 0x0400c000c8077fae */ /* 0x000fe20008121850 */
[----:B------:R-:W-:Y:S02]  /*4190*/  LOP3.LUT P0, RZ, R25, 0x1, RZ, 0xc0, !PT ;  /* 0x0000000119ff7812 */ /* 0x000fe4000780c0ff */
[----:B------:R-:W-:Y:S01]  /*41a0*/  IMAD.WIDE R204, R5, 0x4, R92 ;  /* 0x0000000405cc7825 */ /* 0x000fe200078e025c */
[----:B------:R4:W-:Y:S03]  /*41b0*/  STL [R1+0x174], R5 ;  /* 0x0001740501007387 */ /* 0x0009e60000100800 */
[C---:B------:R-:W-:Y:S01]  /*41c0*/  IMAD.WIDE R206, R14.reuse, 0x4, R218 ;  /* 0x000000040ece7825 */ /* 0x040fe200078e02da */
[----:B------:R-:W-:Y:S03]  /*41d0*/  LDGSTS.E [R220], desc[UR16][R202.64], P4 ;  /* 0x00000000cadc7fae */ /* 0x000fe6000a121850 */
[----:B------:R-:W-:Y:S01]  /*41e0*/  IMAD.WIDE R208, R14, 0x4, R92 ;  /* 0x000000040ed07825 */ /* 0x000fe200078e025c */
[----:B------:R-:W-:Y:S01]  /*41f0*/  LDGSTS.E [R220+0x4000], desc[UR16][R204.64], P4 ;  /* 0x04000000ccdc7fae */ /* 0x000fe2000a121850 */
[----:B------:R-:W-:-:S02]  /*4200*/  LOP3.LUT P4, RZ, R4, 0x1, RZ, 0xc0, !PT ;  /* 0x0000000104ff7812 */ /* 0x000fc4000788c0ff */
[----:B----4-:R-:W-:Y:S01]  /*4210*/  IMAD R5, R64, R3, RZ ;  /* 0x0000000340057224 */ /* 0x010fe200078e02ff */
[----:B------:R4:W-:Y:S01]  /*4220*/  STL [R1+0x170], R14 ;  /* 0x0001700e01007387 */ /* 0x0009e20000100800 */
[----:B------:R-:W-:Y:S02]  /*4230*/  IMAD R25, R2, 0x1f, RZ ;  /* 0x0000001f02197824 */ /* 0x000fe400078e02ff */
[----:B------:R-:W-:Y:S01]  /*4240*/  IMAD.SHL.U32 R4, R5, 0x4, RZ ;  /* 0x0000000405047824 */ /* 0x000fe200078e00ff */
[----:B------:R-:W-:Y:S01]  /*4250*/  LDGSTS.E [R220+0x4], desc[UR16][R206.64], P0 ;  /* 0x00004000cedc7fae */ /* 0x000fe20008121850 */
[----:B------:R-:W-:-:S03]  /*4260*/  IMAD.WIDE R214, R25, 0x4, R218 ;  /* 0x0000000419d67825 */ /* 0x000fc600078e02da */
[----:B------:R-:W-:Y:S01]  /*4270*/  LDGSTS.E [R220+0x4004], desc[UR16][R208.64], P0 ;  /* 0x04004000d0dc7fae */ /* 0x000fe20008121850 */
[----:B------:R-:W-:Y:S01]  /*4280*/  IADD3 R30, P0, R4, UR4, RZ ;  /* 0x00000004041e7c10 */ /* 0x000fe2000ff1e0ff */
[----:B------:R-:W-:Y:S01]  /*4290*/  IMAD.WIDE R26, R25, 0x4, R92 ;  /* 0x00000004191a7825 */ /* 0x000fe200078e025c */
[----:B----4-:R-:W-:Y:S01]  /*42a0*/  SHF.R.U64 R14, R221, 0x1e, RZ ;  /* 0x0000001edd0e7819 */ /* 0x010fe200000012ff */
[----:B------:R-:W-:Y:S04]  /*42b0*/  LDGSTS.E [R220+0x8], desc[UR16][R210.64], P3 ;  /* 0x00008000d2dc7fae */ /* 0x000fe80009921850 */
[----:B------:R-:W-:Y:S01]  /*42c0*/  LDGSTS.E [R220+0x4008], desc[UR16][R212.64], P3 ;  /* 0x04008000d4dc7fae */ /* 0x000fe20009921850 */
[----:B------:R-:W-:Y:S02]  /*42d0*/  LOP3.LUT P3, RZ, R14, 0x1, RZ, 0xc0, !PT ;  /* 0x000000010eff7812 */ /* 0x000fe4000786c0ff */
[----:B------:R-:W-:Y:S01]  /*42e0*/  LEA.HI.X.SX32 R14, R5, UR5, 0x2, P0 ;  /* 0x00000005050e7c11 */ /* 0x000fe200080f16ff */
[----:B------:R-:W-:Y:S01]  /*42f0*/  LDGSTS.E [R220+0xc], desc[UR16][R214.64], !P1 ;  /* 0x0000c000d6dc7fae */ /* 0x000fe2000c921850 */
[----:B------:R-:W-:-:S03]  /*4300*/  LEA R90, P0, R246, R30, 0x2 ;  /* 0x0000001ef65a7211 */ /* 0x000fc600078010ff */
[----:B------:R-:W-:Y:S01]  /*4310*/  LDGSTS.E [R220+0x400c], desc[UR16][R26.64], !P1 ;  /* 0x0400c0001adc7fae */ /* 0x000fe2000c921850 */
[----:B------:R-:W-:Y:S02]  /*4320*/  LEA R88, P1, R243, R30, 0x2 ;  /* 0x0000001ef3587211 */ /* 0x000fe400078210ff */
[----:B------:R-:W-:Y:S01]  /*4330*/  LEA.HI.X.SX32 R91, R246, R14, 0x2, P0 ;  /* 0x0000000ef65b7211 */ /* 0x000fe200000f16ff */
[----:B------:R-:W-:Y:S01]  /*4340*/  STL [R1+0x16c], R24 ;  /* 0x00016c1801007387 */ /* 0x000fe20000100800 */
[----:B------:R-:W-:Y:S02]  /*4350*/  LEA R28, P0, R241, R30, 0x2 ;  /* 0x0000001ef11c7211 */ /* 0x000fe400078010ff */
[----:B------:R-:W-:Y:S01]  /*4360*/  LEA.HI.X.SX32 R89, R243, R14, 0x2, P1 ;  /* 0x0000000ef3597211 */ /* 0x000fe200008f16ff */
[----:B------:R4:W-:Y:S01]  /*4370*/  STL [R1+0x168], R25 ;  /* 0x0001681901007387 */ /* 0x0009e20000100800 */
[----:B------:R-:W-:Y:S02]  /*4380*/  LEA R86, P1, R239, R30, 0x2 ;  /* 0x0000001eef567211 */ /* 0x000fe400078210ff */
[----:B------:R-:W-:Y:S01]  /*4390*/  LEA.HI.X.SX32 R29, R241, R14, 0x2, P0 ;  /* 0x0000000ef11d7211 */ /* 0x000fe200000f16ff */
[----:B------:R-:W0:Y:S01]  /*43a0*/  LDGDEPBAR ;  /* 0x00000000000079af */ /* 0x000e220000000000 */
[----:B------:R-:W-:-:S02]  /*43b0*/  LEA R84, P0, R237, R30, 0x2 ;  /* 0x0000001eed547211 */ /* 0x000fc400078010ff */
[----:B------:R-:W-:Y:S01]  /*43c0*/  LEA.HI.X.SX32 R87, R239, R14, 0x2, P1 ;  /* 0x0000000eef577211 */ /* 0x000fe200008f16ff */
[----:B------:R5:W-:Y:S01]  /*43d0*/  STL [R1+0x358], R245 ;  /* 0x000358f501007387 */ /* 0x000be20000100800 */
[----:B------:R-:W-:Y:S02]  /*43e0*/  LEA R82, P1, R235, R30, 0x2 ;  /* 0x0000001eeb527211 */ /* 0x000fe400078210ff */
[----:B------:R-:W-:Y:S01]  /*43f0*/  LEA.HI.X.SX32 R85, R237, R14, 0x2, P0 ;  /* 0x0000000eed557211 */ /* 0x000fe200000f16ff */
[----:B------:R1:W-:Y:S01]  /*4400*/  STL [R1], RZ ;  /* 0x000000ff01007387 */ /* 0x0003e20000100800 */
[----:B------:R-:W-:Y:S02]  /*4410*/  LEA R80, P0, R233, R30, 0x2 ;  /* 0x0000001ee9507211 */ /* 0x000fe400078010ff */
[----:B------:R-:W-:Y:S01]  /*4420*/  LEA.HI.X.SX32 R83, R235, R14, 0x2, P1 ;  /* 0x0000000eeb537211 */ /* 0x000fe200008f16ff */
[----:B------:R1:W-:Y:S01]  /*4430*/  STL [R1+0x4], RZ ;  /* 0x000004ff01007387 */ /* 0x0003e20000100800 */
[----:B------:R-:W-:-:S02]  /*4440*/  LEA R78, P1, R230, R30, 0x2 ;  /* 0x0000001ee64e7211 */ /* 0x000fc400078210ff */
[----:B------:R-:W-:Y:S01]  /*4450*/  LEA.HI.X.SX32 R81, R233, R14, 0x2, P0 ;  /* 0x0000000ee9517211 */ /* 0x000fe200000f16ff */
[----:B------:R1:W-:Y:S01]  /*4460*/  STL [R1+0x8], RZ ;  /* 0x000008ff01007387 */ /* 0x0003e20000100800 */
[----:B------:R-:W-:Y:S02]  /*4470*/  LEA R76, P0, R228, R30, 0x2 ;  /* 0x0000001ee44c7211 */ /* 0x000fe400078010ff */
[----:B------:R-:W-:Y:S01]  /*4480*/  LEA.HI.X.SX32 R79, R230, R14, 0x2, P1 ;  /* 0x0000000ee64f7211 */ /* 0x000fe200008f16ff */
[----:B------:R1:W-:Y:S01]  /*4490*/  STL [R1+0xc], RZ ;  /* 0x00000cff01007387 */ /* 0x0003e20000100800 */
        /* <DEDUP_REMOVED lines=60> */
[C---:B------:R-:W-:Y:S02]  /*4860*/  LEA R34, P1, R15.reuse, R30, 0x2 ;  /* 0x0000001e0f227211 */ /* 0x040fe400078210ff */
[----:B------:R-:W-:Y:S01]  /*4870*/  LEA.HI.X.SX32 R37, R18, R14, 0x2, P0 ;  /* 0x0000000e12257211 */ /* 0x000fe200000f16ff */
[----:B------:R1:W-:Y:S01]  /*4880*/  STL [R1+0x60], RZ ;  /* 0x000060ff01007387 */ /* 0x0003e20000100800 */
[----:B------:R-:W-:Y:S02]  /*4890*/  LEA R32, P0, R10, R30, 0x2 ;  /* 0x0000001e0a207211 */ /* 0x000fe400078010ff */
[----:B------:R-:W-:Y:S01]  /*48a0*/  LEA.HI.X.SX32 R35, R15, R14, 0x2, P1 ;  /* 0x0000000e0f237211 */ /* 0x000fe200008f16ff */
[----:B------:R1:W-:Y:S01]  /*48b0*/  STL [R1+0x64], RZ ;  /* 0x000064ff01007387 */ /* 0x0003e20000100800 */
[----:B------:R-:W-:-:S02]  /*48c0*/  LEA R30, P1, R6, R30, 0x2 ;  /* 0x0000001e061e7211 */ /* 0x000fc400078210ff */
[----:B----4-:R-:W-:Y:S01]  /*48d0*/  SHF.R.U64 R25, R221, 0x1c, RZ ;  /* 0x0000001cdd197819 */ /* 0x010fe200000012ff */
[----:B------:R4:W-:Y:S01]  /*48e0*/  STL [R1+0x68], RZ ;  /* 0x000068ff01007387 */ /* 0x0009e20000100800 */
[-C--:B------:R-:W-:Y:S02]  /*48f0*/  LEA.HI.X.SX32 R31, R6, R14.reuse, 0x2, P1 ;  /* 0x0000000e061f7211 */ /* 0x080fe400008f16ff */
[----:B------:R-:W-:Y:S01]  /*4900*/  LOP3.LUT P1, RZ, R25, 0x1, RZ, 0xc0, !PT ;  /* 0x0000000119ff7812 */ /* 0x000fe2000782c0ff */
[----:B------:R-:W-:Y:S01]  /*4910*/  VIADD R25, R249, UR12 ;  /* 0x0000000cf9197c36 */ /* 0x000fe20008000000 */
[----:B------:R-:W-:Y:S01]  /*4920*/  SHF.R.U64 R24, R221, 0x1d, RZ ;  /* 0x0000001ddd187819 */ /* 0x000fe200000012ff */
[----:B------:R4:W-:Y:S01]  /*4930*/  STL [R1+0x6c], RZ ;  /* 0x00006cff01007387 */ /* 0x0009e20000100800 */
[----:B------:R-:W-:Y:S01]  /*4940*/  LEA.HI.X.SX32 R33, R10, R14, 0x2, P0 ;  /* 0x0000000e0a217211 */ /* 0x000fe200000f16ff */
[----:B------:R-:W-:Y:S01]  /*4950*/  IMAD.SHL.U32 R14, R2, 0x20, RZ ;  /* 0x00000020020e7824 */ /* 0x000fe200078e00ff */
[----:B------:R-:W-:Y:S01]  /*4960*/  LOP3.LUT P0, RZ, R24, 0x1, RZ, 0xc0, !PT ;  /* 0x0000000118ff7812 */ /* 0x000fe2000780c0ff */
[----:B------:R-:W-:Y:S01]  /*4970*/  LDGSTS.E [R25+0x18000], desc[UR16][R90.64], P2 ;  /* 0x180000005a197fae */ /* 0x000fe20009121850 */
[----:B------:R-:W-:Y:S01]  /*4980*/  VIADD R24, R245, UR12 ;  /* 0x0000000cf5187c36 */ /* 0x000fe20008000000 */
[----:B-----5:R-:W-:Y:S01]  /*4990*/  SHF.R.U64 R245, R221, 0x1b, RZ ;  /* 0x0000001bddf57819 */ /* 0x020fe200000012ff */
[C---:B------:R-:W-:Y:S01]  /*49a0*/  IMAD.WIDE R218, R14.reuse, 0x4, R218 ;  /* 0x000000040eda7825 */ /* 0x040fe200078e02da */
[----:B------:R-:W-:Y:S03]  /*49b0*/  LDGSTS.E [R25+0x18400], desc[UR16][R88.64], P2 ;  /* 0x1840000058197fae */ /* 0x000fe60009121850 */
        /* <DEDUP_REMOVED lines=58> */
[----:B------:R-:W-:Y:S01]  /*4d60*/  IMAD.WIDE R150, R14, 0x4, R150 ;  /* 0x000000040e967825 */ /* 0x000fe200078e0296 */
[----:B------:R-:W-:Y:S01]  /*4d70*/  LDGSTS.E [R24+0x1be00], desc[UR16][R30.64], P2 ;  /* 0x1be000001e187fae */ /* 0x000fe20009121850 */
[----:B------:R-:W-:-:S02]  /*4d80*/  LOP3.LUT P2, RZ, R245, 0x1, RZ, 0xc0, !PT ;  /* 0x00000001f5ff7812 */ /* 0x000fc4000784c0ff */
[C---:B------:R-:W-:Y:S01]  /*4d90*/  IMAD.WIDE R152, R14.reuse, 0x4, R152 ;  /* 0x000000040e987825 */ /* 0x040fe200078e0298 */
[----:B------:R-:W0:Y:S03]  /*4da0*/  LDGDEPBAR ;  /* 0x00000000000079af */ /* 0x000e260000000000 */
[C---:B------:R-:W-:Y:S01]  /*4db0*/  IMAD.WIDE R154, R14.reuse, 0x4, R154 ;  /* 0x000000040e9a7825 */ /* 0x040fe200078e029a */
[----:B------:R-:W-:Y:S03]  /*4dc0*/  BAR.SYNC.DEFER_BLOCKING 0x0 ;  /* 0x0000000000007b1d */ /* 0x000fe60000010000 */
[----:B--2---:R-:W-:-:S04]  /*4dd0*/  IMAD.WIDE R156, R14, 0x4, R156 ;  /* 0x000000040e9c7825 */ /* 0x004fc800078e029c */
[C---:B-1----:R-:W-:Y:S01]  /*4de0*/  IMAD.WIDE R158, R14.reuse, 0x4, R158 ;  /* 0x000000040e9e7825 */ /* 0x042fe200078e029e */
[----:B------:R4:W-:Y:S03]  /*4df0*/  STL [R1+0x70], RZ ;  /* 0x000070ff01007387 */ /* 0x0009e60000100800 */
[C---:B------:R-:W-:Y:S01]  /*4e00*/  IMAD.WIDE R160, R14.reuse, 0x4, R160 ;  /* 0x000000040ea07825 */ /* 0x040fe200078e02a0 */
[----:B------:R4:W-:Y:S03]  /*4e10*/  STL [R1+0x74], RZ ;  /* 0x000074ff01007387 */ /* 0x0009e60000100800 */
[C---:B------:R-:W-:Y:S01]  /*4e20*/  IMAD.WIDE R162, R14.reuse, 0x4, R162 ;  /* 0x000000040ea27825 */ /* 0x040fe200078e02a2 */
[----:B------:R4:W-:Y:S03]  /*4e30*/  STL [R1+0x78], RZ ;  /* 0x000078ff01007387 */ /* 0x0009e60000100800 */
[C---:B------:R-:W-:Y:S01]  /*4e40*/  IMAD.WIDE R164, R14.reuse, 0x4, R164 ;  /* 0x000000040ea47825 */ /* 0x040fe200078e02a4 */
[----:B------:R4:W-:Y:S03]  /*4e50*/  STL [R1+0x7c], RZ ;  /* 0x00007cff01007387 */ /* 0x0009e60000100800 */
[C---:B------:R-:W-:Y:S01]  /*4e60*/  IMAD.WIDE R166, R14.reuse, 0x4, R166 ;  /* 0x000000040ea67825 */ /* 0x040fe200078e02a6 */
[----:B------:R-:W-:Y:S01]  /*4e70*/  @!PT LDS RZ, [RZ] ;  /* 0x00000000fffff984 */ /* 0x000fe20000000800 */
[----:B------:R-:W-:Y:S01]  /*4e80*/  @!PT LDS RZ, [RZ] ;  /* 0x00000000fffff984 */ /* 0x000fe20000000800 */
[----:B------:R-:W-:Y:S01]  /*4e90*/  @!PT LDS RZ, [RZ] ;  /* 0x00000000fffff984 */ /* 0x000fe20000000800 */
[----:B------:R1:W-:Y:S03]  /*4ea0*/  LDGSTS.E [R231+0x8000], desc[UR16][R218.64], P4 ;  /* 0x08000000dae77fae */ /* 0x0003e6000a121850 */
[C---:B---3--:R-:W-:Y:S01]  /*4eb0*/  IMAD.WIDE R168, R14.reuse, 0x4, R168 ;  /* 0x000000040ea87825 */ /* 0x048fe200078e02a8 */
[----:B------:R2:W-:Y:S03]  /*4ec0*/  LDGSTS.E [R231+0xc000], desc[UR16][R92.64], P4 ;  /* 0x0c0000005ce77fae */ /* 0x0005e6000a121850 */
[C---:B------:R-:W-:Y:S01]  /*4ed0*/  IMAD.WIDE R170, R14.reuse, 0x4, R170 ;  /* 0x000000040eaa7825 */ /* 0x040fe200078e02aa */
[----:B------:R3:W-:Y:S03]  /*4ee0*/  LDGSTS.E [R231+0x8004], desc[UR16][R94.64], P3 ;  /* 0x080040005ee77fae */ /* 0x0007e60009921850 */
[----:B------:R-:W-:Y:S01]  /*4ef0*/  IMAD.WIDE R172, R14, 0x4, R172 ;  /* 0x000000040eac7825 */ /* 0x000fe200078e02ac */
[----:B------:R5:W-:Y:S01]  /*4f00*/  LDGSTS.E [R231+0xc004], desc[UR16][R96.64], P3 ;  /* 0x0c00400060e77fae */ /* 0x000be20009921850 */
[----:B-1----:R-:W-:-:S02]  /*4f10*/  SHF.R.U64 R218, R221, 0x1a, RZ ;  /* 0x0000001addda7819 */ /* 0x002fc400000012ff */
[----:B------:R-:W-:Y:S01]  /*4f20*/  IMAD.WIDE R174, R14, 0x4, R174 ;  /* 0x000000040eae7825 */ /* 0x000fe200078e02ae */
[C---:B--2---:R-:W-:Y:S01]  /*4f30*/  SHF.R.U64 R92, R221.reuse, 0x19, RZ ;  /* 0x00000019dd5c7819 */ /* 0x044fe200000012ff */
[----:B------:R1:W-:Y:S01]  /*4f40*/  LDGSTS.E [R231+0x8008], desc[UR16][R98.64], P0 ;  /* 0x0800800062e77fae */ /* 0x0003e20008121850 */
[----:B------:R-:W-:Y:S01]  /*4f50*/  LOP3.LUT P4, RZ, R218, 0x1, RZ, 0xc0, !PT ;  /* 0x00000001daff7812 */ /* 0x000fe2000788c0ff */
[----:B------:R-:W-:Y:S01]  /*4f60*/  IMAD.WIDE R176, R14, 0x4, R176 ;  /* 0x000000040eb07825 */ /* 0x000fe200078e02b0 */
[----:B------:R-:W-:Y:S01]  /*4f70*/  LOP3.LUT P3, RZ, R92, 0x1, RZ, 0xc0, !PT ;  /* 0x000000015cff7812 */ /* 0x000fe2000786c0ff */
[----:B------:R2:W-:Y:S01]  /*4f80*/  LDGSTS.E [R231+0xc008], desc[UR16][R100.64], P0 ;  /* 0x0c00800064e77fae */ /* 0x0005e20008121850 */
[C---:B------:R-:W-:Y:S01]  /*4f90*/  SHF.R.U64 R92, R221.reuse, 0x18, RZ ;  /* 0x00000018dd5c7819 */ /* 0x040fe200000012ff */
[----:B------:R-:W-:Y:S01]  /*4fa0*/  IMAD.WIDE R178, R14, 0x4, R178 ;  /* 0x000000040eb27825 */ /* 0x000fe200078e02b2 */
[C---:B------:R-:W-:Y:S01]  /*4fb0*/  SHF.R.U64 R93, R221.reuse, 0x6, RZ ;  /* 0x00000006dd5d7819 */ /* 0x040fe200000012ff */
[----:B------:R4:W-:Y:S01]  /*4fc0*/  LDGSTS.E [R231+0x800c], desc[UR16][R102.64], P1 ;  /* 0x0800c00066e77fae */ /* 0x0009e20008921850 */
[----:B------:R-:W-:Y:S01]  /*4fd0*/  LOP3.LUT P0, RZ, R92, 0x1, RZ, 0xc0, !PT ;  /* 0x000000015cff7812 */ /* 0x000fe2000780c0ff */
[C---:B------:R-:W-:Y:S01]  /*4fe0*/  IMAD.WIDE R180, R14.reuse, 0x4, R180 ;  /* 0x000000040eb47825 */ /* 0x040fe200078e02b4 */
[C---:B------:R-:W-:Y:S01]  /*4ff0*/  SHF.R.U64 R92, R221.reuse, 0x17, RZ ;  /* 0x00000017dd5c7819 */ /* 0x040fe200000012ff */
[----:B------:R4:W-:Y:S01]  /*5000*/  LDGSTS.E [R231+0xc00c], desc[UR16][R104.64], P1 ;  /* 0x0c00c00068e77fae */ /* 0x0009e20008921850 */
[----:B---3--:R-:W-:Y:S01]  /*5010*/  CS2R R94, SRZ ;  /* 0x00000000005e7805 */ /* 0x008fe2000001ff00 */
[----:B------:R-:W-:Y:S01]  /*5020*/  IMAD.WIDE R182, R14, 0x4, R182 ;  /* 0x000000040eb67825 */ /* 0x000fe200078e02b6 */
[----:B------:R-:W-:Y:S01]  /*5030*/  LOP3.LUT P1, RZ, R92, 0x1, RZ, 0xc0, !PT ;  /* 0x000000015cff7812 */ /* 0x000fe2000782c0ff */
[----:B------:R3:W-:Y:S01]  /*5040*/  LDGSTS.E [R226+0x8000], desc[UR16][R106.64], P2 ;  /* 0x080000006ae27fae */ /* 0x0007e20009121850 */
[C---:B------:R-:W-:Y:S01]  /*5050*/  SHF.R.U64 R92, R221.reuse, 0x16, RZ ;  /* 0x00000016dd5c7819 */ /* 0x040fe200000012ff */
[----:B------:R-:W-:Y:S01]  /*5060*/  IMAD.WIDE R184, R14, 0x4, R184 ;  /* 0x000000040eb87825 */ /* 0x000fe200078e02b8 */
[----:B-----5:R-:W-:Y:S01]  /*5070*/  CS2R R96, SRZ ;  /* 0x0000000000607805 */ /* 0x020fe2000001ff00 */
[----:B------:R5:W-:Y:S01]  /*5080*/  LDGSTS.E [R226+0xc000], desc[UR16][R108.64], P2 ;  /* 0x0c0000006ce27fae */ /* 0x000be20009121850 */
[----:B------:R-:W-:Y:S01]  /*5090*/  LOP3.LUT P2, RZ, R92, 0x1, RZ, 0xc0, !PT ;  /* 0x000000015cff7812 */ /* 0x000fe2000784c0ff */
[C---:B------:R-:W-:Y:S01]  /*50a0*/  IMAD.WIDE R186, R14.reuse, 0x4, R186 ;  /* 0x000000040eba7825 */ /* 0x040fe200078e02ba */
[C---:B------:R-:W-:Y:S01]  /*50b0*/  SHF.R.U64 R92, R221.reuse, 0x15, RZ ;  /* 0x00000015dd5c7819 */ /* 0x040fe200000012ff */
[----:B------:R5:W-:Y:S01]  /*50c0*/  LDGSTS.E [R226+0x8004], desc[UR16][R110.64], P4 ;  /* 0x080040006ee27fae */ /* 0x000be2000a121850 */
[----:B-1----:R-:W-:Y:S01]  /*50d0*/  CS2R R98, SRZ ;  /* 0x0000000000627805 */ /* 0x002fe2000001ff00 */
[----:B------:R-:W-:Y:S01]  /*50e0*/  IMAD.WIDE R188, R14, 0x4, R188 ;  /* 0x000000040ebc7825 */ /* 0x000fe200078e02bc */
[----:B--2---:R-:W-:Y:S01]  /*50f0*/  CS2R R100, SRZ ;  /* 0x0000000000647805 */ /* 0x004fe2000001ff00 */
[----:B------:R1:W-:Y:S01]  /*5100*/  LDGSTS.E [R226+0xc004], desc[UR16][R112.64], P4 ;  /* 0x0c00400070e27fae */ /* 0x0003e2000a121850 */
[----:B------:R-:W-:Y:S01]  /*5110*/  LOP3.LUT P4, RZ, R92, 0x1, RZ, 0xc0, !PT ;  /* 0x000000015cff7812 */ /* 0x000fe2000788c0ff */
[C---:B------:R-:W-:Y:S01]  /*5120*/  IMAD.WIDE R190, R14.reuse, 0x4, R190 ;  /* 0x000000040ebe7825 */ /* 0x040fe200078e02be */
[C---:B------:R-:W-:Y:S01]  /*5130*/  SHF.R.U64 R92, R221.reuse, 0x14, RZ ;  /* 0x00000014dd5c7819 */ /* 0x040fe200000012ff */
[----:B------:R2:W-:Y:S01]  /*5140*/  LDGSTS.E [R226+0x8008], desc[UR16][R114.64], P3 ;  /* 0x0800800072e27fae */ /* 0x0005e20009921850 */
[----:B----4-:R-:W-:Y:S01]  /*5150*/  CS2R R102, SRZ ;  /* 0x0000000000667805 */ /* 0x010fe2000001ff00 */
[----:B------:R-:W-:Y:S01]  /*5160*/  IMAD.WIDE R192, R14, 0x4, R192 ;  /* 0x000000040ec07825 */ /* 0x000fe200078e02c0 */
[----:B------:R-:W-:Y:S01]  /*5170*/  CS2R R104, SRZ ;  /* 0x0000000000687805 */ /* 0x000fe2000001ff00 */
[----:B------:R4:W-:Y:S01]  /*5180*/  LDGSTS.E [R226+0xc008], desc[UR16][R116.64], P3 ;  /* 0x0c00800074e27fae */ /* 0x0009e20009921850 */
[----:B------:R-:W-:Y:S01]  /*5190*/  LOP3.LUT P3, RZ, R92, 0x1, RZ, 0xc0, !PT ;  /* 0x000000015cff7812 */ /* 0x000fe2000786c0ff */
[C---:B------:R-:W-:Y:S01]  /*51a0*/  IMAD.WIDE R194, R14.reuse, 0x4, R194 ;  /* 0x000000040ec27825 */ /* 0x040fe200078e02c2 */
[C---:B------:R-:W-:Y:S01]  /*51b0*/  SHF.R.U64 R92, R221.reuse, 0x13, RZ ;  /* 0x00000013dd5c7819 */ /* 0x040fe200000012ff */
[----:B------:R4:W-:Y:S01]  /*51c0*/  LDGSTS.E [R226+0x800c], desc[UR16][R118.64], P0 ;  /* 0x0800c00076e27fae */ /* 0x0009e20008121850 */
[----:B---3--:R-:W-:Y:S01]  /*51d0*/  CS2R R106, SRZ ;  /* 0x00000000006a7805 */ /* 0x008fe2000001ff00 */
[----:B------:R-:W-:Y:S01]  /*51e0*/  IMAD.WIDE R196, R14, 0x4, R196 ;  /* 0x000000040ec47825 */ /* 0x000fe200078e02c4 */
[----:B-----5:R-:W-:Y:S01]  /*51f0*/  CS2R R108, SRZ ;  /* 0x00000000006c7805 */ /* 0x020fe2000001ff00 */
[----:B------:R3:W-:Y:S01]  /*5200*/  LDGSTS.E [R226+0xc00c], desc[UR16][R120.64], P0 ;  /* 0x0c00c00078e27fae */ /* 0x0007e20008121850 */
[----:B------:R-:W-:Y:S01]  /*5210*/  LOP3.LUT P0, RZ, R92, 0x1, RZ, 0xc0, !PT ;  /* 0x000000015cff7812 */ /* 0x000fe2000780c0ff */
[C---:B------:R-:W-:Y:S01]  /*5220*/  IMAD.WIDE R198, R14.reuse, 0x4, R198 ;  /* 0x000000040ec67825 */ /* 0x040fe200078e02c6 */
[C---:B------:R-:W-:Y:S01]  /*5230*/  SHF.R.U64 R92, R221.reuse, 0x12, RZ ;  /* 0x00000012dd5c7819 */ /* 0x040fe200000012ff */
[----:B------:R5:W-:Y:S01]  /*5240*/  LDGSTS.E [R225+0x8000], desc[UR16][R122.64], P1 ;  /* 0x080000007ae17fae */ /* 0x000be20008921850 */
[----:B------:R-:W-:Y:S01]  /*5250*/  CS2R R110, SRZ ;  /* 0x00000000006e7805 */ /* 0x000fe2000001ff00 */
[----:B------:R-:W-:Y:S01]  /*5260*/  IMAD.WIDE R200, R14, 0x4, R200 ;  /* 0x000000040ec87825 */ /* 0x000fe200078e02c8 */
[----:B-1----:R-:W-:Y:S01]  /*5270*/  CS2R R112, SRZ ;  /* 0x0000000000707805 */ /* 0x002fe2000001ff00 */
[----:B------:R1:W-:Y:S01]  /*5280*/  LDGSTS.E [R225+0xc000], desc[UR16][R124.64], P1 ;  /* 0x0c0000007ce17fae */ /* 0x0003e20008921850 */
[----:B------:R-:W-:Y:S01]  /*5290*/  LOP3.LUT P1, RZ, R92, 0x1, RZ, 0xc0, !PT ;  /* 0x000000015cff7812 */ /* 0x000fe2000782c0ff */
[C---:B------:R-:W-:Y:S01]  /*52a0*/  IMAD.WIDE R202, R14.reuse, 0x4, R202 ;  /* 0x000000040eca7825 */ /* 0x040fe200078e02ca */
[C---:B------:R-:W-:Y:S01]  /*52b0*/  SHF.R.U64 R92, R221.reuse, 0x11, RZ ;  /* 0x00000011dd5c7819 */ /* 0x040fe200000012ff */
[----:B------:R1:W-:Y:S01]  /*52c0*/  LDGSTS.E [R225+0x8004], desc[UR16][R126.64], P2 ;  /* 0x080040007ee17fae */ /* 0x0003e20009121850 */
[----:B--2---:R-:W-:Y:S01]  /*52d0*/  CS2R R114, SRZ ;  /* 0x0000000000727805 */ /* 0x004fe2000001ff00 */
[----:B------:R-:W-:Y:S01]  /*52e0*/  IMAD.WIDE R204, R14, 0x4, R204 ;  /* 0x000000040ecc7825 */ /* 0x000fe200078e02cc */
[----:B----4-:R-:W-:Y:S01]  /*52f0*/  CS2R R116, SRZ ;  /* 0x0000000000747805 */ /* 0x010fe2000001ff00 */
[----:B------:R2:W-:Y:S01]  /*5300*/  LDGSTS.E [R225+0xc004], desc[UR16][R128.64], P2 ;  /* 0x0c00400080e17fae */ /* 0x0005e20009121850 */
[----:B------:R-:W-:Y:S01]  /*5310*/  LOP3.LUT P2, RZ, R92, 0x1, RZ, 0xc0, !PT ;  /* 0x000000015cff7812 */ /* 0x000fe2000784c0ff */
[C---:B------:R-:W-:Y:S01]  /*5320*/  IMAD.WIDE R206, R14.reuse, 0x4, R206 ;  /* 0x000000040ece7825 */ /* 0x040fe200078e02ce */
[C---:B------:R-:W-:Y:S01]  /*5330*/  SHF.R.U64 R92, R221.reuse, 0x10, RZ ;  /* 0x00000010dd5c7819 */ /* 0x040fe200000012ff */
[----:B------:R4:W-:Y:S01]  /*5340*/  LDGSTS.E [R225+0x8008], desc[UR16][R130.64], P4 ;  /* 0x0800800082e17fae */ /* 0x0009e2000a121850 */
[----:B------:R-:W-:Y:S01]  /*5350*/  CS2R R118, SRZ ;  /* 0x0000000000767805 */ /* 0x000fe2000001ff00 */
[----:B------:R-:W-:Y:S01]  /*5360*/  IMAD.WIDE R208, R14, 0x4, R208 ;  /* 0x000000040ed07825 */ /* 0x000fe200078e02d0 */
[----:B---3--:R-:W-:Y:S01]  /*5370*/  CS2R R120, SRZ ;  /* 0x0000000000787805 */ /* 0x008fe2000001ff00 */
[----:B------:R3:W-:Y:S01]  /*5380*/  LDGSTS.E [R225+0xc008], desc[UR16][R132.64], P4 ;  /* 0x0c00800084e17fae */ /* 0x0007e2000a121850 */
[----:B------:R-:W-:Y:S01]  /*5390*/  LOP3.LUT P4, RZ, R92, 0x1, RZ, 0xc0, !PT ;  /* 0x000000015cff7812 */ /* 0x000fe2000788c0ff */
[C---:B------:R-:W-:Y:S01]  /*53a0*/  IMAD.WIDE R210, R14.reuse, 0x4, R210 ;  /* 0x000000040ed27825 */ /* 0x040fe200078e02d2 */
[C---:B------:R-:W-:Y:S01]  /*53b0*/  SHF.R.U64 R92, R221.reuse, 0xf, RZ ;  /* 0x0000000fdd5c7819 */ /* 0x040fe200000012ff */
[----:B------:R3:W-:Y:S01]  /*53c0*/  LDGSTS.E [R225+0x800c], desc[UR16][R134.64], P3 ;  /* 0x0800c00086e17fae */ /* 0x0007e20009921850 */
[----:B-----5:R-:W-:Y:S01]  /*53d0*/  CS2R R122, SRZ ;  /* 0x00000000007a7805 */ /* 0x020fe2000001ff00 */
[----:B------:R-:W-:Y:S01]  /*53e0*/  IMAD.WIDE R212, R14, 0x4, R212 ;  /* 0x000000040ed47825 */ /* 0x000fe200078e02d4 */
[----:B-1----:R-:W-:Y:S01]  /*53f0*/  CS2R R124, SRZ ;  /* 0x00000000007c7805 */ /* 0x002fe2000001ff00 */
[----:B------:R1:W-:Y:S01]  /*5400*/  LDGSTS.E [R225+0xc00c], desc[UR16][R136.64], P3 ;  /* 0x0c00c00088e17fae */ /* 0x0003e20009921850 */
[----:B------:R-:W-:Y:S01]  /*5410*/  LOP3.LUT P3, RZ, R92, 0x1, RZ, 0xc0, !PT ;  /* 0x000000015cff7812 */ /* 0x000fe2000786c0ff */
[C---:B------:R-:W-:Y:S01]  /*5420*/  IMAD.WIDE R214, R14.reuse, 0x4, R214 ;  /* 0x000000040ed67825 */ /* 0x040fe200078e02d6 */
[----:B------:R-:W-:Y:S01]  /*5430*/  SHF.R.U64 R92, R221, 0xe, RZ ;  /* 0x0000000edd5c7819 */ /* 0x000fe200000012ff */
[----:B------:R5:W-:Y:S01]  /*5440*/  LDGSTS.E [R224+0x8000], desc[UR16][R138.64], P0 ;  /* 0x080000008ae07fae */ /* 0x000be20008121850 */
[----:B------:R-:W-:Y:S01]  /*5450*/  CS2R R126, SRZ ;  /* 0x00000000007e7805 */ /* 0x000fe2000001ff00 */
[----:B------:R-:W-:Y:S01]  /*5460*/  IMAD.WIDE R26, R14, 0x4, R26 ;  /* 0x000000040e1a7825 */ /* 0x000fe200078e021a */
[----:B--2---:R-:W-:Y:S01]  /*5470*/  CS2R R128, SRZ ;  /* 0x0000000000807805 */ /* 0x004fe2000001ff00 */
[----:B------:R2:W-:Y:S01]  /*5480*/  LDGSTS.E [R224+0xc000], desc[UR16][R140.64], P0 ;  /* 0x0c0000008ce07fae */ /* 0x0005e20008121850 */
[----:B------:R-:W-:-:S02]  /*5490*/  LOP3.LUT P0, RZ, R92, 0x1, RZ, 0xc0, !PT ;  /* 0x000000015cff7812 */ /* 0x000fc4000780c0ff */
[----:B----4-:R-:W-:Y:S02]  /*54a0*/  CS2R R130, SRZ ;  /* 0x0000000000827805 */ /* 0x010fe4000001ff00 */
[----:B------:R-:W-:Y:S01]  /*54b0*/  SHF.R.U64 R92, R221, 0xd, RZ ;  /* 0x0000000ddd5c7819 */ /* 0x000fe200000012ff */
[----:B------:R4:W-:Y:S01]  /*54c0*/  LDGSTS.E [R224+0x8004], desc[UR16][R142.64], P1 ;  /* 0x080040008ee07fae */ /* 0x0009e20008921850 */
[----:B---3--:R-:W-:Y:S02]  /*54d0*/  CS2R R132, SRZ ;  /* 0x0000000000847805 */ /* 0x008fe4000001ff00 */
[----:B------:R-:W-:Y:S02]  /*54e0*/  CS2R R134, SRZ ;  /* 0x0000000000867805 */ /* 0x000fe4000001ff00 */
[----:B-1----:R-:W-:Y:S01]  /*54f0*/  CS2R R136, SRZ ;  /* 0x0000000000887805 */ /* 0x002fe2000001ff00 */
[----:B------:R1:W-:Y:S01]  /*5500*/  LDGSTS.E [R224+0xc004], desc[UR16][R144.64], P1 ;  /* 0x0c00400090e07fae */ /* 0x0003e20008921850 */
[----:B------:R-:W-:-:S02]  /*5510*/  LOP3.LUT P1, RZ, R92, 0x1, RZ, 0xc0, !PT ;  /* 0x000000015cff7812 */ /* 0x000fc4000782c0ff */
[----:B-----5:R-:W-:Y:S02]  /*5520*/  CS2R R138, SRZ ;  /* 0x00000000008a7805 */ /* 0x020fe4000001ff00 */
[----:B------:R-:W-:Y:S01]  /*5530*/  SHF.R.U64 R92, R221, 0xc, RZ ;  /* 0x0000000cdd5c7819 */ /* 0x000fe200000012ff */
[----:B------:R3:W-:Y:S01]  /*5540*/  LDGSTS.E [R224+0x8008], desc[UR16][R146.64], P2 ;  /* 0x0800800092e07fae */ /* 0x0007e20009121850 */
[----:B--2---:R-:W-:-:S03]  /*5550*/  CS2R R140, SRZ ;  /* 0x00000000008c7805 */ /* 0x004fc6000001ff00 */
[----:B------:R2:W-:Y:S01]  /*5560*/  LDGSTS.E [R224+0xc008], desc[UR16][R148.64], P2 ;  /* 0x0c00800094e07fae */ /* 0x0005e20009121850 */
[----:B------:R-:W-:Y:S02]  /*5570*/  LOP3.LUT P2, RZ, R92, 0x1, RZ, 0xc0, !PT ;  /* 0x000000015cff7812 */ /* 0x000fe4000784c0ff */
[----:B----4-:R-:W-:Y:S02]  /*5580*/  CS2R R142, SRZ ;  /* 0x00000000008e7805 */ /* 0x010fe4000001ff00 */
[----:B------:R-:W-:Y:S01]  /*5590*/  SHF.R.U64 R92, R221, 0xb, RZ ;  /* 0x0000000bdd5c7819 */ /* 0x000fe200000012ff */
[----:B------:R4:W-:Y:S01]  /*55a0*/  LDGSTS.E [R224+0x800c], desc[UR16][R150.64], P4 ;  /* 0x0800c00096e07fae */ /* 0x0009e2000a121850 */
[----:B-1----:R-:W-:-:S03]  /*55b0*/  CS2R R144, SRZ ;  /* 0x0000000000907805 */ /* 0x002fc6000001ff00 */
[----:B------:R1:W-:Y:S01]  /*55c0*/  LDGSTS.E [R224+0xc00c], desc[UR16][R152.64], P4 ;  /* 0x0c00c00098e07fae */ /* 0x0003e2000a121850 */
[----:B------:R-:W-:Y:S02]  /*55d0*/  LOP3.LUT P4, RZ, R92, 0x1, RZ, 0xc0, !PT ;  /* 0x000000015cff7812 */ /* 0x000fe4000788c0ff */
[----:B---3--:R-:W-:Y:S02]  /*55e0*/  CS2R R146, SRZ ;  /* 0x0000000000927805 */ /* 0x008fe4000001ff00 */
        /* <DEDUP_REMOVED lines=42> */
[C---:B------:R-:W-:Y:S01]  /*5890*/  SHF.R.U64 R92, R221.reuse, 0x2, RZ ;  /* 0x00000002dd5c7819 */ /* 0x040fe200000012ff */
[----:B------:R4:W-:Y:S01]  /*58a0*/  LDGSTS.E [R222+0x800c], desc[UR16][R182.64], P1 ;  /* 0x0800c000b6de7fae */ /* 0x0009e20008921850 */
[----:B------:R-:W-:Y:S02]  /*58b0*/  SHF.R.U64 R221, R221, 0x1, RZ ;  /* 0x00000001dddd7819 */ /* 0x000fe400000012ff */
[----:B-1----:R-:W-:Y:S01]  /*58c0*/  CS2R R176, SRZ ;  /* 0x0000000000b07805 */ /* 0x002fe2000001ff00 */
[----:B------:R1:W-:Y:S01]  /*58d0*/  LDGSTS.E [R222+0xc00c], desc[UR16][R184.64], P1 ;  /* 0x0c00c000b8de7fae */ /* 0x0003e20008921850 */
[----:B------:R-:W-:-:S02]  /*58e0*/  LOP3.LUT P1, RZ, R93, 0x1, RZ, 0xc0, !PT ;  /* 0x000000015dff7812 */ /* 0x000fc4000782c0ff */
[----:B---3--:R-:W-:Y:S01]  /*58f0*/  CS2R R178, SRZ ;  /* 0x0000000000b27805 */ /* 0x008fe2000001ff00 */
[----:B------:R3:W-:Y:S01]  /*5900*/  LDGSTS.E [R7+0x8000], desc[UR16][R186.64], P2 ;  /* 0x08000000ba077fae */ /* 0x0007e20009121850 */
[----:B--2---:R-:W-:-:S03]  /*5910*/  CS2R R180, SRZ ;  /* 0x0000000000b47805 */ /* 0x004fc6000001ff00 */
[----:B------:R2:W-:Y:S01]  /*5920*/  LDGSTS.E [R7+0xc000], desc[UR16][R188.64], P2 ;  /* 0x0c000000bc077fae */ /* 0x0005e20009121850 */
[----:B------:R-:W-:Y:S02]  /*5930*/  LOP3.LUT P2, RZ, R92, 0x1, RZ, 0xc0, !PT ;  /* 0x000000015cff7812 */ /* 0x000fe4000784c0ff */
[----:B----4-:R-:W-:Y:S02]  /*5940*/  CS2R R182, SRZ ;  /* 0x0000000000b67805 */ /* 0x010fe4000001ff00 */
[----:B------:R-:W-:Y:S01]  /*5950*/  CS2R R92, SRZ ;  /* 0x00000000005c7805 */ /* 0x000fe2000001ff00 */
[----:B------:R4:W-:Y:S01]  /*5960*/  LDGSTS.E [R7+0x8004], desc[UR16][R190.64], P4 ;  /* 0x08004000be077fae */ /* 0x0009e2000a121850 */
[----:B-1----:R-:W-:-:S03]  /*5970*/  CS2R R184, SRZ ;  /* 0x0000000000b87805 */ /* 0x002fc6000001ff00 */
[----:B------:R1:W-:Y:S01]  /*5980*/  LDGSTS.E [R7+0xc004], desc[UR16][R192.64], P4 ;  /* 0x0c004000c0077fae */ /* 0x0003e2000a121850 */
[----:B------:R-:W-:Y:S02]  /*5990*/  LOP3.LUT P4, RZ, R221, 0x1, RZ, 0xc0, !PT ;  /* 0x00000001ddff7812 */ /* 0x000fe4000788c0ff */
[----:B---3--:R-:W-:Y:S01]  /*59a0*/  CS2R R186, SRZ ;  /* 0x0000000000ba7805 */ /* 0x008fe2000001ff00 */
[----:B------:R3:W-:Y:S01]  /*59b0*/  STL [R1+0x80], RZ ;  /* 0x000080ff01007387 */ /* 0x0007e20000100800 */
[----:B--2---:R-:W-:-:S03]  /*59c0*/  CS2R R188, SRZ ;  /* 0x0000000000bc7805 */ /* 0x004fc6000001ff00 */
[----:B------:R3:W-:Y:S01]  /*59d0*/  STL [R1+0x84], RZ ;  /* 0x000084ff01007387 */ /* 0x0007e20000100800 */
[----:B----4-:R-:W-:-:S03]  /*59e0*/  CS2R R190, SRZ ;  /* 0x0000000000be7805 */ /* 0x010fc6000001ff00 */
[----:B------:R3:W-:Y:S01]  /*59f0*/  STL [R1+0x88], RZ ;  /* 0x000088ff01007387 */ /* 0x0007e20000100800 */
[----:B-1----:R-:W-:-:S03]  /*5a00*/  CS2R R192, SRZ ;  /* 0x0000000000c07805 */ /* 0x002fc6000001ff00 */
[----:B------:R1:W-:Y:S04]  /*5a10*/  LDGSTS.E [R7+0x8008], desc[UR16][R194.64], P3 ;  /* 0x08008000c2077fae */ /* 0x0003e80009921850 */
[----:B------:R3:W-:Y:S04]  /*5a20*/  STL [R1+0x8c], RZ ;  /* 0x00008cff01007387 */ /* 0x0007e80000100800 */
[----:B------:R2:W-:Y:S04]  /*5a30*/  LDGSTS.E [R7+0xc008], desc[UR16][R196.64], P3 ;  /* 0x0c008000c4077fae */ /* 0x0005e80009921850 */
[----:B------:R3:W-:Y:S01]  /*5a40*/  STL [R1+0x90], RZ ;  /* 0x000090ff01007387 */ /* 0x0007e20000100800 */
[----:B-1----:R-:W-:-:S03]  /*5a50*/  CS2R R194, SRZ ;  /* 0x0000000000c27805 */ /* 0x002fc6000001ff00 */
[----:B------:R1:W-:Y:S04]  /*5a60*/  LDGSTS.E [R7+0x800c], desc[UR16][R198.64], P0 ;  /* 0x0800c000c6077fae */ /* 0x0003e80008121850 */
[----:B------:R3:W-:Y:S01]  /*5a70*/  STL [R1+0x94], RZ ;  /* 0x000094ff01007387 */ /* 0x0007e20000100800 */
[----:B--2---:R-:W-:-:S03]  /*5a80*/  CS2R R196, SRZ ;  /* 0x0000000000c47805 */ /* 0x004fc6000001ff00 */
[----:B------:R2:W-:Y:S01]  /*5a90*/  LDGSTS.E [R7+0xc00c], desc[UR16][R200.64], P0 ;  /* 0x0c00c000c8077fae */ /* 0x0005e20008121850 */
[----:B------:R-:W-:-:S03]  /*5aa0*/  ISETP.GE.AND P0, PT, R0, 0x20, PT ;  /* 0x000000200000780c */ /* 0x000fc60003f06270 */
[----:B------:R3:W-:Y:S01]  /*5ab0*/  STL [R1+0x98], RZ ;  /* 0x000098ff01007387 */ /* 0x0007e20000100800 */
[----:B-1----:R-:W-:-:S03]  /*5ac0*/  CS2R R198, SRZ ;  /* 0x0000000000c67805 */ /* 0x002fc6000001ff00 */
[----:B------:R1:W-:Y:S01]  /*5ad0*/  LDGSTS.E [R220+0x8000], desc[UR16][R202.64], P1 ;  /* 0x08000000cadc7fae */ /* 0x0003e20008921850 */
[----:B--2---:R-:W-:-:S03]  /*5ae0*/  IMAD.SHL.U32 R7, R3, 0x20, RZ ;  /* 0x0000002003077824 */ /* 0x004fc600078e00ff */
[----:B------:R3:W-:Y:S01]  /*5af0*/  STL [R1+0x9c], RZ ;  /* 0x00009cff01007387 */ /* 0x0007e20000100800 */
[----:B------:R-:W-:Y:S01]  /*5b00*/  CS2R R200, SRZ ;  /* 0x0000000000c87805 */ /* 0x000fe2000001ff00 */
[C---:B------:R-:W-:Y:S02]  /*5b10*/  IMAD.WIDE R90, R7.reuse, 0x4, R90 ;  /* 0x00000004075a7825 */ /* 0x040fe400078e025a */
[----:B------:R2:W-:Y:S02]  /*5b20*/  LDGSTS.E [R220+0xc000], desc[UR16][R204.64], P1 ;  /* 0x0c000000ccdc7fae */ /* 0x0005e40008921850 */
[C---:B------:R-:W-:Y:S02]  /*5b30*/  IMAD.WIDE R88, R7.reuse, 0x4, R88 ;  /* 0x0000000407587825 */ /* 0x040fe400078e0258 */
[----:B------:R3:W-:Y:S01]  /*5b40*/  STL [R1+0xa0], RZ ;  /* 0x0000a0ff01007387 */ /* 0x0007e20000100800 */
[----:B-1----:R-:W-:Y:S01]  /*5b50*/  CS2R R202, SRZ ;  /* 0x0000000000ca7805 */ /* 0x002fe2000001ff00 */
[----:B------:R-:W-:-:S02]  /*5b60*/  IMAD.WIDE R28, R7, 0x4, R28 ;  /* 0x00000004071c7825 */ /* 0x000fc400078e021c */
[----:B------:R1:W-:Y:S02]  /*5b70*/  LDGSTS.E [R220+0x8004], desc[UR16][R206.64], P2 ;  /* 0x08004000cedc7fae */ /* 0x0003e40009121850 */
[C---:B------:R-:W-:Y:S02]  /*5b80*/  IMAD.WIDE R86, R7.reuse, 0x4, R86 ;  /* 0x0000000407567825 */ /* 0x040fe400078e0256 */
[----:B------:R3:W-:Y:S01]  /*5b90*/  STL [R1+0xa4], RZ ;  /* 0x0000a4ff01007387 */ /* 0x0007e20000100800 */
[----:B--2---:R-:W-:Y:S01]  /*5ba0*/  CS2R R204, SRZ ;  /* 0x0000000000cc7805 */ /* 0x004fe2000001ff00 */
[C---:B------:R-:W-:Y:S02]  /*5bb0*/  IMAD.WIDE R84, R7.reuse, 0x4, R84 ;  /* 0x0000000407547825 */ /* 0x040fe400078e0254 */
[----:B------:R2:W-:Y:S02]  /*5bc0*/  LDGSTS.E [R220+0xc004], desc[UR16][R208.64], P2 ;  /* 0x0c004000d0dc7fae */ /* 0x0005e40009121850 */
[----:B------:R-:W-:-:S02]  /*5bd0*/  IMAD.WIDE R82, R7, 0x4, R82 ;  /* 0x0000000407527825 */ /* 0x000fc400078e0252 */
[----:B------:R3:W-:Y:S01]  /*5be0*/  STL [R1+0xa8], RZ ;  /* 0x0000a8ff01007387 */ /* 0x0007e20000100800 */
[----:B-1----:R-:W-:Y:S01]  /*5bf0*/  CS2R R206, SRZ ;  /* 0x0000000000ce7805 */ /* 0x002fe2000001ff00 */
[C---:B------:R-:W-:Y:S02]  /*5c00*/  IMAD.WIDE R80, R7.reuse, 0x4, R80 ;  /* 0x0000000407507825 */ /* 0x040fe400078e0250 */
[----:B------:R1:W-:Y:S02]  /*5c10*/  LDGSTS.E [R220+0x8008], desc[UR16][R210.64], P4 ;  /* 0x08008000d2dc7fae */ /* 0x0003e4000a121850 */
[C---:B------:R-:W-:Y:S02]  /*5c20*/  IMAD.WIDE R78, R7.reuse, 0x4, R78 ;  /* 0x00000004074e7825 */ /* 0x040fe400078e024e */
[----:B------:R3:W-:Y:S01]  /*5c30*/  STL [R1+0xac], RZ ;  /* 0x0000acff01007387 */ /* 0x0007e20000100800 */
[----:B--2---:R-:W-:Y:S01]  /*5c40*/  CS2R R208, SRZ ;  /* 0x0000000000d07805 */ /* 0x004fe2000001ff00 */
[----:B------:R-:W-:-:S02]  /*5c50*/  IMAD.WIDE R76, R7, 0x4, R76 ;  /* 0x00000004074c7825 */ /* 0x000fc400078e024c */
[----:B------:R2:W-:Y:S02]  /*5c60*/  LDGSTS.E [R220+0xc008], desc[UR16][R212.64], P4 ;  /* 0x0c008000d4dc7fae */ /* 0x0005e4000a121850 */
[C---:B------:R-:W-:Y:S02]  /*5c70*/  IMAD.WIDE R74, R7.reuse, 0x4, R74 ;  /* 0x00000004074a7825 */ /* 0x040fe400078e024a */
[----:B------:R3:W-:Y:S01]  /*5c80*/  STL [R1+0xb0], RZ ;  /* 0x0000b0ff01007387 */ /* 0x0007e20000100800 */
[----:B-1----:R-:W-:Y:S01]  /*5c90*/  CS2R R210, SRZ ;  /* 0x0000000000d27805 */ /* 0x002fe2000001ff00 */
[C---:B------:R-:W-:Y:S02]  /*5ca0*/  IMAD.WIDE R72, R7.reuse, 0x4, R72 ;  /* 0x0000000407487825 */ /* 0x040fe400078e0248 */
[----:B------:R1:W-:Y:S02]  /*5cb0*/  LDGSTS.E [R220+0x800c], desc[UR16][R214.64], !P5 ;  /* 0x0800c000d6dc7fae */ /* 0x0003e4000e921850 */
[----:B------:R-:W-:-:S02]  /*5cc0*/  IMAD.WIDE R70, R7, 0x4, R70 ;  /* 0x0000000407467825 */ /* 0x000fc400078e0246 */
[----:B------:R3:W-:Y:S01]  /*5cd0*/  STL [R1+0xb4], RZ ;  /* 0x0000b4ff01007387 */ /* 0x0007e20000100800 */
[----:B--2---:R-:W-:Y:S01]  /*5ce0*/  CS2R R212, SRZ ;  /* 0x0000000000d47805 */ /* 0x004fe2000001ff00 */
[C---:B------:R-:W-:Y:S02]  /*5cf0*/  IMAD.WIDE R68, R7.reuse, 0x4, R68 ;  /* 0x0000000407447825 */ /* 0x040fe400078e0244 */
[----:B------:R2:W-:Y:S02]  /*5d00*/  LDGSTS.E [R220+0xc00c], desc[UR16][R26.64], !P5 ;  /* 0x0c00c0001adc7fae */ /* 0x0005e4000e921850 */
[C---:B------:R-:W-:Y:S02]  /*5d10*/  IMAD.WIDE R66, R7.reuse, 0x4, R66 ;  /* 0x0000000407427825 */ /* 0x040fe400078e0242 */
[----:B------:R3:W-:Y:S01]  /*5d20*/  STL [R1+0xb8], RZ ;  /* 0x0000b8ff01007387 */ /* 0x0007e20000100800 */
[----:B-1----:R-:W-:Y:S01]  /*5d30*/  CS2R R214, SRZ ;  /* 0x0000000000d67805 */ /* 0x002fe2000001ff00 */
[----:B------:R-:W-:-:S02]  /*5d40*/  IMAD.WIDE R64, R7, 0x4, R64 ;  /* 0x0000000407407825 */ /* 0x000fc400078e0240 */
[----:B------:R-:W0:Y:S02]  /*5d50*/  LDGDEPBAR ;  /* 0x00000000000079af */ /* 0x000e240000000000 */
[C---:B------:R-:W-:Y:S02]  /*5d60*/  IMAD.WIDE R62, R7.reuse, 0x4, R62 ;  /* 0x00000004073e7825 */ /* 0x040fe400078e023e */
[----:B------:R3:W-:Y:S01]  /*5d70*/  STL [R1+0xbc], RZ ;  /* 0x0000bcff01007387 */ /* 0x0007e20000100800 */
[----:B--2---:R-:W-:Y:S01]  /*5d80*/  CS2R R26, SRZ ;  /* 0x00000000001a7805 */ /* 0x004fe2000001ff00 */
[C---:B------:R-:W-:Y:S02]  /*5d90*/  IMAD.WIDE R60, R7.reuse, 0x4, R60 ;  /* 0x00000004073c7825 */ /* 0x040fe400078e023c */
[----:B------:R1:W-:Y:S02]  /*5da0*/  LDGSTS.E [R25+0x1c000], desc[UR16][R90.64], P6 ;  /* 0x1c0000005a197fae */ /* 0x0003e4000b121850 */
[----:B------:R-:W-:-:S02]  /*5db0*/  IMAD.WIDE R58, R7, 0x4, R58 ;  /* 0x00000004073a7825 */ /* 0x000fc400078e023a */
[----:B------:R3:W-:Y:S02]  /*5dc0*/  STL [R1+0xc0], RZ ;  /* 0x0000c0ff01007387 */ /* 0x0007e40000100800 */
        /* <DEDUP_REMOVED lines=26> */
[----:B------:R1:W-:Y:S02]  /*5f70*/  LDGSTS.E [R25+0x1d800], desc[UR16][R80.64], P6 ;  /* 0x1d80000050197fae */ /* 0x0003e4000b121850 */
[----:B------:R-:W-:-:S02]  /*5f80*/  IMAD.WIDE R34, R7, 0x4, R34 ;  /* 0x0000000407227825 */ /* 0x000fc400078e0222 */
[----:B------:R3:W-:Y:S01]  /*5f90*/  STL [R1+0xd8], RZ ;  /* 0x0000d8ff01007387 */ /* 0x0007e20000100800 */
[----:B--2---:R-:W-:Y:S01]  /*5fa0*/  CS2R R82, SRZ ;  /* 0x0000000000527805 */ /* 0x004fe2000001ff00 */
[C---:B------:R-:W-:Y:S02]  /*5fb0*/  IMAD.WIDE R32, R7.reuse, 0x4, R32 ;  /* 0x0000000407207825 */ /* 0x040fe400078e0220 */
[----:B------:R2:W-:Y:S02]  /*5fc0*/  LDGSTS.E [R25+0x1dc00], desc[UR16][R78.64], P6 ;  /* 0x1dc000004e197fae */ /* 0x0005e4000b121850 */
[----:B------:R-:W-:Y:S02]  /*5fd0*/  IMAD.WIDE R30, R7, 0x4, R30 ;  /* 0x00000004071e7825 */ /* 0x000fe400078e021e */
[----:B------:R3:W-:Y:S01]  /*5fe0*/  STL [R1+0xdc], RZ ;  /* 0x0000dcff01007387 */ /* 0x0007e20000100800 */
[----:B-1----:R-:W-:-:S03]  /*5ff0*/  CS2R R80, SRZ ;  /* 0x0000000000507805 */ /* 0x002fc6000001ff00 */
[----:B------:R1:W-:Y:S04]  /*6000*/  LDGSTS.E [R25+0x1e000], desc[UR16][R76.64], P6 ;  /* 0x1e0000004c197fae */ /* 0x0003e8000b121850 */
[----:B------:R3:W-:Y:S01]  /*6010*/  STL [R1+0xe0], RZ ;  /* 0x0000e0ff01007387 */ /* 0x0007e20000100800 */
[----:B--2---:R-:W-:-:S03]  /*6020*/  CS2R R78, SRZ ;  /* 0x00000000004e7805 */ /* 0x004fc6000001ff00 */
[----:B------:R2:W-:Y:S04]  /*6030*/  LDGSTS.E [R25+0x1e400], desc[UR16][R74.64], P6 ;  /* 0x1e4000004a197fae */ /* 0x0005e8000b121850 */
        /* <DEDUP_REMOVED lines=21> */
[----:B------:R4:W-:Y:S01]  /*6190*/  LDGSTS.E [R24+0x1c600], desc[UR16][R58.64], P6 ;  /* 0x1c6000003a187fae */ /* 0x0009e2000b121850 */
[----:B--2---:R-:W-:-:S03]  /*61a0*/  CS2R R62, SRZ ;  /* 0x00000000003e7805 */ /* 0x004fc6000001ff00 */
[----:B------:R2:W-:Y:S04]  /*61b0*/  LDGSTS.E [R24+0x1ca00], desc[UR16][R56.64], P6 ;  /* 0x1ca0000038187fae */ /* 0x0005e8000b121850 */
[----:B------:R5:W-:Y:S01]  /*61c0*/  LDGSTS.E [R24+0x1ce00], desc[UR16][R54.64], P6 ;  /* 0x1ce0000036187fae */ /* 0x000be2000b121850 */
[----:B-1----:R-:W-:-:S03]  /*61d0*/  CS2R R60, SRZ ;  /* 0x00000000003c7805 */ /* 0x002fc6000001ff00 */
[----:B------:R1:W-:Y:S01]  /*61e0*/  LDGSTS.E [R24+0x1d200], desc[UR16][R52.64], P6 ;  /* 0x1d20000034187fae */ /* 0x0003e2000b121850 */
[----:B----4-:R-:W-:-:S03]  /*61f0*/  CS2R R58, SRZ ;  /* 0x00000000003a7805 */ /* 0x010fc6000001ff00 */
[----:B------:R4:W-:Y:S01]  /*6200*/  LDGSTS.E [R24+0x1d600], desc[UR16][R50.64], P6 ;  /* 0x1d60000032187fae */ /* 0x0009e2000b121850 */
[----:B--2---:R-:W-:-:S03]  /*6210*/  CS2R R56, SRZ ;  /* 0x0000000000387805 */ /* 0x004fc6000001ff00 */
[----:B------:R2:W-:Y:S01]  /*6220*/  LDGSTS.E [R24+0x1da00], desc[UR16][R48.64], P6 ;  /* 0x1da0000030187fae */ /* 0x0005e2000b121850 */
[----:B-----5:R-:W-:-:S03]  /*6230*/  CS2R R54, SRZ ;  /* 0x0000000000367805 */ /* 0x020fc6000001ff00 */
        /* <DEDUP_REMOVED lines=18> */
[----:B------:R-:W0:Y:S01]  /*6360*/  LDGDEPBAR ;  /* 0x00000000000079af */ /* 0x000e220000000000 */
[----:B----4-:R-:W-:Y:S02]  /*6370*/  CS2R R34, SRZ ;  /* 0x0000000000227805 */ /* 0x010fe4000001ff00 */
[----:B--2---:R-:W-:Y:S02]  /*6380*/  CS2R R32, SRZ ;  /* 0x0000000000207805 */ /* 0x004fe4000001ff00 */
[----:B-----5:R-:W-:Y:S02]  /*6390*/  CS2R R24, SRZ ;  /* 0x0000000000187805 */ /* 0x020fe4000001ff00 */
[----:B------:R-:W-:Y:S01]  /*63a0*/  CS2R R30, SRZ ;  /* 0x00000000001e7805 */ /* 0x000fe2000001ff00 */
[----:B---3--:R-:W-:Y:S06]  /*63b0*/  @!P0 BRA `(.L_x_0) ;  /* 0x0000006c00948947 */ /* 0x008fec0003800000 */
[----:B------:R-:W-:Y:S01]  /*63c0*/  STL [R1+0x37c], R16 ;  /* 0x00037c1001007387 */ /* 0x000fe20000100800 */
[----:B------:R-:W-:Y:S01]  /*63d0*/  SHF.R.S32.HI R3, RZ, 0x1f, R248 ;  /* 0x0000001fff037819 */ /* 0x000fe200000114f8 */
[C---:B------:R-:W-:Y:S01]  /*63e0*/  IMAD.SHL.U32 R67, R7.reuse, 0x8, RZ ;  /* 0x0000000807437824 */ /* 0x040fe200078e00ff */
[----:B------:R-:W-:Y:S01]  /*63f0*/  SHF.R.S32.HI R24, RZ, 0x1f, R7 ;  /* 0x0000001fff187819 */ /* 0x000fe20000011407 */
[----:B------:R-:W-:Y:S01]  /*6400*/  STL [R1+0x378], R13 ;  /* 0x0003780d01007387 */ /* 0x000fe20000100800 */
[----:B------:R-:W-:Y:S02]  /*6410*/  SHF.R.S32.HI R25, RZ, 0x1f, R6 ;  /* 0x0000001fff197819 */ /* 0x000fe40000011406 */
[----:B------:R-:W-:Y:S01]  /*6420*/  SHF.R.S32.HI R87, RZ, 0x1f, R0 ;  /* 0x0000001fff577819 */ /* 0x000fe20000011400 */
[----:B------:R-:W-:Y:S01]  /*6430*/  STL [R1+0x374], R12 ;  /* 0x0003740c01007387 */ /* 0x000fe20000100800 */
[----:B------:R-:W-:Y:S02]  /*6440*/  SHF.L.U64.HI R66, R7, 0x3, R24 ;  /* 0x0000000307427819 */ /* 0x000fe40000010218 */
[----:B------:R-:W-:Y:S01]  /*6450*/  LEA R64, P0, R6, R67, 0x2 ;  /* 0x0000004306407211 */ /* 0x000fe200078010ff */
[----:B------:R1:W-:Y:S01]  /*6460*/  STL [R1+0x370], R9 ;  /* 0x0003700901007387 */ /* 0x0003e20000100800 */
[----:B------:R-:W-:-:S02]  /*6470*/  LEA.HI R87, R87, R0, RZ, 0x5 ;  /* 0x0000000057577211 */ /* 0x000fc400078f28ff */
[----:B------:R-:W-:Y:S01]  /*6480*/  LEA.HI.X R65, R6, R66, R25, 0x2, P0 ;  /* 0x0000004206417211 */ /* 0x000fe200000f1419 */
[----:B------:R2:W-:Y:S01]  /*6490*/  STL [R1+0x36c], R4 ;  /* 0x00036c0401007387 */ /* 0x0005e20000100800 */
[----:B------:R-:W-:Y:S02]  /*64a0*/  SHF.R.S32.HI R25, RZ, 0x1f, R8 ;  /* 0x0000001fff197819 */ /* 0x000fe40000011408 */
[----:B------:R-:W-:Y:S02]  /*64b0*/  SHF.R.S32.HI R0, RZ, 0x1f, R15 ;  /* 0x0000001fff007819 */ /* 0x000fe4000001140f */
[----:B------:R-:W-:Y:S02]  /*64c0*/  LEA R62, P0, R8, R67, 0x2 ;  /* 0x00000043083e7211 */ /* 0x000fe400078010ff */
[----:B-1----:R-:W-:Y:S02]  /*64d0*/  SHF.L.U64.HI R9, R248, 0x2, R3 ;  /* 0x00000002f8097819 */ /* 0x002fe40000010203 */
[----:B------:R-:W-:-:S02]  /*64e0*/  SHF.R.S32.HI R3, RZ, 0x1f, R2 ;  /* 0x0000001fff037819 */ /* 0x000fc40000011402 */
[-C--:B------:R-:W-:Y:S02]  /*64f0*/  LEA R60, P1, R10, R67.reuse, 0x2 ;  /* 0x000000430a3c7211 */ /* 0x080fe400078210ff */
[----:B------:R-:W-:Y:S02]  /*6500*/  SHF.L.U64.HI R86, R2, 0x2, R3 ;  /* 0x0000000202567819 */ /* 0x000fe40000010203 */
[----:B------:R-:W-:Y:S02]  /*6510*/  SHF.R.S32.HI R3, RZ, 0x1f, R10 ;  /* 0x0000001fff037819 */ /* 0x000fe4000001140a */
[----:B------:R-:W-:Y:S02]  /*6520*/  SHF.R.S32.HI R2, RZ, 0x1f, R11 ;  /* 0x0000001fff027819 */ /* 0x000fe4000001140b */
[-C--:B------:R-:W-:Y:S02]  /*6530*/  LEA R58, P2, R11, R67.reuse, 0x2 ;  /* 0x000000430b3a7211 */ /* 0x080fe400078410ff */
[----:B------:R-:W-:-:S02]  /*6540*/  LEA R218, P3, R15, R67, 0x2 ;  /* 0x000000430fda7211 */ /* 0x000fc400078610ff */
[-C--:B------:R-:W-:Y:S02]  /*6550*/  LEA.HI.X R63, R8, R66.reuse, R25, 0x2, P0 ;  /* 0x00000042083f7211 */ /* 0x080fe400000f1419 */
[-C--:B------:R-:W-:Y:S02]  /*6560*/  LEA.HI.X R61, R10, R66.reuse, R3, 0x2, P1 ;  /* 0x000000420a3d7211 */ /* 0x080fe400008f1403 */
[-C--:B------:R-:W-:Y:S02]  /*6570*/  LEA.HI.X R59, R11, R66.reuse, R2, 0x2, P2 ;  /* 0x000000420b3b7211 */ /* 0x080fe400010f1402 */
[----:B------:R-:W-:Y:S02]  /*6580*/  LEA.HI.X R57, R15, R66, R0, 0x2, P3 ;  /* 0x000000420f397211 */ /* 0x000fe400018f1400 */
[----:B------:R-:W-:Y:S02]  /*6590*/  SHF.R.S32.HI R2, RZ, 0x1f, R17 ;  /* 0x0000001fff027819 */ /* 0x000fe40000011411 */
[----:B------:R-:W-:-:S02]  /*65a0*/  SHF.R.S32.HI R0, RZ, 0x1f, R19 ;  /* 0x0000001fff007819 */ /* 0x000fc40000011413 */
[----:B------:R-:W-:Y:S02]  /*65b0*/  SHF.R.S32.HI R3, RZ, 0x1f, R20 ;  /* 0x0000001fff037819 */ /* 0x000fe40000011414 */
[-C--:B------:R-:W-:Y:S02]  /*65c0*/  LEA R220, P0, R17, R67.reuse, 0x2 ;  /* 0x0000004311dc7211 */ /* 0x080fe400078010ff */
[-C--:B------:R-:W-:Y:S02]  /*65d0*/  LEA R224, P2, R19, R67.reuse, 0x2 ;  /* 0x0000004313e07211 */ /* 0x080fe400078410ff */
[----:B------:R-:W-:Y:S02]  /*65e0*/  LEA R226, P3, R20, R67, 0x2 ;  /* 0x0000004314e27211 */ /* 0x000fe400078610ff */
[-C--:B------:R-:W-:Y:S02]  /*65f0*/  LEA.HI.X R219, R17, R66.reuse, R2, 0x2, P0 ;  /* 0x0000004211db7211 */ /* 0x080fe400000f1402 */
[----:B------:R-:W-:-:S02]  /*6600*/  LEA.HI.X R223, R19, R66, R0, 0x2, P2 ;  /* 0x0000004213df7211 */ /* 0x000fc400010f1400 */
[----:B------:R-:W-:Y:S02]  /*6610*/  LEA.HI.X R225, R20, R66, R3, 0x2, P3 ;  /* 0x0000004214e17211 */ /* 0x000fe400018f1403 */
[----:B------:R-:W-:Y:S02]  /*6620*/  SHF.R.S32.HI R11, RZ, 0x1f, R18 ;  /* 0x0000001fff0b7819 */ /* 0x000fe40000011412 */
[----:B------:R-:W-:Y:S02]  /*6630*/  LEA R222, P1, R18, R67, 0x2 ;  /* 0x0000004312de7211 */ /* 0x000fe400078210ff */
[----:B------:R-:W-:Y:S02]  /*6640*/  SHF.R.S32.HI R2, RZ, 0x1f, R21 ;  /* 0x0000001fff027819 */ /* 0x000fe40000011415 */
[----:B------:R-:W-:Y:S02]  /*6650*/  SHF.R.S32.HI R0, RZ, 0x1f, R23 ;  /* 0x0000001fff007819 */ /* 0x000fe40000011417 */
[----:B------:R-:W-:-:S02]  /*6660*/  SHF.R.S32.HI R3, RZ, 0x1f, R216 ;  /* 0x0000001fff037819 */ /* 0x000fc400000114d8 */
[-C--:B------:R-:W-:Y:S02]  /*6670*/  LEA R55, P0, R21, R67.reuse, 0x2 ;  /* 0x0000004315377211 */ /* 0x080fe400078010ff */
[-C--:B------:R-:W-:Y:S02]  /*6680*/  LEA R52, P2, R23, R67.reuse, 0x2 ;  /* 0x0000004317347211 */ /* 0x080fe400078410ff */
[----:B------:R-:W-:Y:S02]  /*6690*/  LEA R50, P3, R216, R67, 0x2 ;  /* 0x00000043d8327211 */ /* 0x000fe400078610ff */
[-C--:B------:R-:W-:Y:S02]  /*66a0*/  LEA.HI.X R221, R18, R66.reuse, R11, 0x2, P1 ;  /* 0x0000004212dd7211 */ /* 0x080fe400008f140b */
        /* <DEDUP_REMOVED lines=11> */
[----:B------:R-:W-:Y:S02]  /*6760*/  SHF.R.S32.HI R26, RZ, 0x1f, R247 ;  /* 0x0000001fff1a7819 */ /* 0x000fe400000114f7 */
[-C--:B------:R-:W-:Y:S02]  /*6770*/  LEA.HI.X R54, R22, R66.reuse, R11, 0x2, P1 ;  /* 0x0000004216367211 */ /* 0x080fe400008f140b */
[----:B------:R-:W-:-:S02]  /*6780*/  LEA.HI.X R49, R217, R66, R6, 0x2, P0 ;  /* 0x00000042d9317211 */ /* 0x000fc400000f1406 */
[-C--:B------:R-:W-:Y:S02]  /*6790*/  LEA.HI.X R45, R228, R66.reuse, R3, 0x2, P2 ;  /* 0x00000042e42d7211 */ /* 0x080fe400010f1403 */
[----:B------:R-:W-:Y:S02]  /*67a0*/  LEA.HI.X R43, R229, R66, R0, 0x2, P3 ;  /* 0x00000042e52b7211 */ /* 0x000fe400018f1400 */
[----:B------:R-:W-:Y:S02]  /*67b0*/  SHF.R.S32.HI R2, RZ, 0x1f, R227 ;  /* 0x0000001fff027819 */ /* 0x000fe400000114e3 */
[----:B------:R-:W-:Y:S02]  /*67c0*/  LEA R46, P1, R227, R67, 0x2 ;  /* 0x00000043e32e7211 */ /* 0x000fe400078210ff */
[----:B------:R-:W-:Y:S02]  /*67d0*/  SHF.R.S32.HI R15, RZ, 0x1f, R230 ;  /* 0x0000001fff0f7819 */ /* 0x000fe400000114e6 */
[----:B------:R-:W-:-:S02]  /*67e0*/  SHF.R.S32.HI R0, RZ, 0x1f, R233 ;  /* 0x0000001fff007819 */ /* 0x000fc400000114e9 */
[-C--:B------:R-:W-:Y:S02]  /*67f0*/  LEA R40, P0, R230, R67.reuse, 0x2 ;  /* 0x00000043e6287211 */ /* 0x080fe400078010ff */
[-C--:B------:R-:W-:Y:S02]  /*6800*/  LEA R248, P2, R233, R67.reuse, 0x2 ;  /* 0x00000043e9f87211 */ /* 0x080fe400078410ff */
[----:B------:R-:W-:Y:S02]  /*6810*/  SHF.R.S32.HI R3, RZ, 0x1f, R234 ;  /* 0x0000001fff037819 */ /* 0x000fe400000114ea */
[----:B------:R-:W-:Y:S02]  /*6820*/  LEA R250, P3, R234, R67, 0x2 ;  /* 0x00000043eafa7211 */ /* 0x000fe400078610ff */
[----:B--2---:R-:W-:Y:S02]  /*6830*/  SHF.L.U64.HI R4, R247, 0x2, R26 ;  /* 0x00000002f7047819 */ /* 0x004fe4000001021a */
[----:B------:R-:W-:-:S02]  /*6840*/  LEA.HI.X R47, R227, R66, R2, 0x2, P1 ;  /* 0x00000042e32f7211 */ /* 0x000fc400008f1402 */
[-C--:B------:R-:W-:Y:S01]  /*6850*/  LEA.HI.X R41, R230, R66.reuse, R15, 0x2, P0 ;  /* 0x00000042e6297211 */ /* 0x080fe200000f140f */
[----:B------:R-:W-:Y:S01]  /*6860*/  STL [R1+0x158], R4 ;  /* 0x0001580401007387 */ /* 0x000fe20000100800 */
[-C--:B------:R-:W-:Y:S02]  /*6870*/  LEA.HI.X R247, R233, R66.reuse, R0, 0x2, P2 ;  /* 0x00000042e9f77211 */ /* 0x080fe400010f1400 */
[----:B------:R-:W-:Y:S01]  /*6880*/  SHF.R.S32.HI R11, RZ, 0x1f, R232 ;  /* 0x0000001fff0b7819 */ /* 0x000fe200000114e8 */
[----:B------:R-:W-:Y:S01]  /*6890*/  STL [R1+0x3f4], R4 ;  /* 0x0003f40401007387 */ /* 0x000fe20000100800 */
[----:B------:R-:W-:Y:S02]  /*68a0*/  LEA R39, P1, R232, R67, 0x2 ;  /* 0x00000043e8277211 */ /* 0x000fe400078210ff */
[----:B------:R-:W-:Y:S01]  /*68b0*/  LEA.HI.X R249, R234, R66, R3, 0x2, P3 ;  /* 0x00000042eaf97211 */ /* 0x000fe200018f1403 */
[----:B------:R-:W-:Y:S01]  /*68c0*/  STL [R1+0x15c], R9 ;  /* 0x00015c0901007387 */ /* 0x000fe20000100800 */
[----:B------:R-:W-:-:S02]  /*68d0*/  SHF.R.S32.HI R2, RZ, 0x1f, R235 ;  /* 0x0000001fff027819 */ /* 0x000fc400000114eb */
[----:B------:R-:W-:Y:S01]  /*68e0*/  SHF.R.S32.HI R0, RZ, 0x1f, R237 ;  /* 0x0000001fff007819 */ /* 0x000fe200000114ed */
[----:B------:R-:W-:Y:S01]  /*68f0*/  STL [R1+0x3f8], R9 ;  /* 0x0003f80901007387 */ /* 0x000fe20000100800 */
[-C--:B------:R-:W-:Y:S02]  /*6900*/  LEA R252, P0, R235, R67.reuse, 0x2 ;  /* 0x00000043ebfc7211 */ /* 0x080fe400078010ff */
[-C--:B------:R-:W-:Y:S01]  /*6910*/  LEA R35, P2, R237, R67.reuse, 0x2 ;  /* 0x00000043ed237211 */ /* 0x080fe200078410ff */
[----:B------:R-:W-:Y:S01]  /*6920*/  STL [R1+0x380], R86 ;  /* 0x0003805601007387 */ /* 0x000fe20000100800 */
[----:B------:R-:W-:Y:S02]  /*6930*/  SHF.R.S32.HI R3, RZ, 0x1f, R238 ;  /* 0x0000001fff037819 */ /* 0x000fe400000114ee */
[----:B------:R-:W-:Y:S02]  /*6940*/  LEA R33, P3, R238, R67, 0x2 ;  /* 0x00000043ee217211 */ /* 0x000fe400078610ff */
[----:B------:R-:W-:-:S02]  /*6950*/  LEA.HI.X R245, R232, R66, R11, 0x2, P1 ;  /* 0x00000042e8f57211 */ /* 0x000fc400008f140b */
[-C--:B------:R-:W-:Y:S02]  /*6960*/  LEA.HI.X R251, R235, R66.reuse, R2, 0x2, P0 ;  /* 0x00000042ebfb7211 */ /* 0x080fe400000f1402 */
[-C--:B------:R-:W-:Y:S02]  /*6970*/  LEA.HI.X R36, R237, R66.reuse, R0, 0x2, P2 ;  /* 0x00000042ed247211 */ /* 0x080fe400010f1400 */
[----:B------:R-:W-:Y:S02]  /*6980*/  SHF.R.S32.HI R26, RZ, 0x1f, R5 ;  /* 0x0000001fff1a7819 */ /* 0x000fe40000011405 */
[----:B------:R-:W-:Y:S02]  /*6990*/  SHF.R.S32.HI R11, RZ, 0x1f, R236 ;  /* 0x0000001fff0b7819 */ /* 0x000fe400000114ec */
[----:B------:R-:W-:Y:S02]  /*69a0*/  LEA R37, P1, R236, R67, 0x2 ;  /* 0x00000043ec257211 */ /* 0x000fe400078210ff */
[----:B------:R-:W-:-:S02]  /*69b0*/  LEA.HI.X R34, R238, R66, R3, 0x2, P3 ;  /* 0x00000042ee227211 */ /* 0x000fc400018f1403 */
[----:B------:R-:W-:Y:S02]  /*69c0*/  SHF.R.S32.HI R2, RZ, 0x1f, R239 ;  /* 0x0000001fff027819 */ /* 0x000fe400000114ef */
[----:B------:R-:W-:Y:S02]  /*69d0*/  SHF.R.S32.HI R0, RZ, 0x1f, R241 ;  /* 0x0000001fff007819 */ /* 0x000fe400000114f1 */
[-C--:B------:R-:W-:Y:S02]  /*69e0*/  LEA R31, P0, R239, R67.reuse, 0x2 ;  /* 0x00000043ef1f7211 */ /* 0x080fe400078010ff */
[-C--:B------:R-:W-:Y:S02]  /*69f0*/  LEA R27, P2, R241, R67.reuse, 0x2 ;  /* 0x00000043f11b7211 */ /* 0x080fe400078410ff */
[----:B------:R-:W-:Y:S02]  /*6a00*/  SHF.R.S32.HI R3, RZ, 0x1f, R242 ;  /* 0x0000001fff037819 */ /* 0x000fe400000114f2 */
[----:B------:R-:W-:-:S02]  /*6a10*/  LEA R25, P3, R242, R67, 0x2 ;  /* 0x00000043f2197211 */ /* 0x000fc400078610ff */
[----:B------:R-:W-:Y:S02]  /*6a20*/  SHF.L.U64.HI R5, R5, 0x2, R26 ;  /* 0x0000000205057819 */ /* 0x000fe4000001021a */
[-C--:B------:R-:W-:Y:S02]  /*6a30*/  LEA.HI.X R38, R236, R66.reuse, R11, 0x2, P1 ;  /* 0x00000042ec267211 */ /* 0x080fe400008f140b */
[-C--:B------:R-:W-:Y:S01]  /*6a40*/  LEA.HI.X R32, R239, R66.reuse, R2, 0x2, P0 ;  /* 0x00000042ef207211 */ /* 0x080fe200000f1402 */
[----:B------:R-:W-:Y:S01]  /*6a50*/  STL [R1+0x384], R5 ;  /* 0x0003840501007387 */ /* 0x000fe20000100800 */
[----:B------:R-:W-:Y:S02]  /*6a60*/  LEA.HI.X R28, R241, R66, R0, 0x2, P2 ;  /* 0x00000042f11c7211 */ /* 0x000fe400010f1400 */
[----:B------:R-:W-:Y:S01]  /*6a70*/  SHF.R.S32.HI R11, RZ, 0x1f, R240 ;  /* 0x0000001fff0b7819 */ /* 0x000fe200000114f0 */
[----:B------:R-:W-:Y:S01]  /*6a80*/  STL [R1+0x388], R87 ;  /* 0x0003885701007387 */ /* 0x000fe20000100800 */
[----:B------:R-:W-:-:S02]  /*6a90*/  LEA R29, P1, R240, R67, 0x2 ;  /* 0x00000043f01d7211 */ /* 0x000fc400078210ff */
[-C--:B------:R-:W-:Y:S02]  /*6aa0*/  LEA.HI.X R26, R242, R66.reuse, R3, 0x2, P3 ;  /* 0x00000042f21a7211 */ /* 0x080fe400018f1403 */
[----:B------:R-:W-:Y:S02]  /*6ab0*/  SHF.R.S32.HI R0, RZ, 0x1f, R243 ;  /* 0x0000001fff007819 */ /* 0x000fe400000114f3 */
[----:B------:R-:W-:Y:S02]  /*6ac0*/  LEA R10, P0, R243, R67, 0x2 ;  /* 0x00000043f30a7211 */ /* 0x000fe400078010ff */
[----:B------:R-:W-:Y:S02]  /*6ad0*/  SHF.R.S32.HI R68, RZ, 0x1f, R14 ;  /* 0x0000001fff447819 */ /* 0x000fe4000001140e */
[----:B------:R-:W-:Y:S02]  /*6ae0*/  LEA R2, P3, R14, UR6, 0x3 ;  /* 0x000000060e027c11 */ /* 0x000fe4000f8618ff */
[----:B------:R-:W-:-:S02]  /*6af0*/  LEA.HI.X R30, R240, R66, R11, 0x2, P1 ;  /* 0x00000042f01e7211 */ /* 0x000fc400008f140b */
[----:B------:R-:W-:Y:S01]  /*6b00*/  LEA.HI.X R15, R243, R66, R0, 0x2, P0 ;  /* 0x00000042f30f7211 */ /* 0x000fe200000f1400 */
[----:B------:R-:W-:Y:S01]  /*6b10*/  STL [R1+0x38c], R2 ;  /* 0x00038c0201007387 */ /* 0x000fe20000100800 */
[----:B------:R-:W-:Y:S02]  /*6b20*/  SHF.R.S32.HI R11, RZ, 0x1f, R244 ;  /* 0x0000001fff0b7819 */ /* 0x000fe400000114f4 */
[-C--:B------:R-:W-:Y:S02]  /*6b30*/  LEA R8, P1, R244, R67.reuse, 0x2 ;  /* 0x00000043f4087211 */ /* 0x080fe400078210ff */
[----:B------:R-:W-:Y:S02]  /*6b40*/  LEA.HI.X R0, R14, UR7, R68, 0x3, P3 ;  /* 0x000000070e007c11 */ /* 0x000fe400098f1c44 */
[----:B------:R-:W-:Y:S02]  /*6b50*/  SHF.R.S32.HI R3, RZ, 0x1f, R246 ;  /* 0x0000001fff037819 */ /* 0x000fe400000114f6 */
[----:B------:R-:W-:Y:S01]  /*6b60*/  LEA R6, P2, R246, R67, 0x2 ;  /* 0x00000043f6067211 */ /* 0x000fe200078410ff */
[----:B------:R1:W-:Y:S01]  /*6b70*/  STL [R1+0x394], R0 ;  /* 0x0003940001007387 */ /* 0x0003e20000100800 */
[----:B------:R-:W-:-:S02]  /*6b80*/  IADD3 R18, P4, R64, UR4, RZ ;  /* 0x0000000440127c10 */ /* 0x000fc4000ff9e0ff */
[----:B------:R-:W-:Y:S01]  /*6b90*/  IADD3 R20, P6, R62, UR4, RZ ;  /* 0x000000043e147c10 */ /* 0x000fe2000ffde0ff */
[----:B------:R-:W-:Y:S01]  /*6ba0*/  STL [R1+0x390], R14 ;  /* 0x0003900e01007387 */ /* 0x000fe20000100800 */
[-C--:B------:R-:W-:Y:S02]  /*6bb0*/  LEA.HI.X R11, R244, R66.reuse, R11, 0x2, P1 ;  /* 0x00000042f40b7211 */ /* 0x080fe400008f140b */
[----:B------:R-:W-:Y:S01]  /*6bc0*/  IADD3 R22, P3, R60, UR4, RZ ;  /* 0x000000043c167c10 */ /* 0x000fe2000ff7e0ff */
[----:B------:R-:W-:Y:S01]  /*6bd0*/  STL [R1+0x398], R18 ;  /* 0x0003981201007387 */ /* 0x000fe20000100800 */
[----:B------:R-:W-:Y:S02]  /*6be0*/  IADD3 R216, P1, R58, UR4, RZ ;  /* 0x000000043ad87c10 */ /* 0x000fe4000ff3e0ff */
[----:B------:R-:W-:Y:S01]  /*6bf0*/  LEA.HI.X R3, R246, R66, R3, 0x2, P2 ;  /* 0x00000042f6037211 */ /* 0x000fe200010f1403 */
[----:B------:R-:W-:Y:S01]  /*6c00*/  STL [R1+0x39c], R20 ;  /* 0x00039c1401007387 */ /* 0x000fe20000100800 */
[----:B------:R-:W-:-:S02]  /*6c10*/  IADD3 R218, P0, R218, UR4, RZ ;  /* 0x00000004dada7c10 */ /* 0x000fc4000ff1e0ff */
[----:B------:R-:W-:Y:S01]  /*6c20*/  IADD3 R220, P2, R220, UR4, RZ ;  /* 0x00000004dcdc7c10 */ /* 0x000fe2000ff5e0ff */
[----:B------:R-:W-:Y:S01]  /*6c30*/  STL [R1+0x3a0], R22 ;  /* 0x0003a01601007387 */ /* 0x000fe20000100800 */
[----:B------:R-:W-:Y:S02]  /*6c40*/  IADD3.X R17, R65, UR5, RZ, P4, !PT ;  /* 0x0000000541117c10 */ /* 0x000fe4000a7fe4ff */
[----:B------:R-:W-:Y:S01]  /*6c50*/  IADD3 R222, P5, R222, UR4, RZ ;  /* 0x00000004dede7c10 */ /* 0x000fe2000ffbe0ff */
[----:B------:R-:W-:Y:S01]  /*6c60*/  STL [R1+0x3a4], R216 ;  /* 0x0003a4d801007387 */ /* 0x000fe20000100800 */
[----:B------:R-:W-:Y:S02]  /*6c70*/  IADD3.X R19, R63, UR5, RZ, P6, !PT ;  /* 0x000000053f137c10 */ /* 0x000fe4000b7fe4ff */
[----:B------:R-:W-:Y:S01]  /*6c80*/  IADD3 R224, P4, R224, UR4, RZ ;  /* 0x00000004e0e07c10 */ /* 0x000fe2000ff9e0ff */
[----:B------:R-:W-:Y:S01]  /*6c90*/  STL [R1+0x3a8], R218 ;  /* 0x0003a8da01007387 */ /* 0x000fe20000100800 */
[----:B------:R-:W-:-:S02]  /*6ca0*/  IADD3.X R21, R61, UR5, RZ, P3, !PT ;  /* 0x000000053d157c10 */ /* 0x000fc40009ffe4ff */
[----:B------:R-:W-:Y:S01]  /*6cb0*/  IADD3 R226, P3, R226, UR4, RZ ;  /* 0x00000004e2e27c10 */ /* 0x000fe2000ff7e0ff */
[----:B------:R-:W-:Y:S01]  /*6cc0*/  STL [R1+0x3ac], R220 ;  /* 0x0003acdc01007387 */ /* 0x000fe20000100800 */
[----:B------:R-:W-:Y:S02]  /*6cd0*/  IADD3.X R217, R57, UR5, RZ, P0, !PT ;  /* 0x0000000539d97c10 */ /* 0x000fe400087fe4ff */
[----:B------:R-:W-:Y:S01]  /*6ce0*/  IADD3.X R23, R59, UR5, RZ, P1, !PT ;  /* 0x000000053b177c10 */ /* 0x000fe20008ffe4ff */
[----:B------:R-:W-:Y:S01]  /*6cf0*/  STL [R1+0x3b0], R17 ;  /* 0x0003b01101007387 */ /* 0x000fe20000100800 */
[----:B------:R-:W-:Y:S02]  /*6d00*/  IADD3 R230, P0, R53, UR4, RZ ;  /* 0x0000000435e67c10 */ /* 0x000fe4000ff1e0ff */
        /* <DEDUP_REMOVED lines=12> */
[----:B------:R-:W-:Y:S01]  /*6dd0*/  IADD3.X R231, R231, UR5, RZ, P2, !PT ;  /* 0x00000005e7e77c10 */ /* 0x000fe200097fe4ff */
[----:B------:R-:W-:Y:S01]  /*6de0*/  STL [R1+0x3c4], R226 ;  /* 0x0003c4e201007387 */ /* 0x000fe20000100800 */
[----:B------:R-:W-:Y:S02]  /*6df0*/  IADD3 R236, P4, R48, UR4, RZ ;  /* 0x0000000430ec7c10 */ /* 0x000fe4000ff9e0ff */
[----:B------:R-:W-:Y:S01]  /*6e00*/  IADD3 R244, P2, R40, UR4, RZ ;  /* 0x0000000428f47c10 */ /* 0x000fe2000ff5e0ff */
[----:B------:R-:W-:Y:S01]  /*6e10*/  STL [R1+0x3c8], R23 ;  /* 0x0003c81701007387 */ /* 0x000fe20000100800 */
[----:B------:R-:W-:Y:S02]  /*6e20*/  IADD3.X R241, R43, UR5, RZ, P0, !PT ;  /* 0x000000052bf17c10 */ /* 0x000fe400087fe4ff */
[----:B------:R-:W-:Y:S01]  /*6e30*/  IADD3.X R233, R51, UR5, RZ, P5, !PT ;  /* 0x0000000533e97c10 */ /* 0x000fe2000affe4ff */
[----:B------:R-:W-:Y:S01]  /*6e40*/  STL [R1+0x3cc], R228 ;  /* 0x0003cce401007387 */ /* 0x000fe20000100800 */
[----:B-1----:R-:W-:-:S02]  /*6e50*/  IADD3 R0, P0, R37, UR4, RZ ;  /* 0x0000000425007c10 */ /* 0x002fc4000ff1e0ff */
[----:B------:R-:W-:Y:S01]  /*6e60*/  IADD3 R246, P5, R39, UR4, RZ ;  /* 0x0000000427f67c10 */ /* 0x000fe2000ffbe0ff */
[----:B------:R-:W-:Y:S01]  /*6e70*/  STL [R1+0x3d0], R217 ;  /* 0x0003d0d901007387 */ /* 0x000fe20000100800 */
[----:B------:R-:W-:Y:S02]  /*6e80*/  IADD3.X R243, R41, UR5, RZ, P2, !PT ;  /* 0x0000000529f37c10 */ /* 0x000fe400097fe4ff */
[----:B------:R-:W-:Y:S01]  /*6e90*/  IADD3 R2, P2, R35, UR4, RZ ;  /* 0x0000000423027c10 */ /* 0x000fe2000ff5e0ff */
[----:B------:R-:W-:Y:S01]  /*6ea0*/  STL [R1+0x3d4], R230 ;  /* 0x0003d4e601007387 */ /* 0x000fe20000100800 */
[----:B------:R-:W-:Y:S02]  /*6eb0*/  IADD3.X R225, R225, UR5, RZ, P3, !PT ;  /* 0x00000005e1e17c10 */ /* 0x000fe40009ffe4ff */
[----:B------:R-:W-:Y:S01]  /*6ec0*/  IADD3.X R245, R245, UR5, RZ, P5, !PT ;  /* 0x00000005f5f57c10 */ /* 0x000fe2000affe4ff */
[----:B------:R-:W-:Y:S01]  /*6ed0*/  STL [R1+0x3e0], R219 ;  /* 0x0003e0db01007387 */ /* 0x000fe20000100800 */
[----:B------:R-:W-:-:S02]  /*6ee0*/  IADD3 R238, P3, R46, UR4, RZ ;  /* 0x000000042eee7c10 */ /* 0x000fc4000ff7e0ff */
[----:B------:R-:W-:Y:S01]  /*6ef0*/  IADD3.X R235, R49, UR5, RZ, P4, !PT ;  /* 0x0000000531eb7c10 */ /* 0x000fe2000a7fe4ff */
[----:B------:R-:W-:Y:S01]  /*6f00*/  STL [R1+0x3e4], R232 ;  /* 0x0003e4e801007387 */ /* 0x000fe20000100800 */
[----:B------:R-:W-:Y:S02]  /*6f10*/  IADD3.X R227, R56, UR5, RZ, P1, !PT ;  /* 0x0000000538e37c10 */ /* 0x000fe40008ffe4ff */
[----:B------:R-:W-:Y:S01]  /*6f20*/  IADD3 R248, P4, R248, UR4, RZ ;  /* 0x00000004f8f87c10 */ /* 0x000fe2000ff9e0ff */
[----:B------:R-:W-:Y:S01]  /*6f30*/  STL [R1+0x3e8], R221 ;  /* 0x0003e8dd01007387 */ /* 0x000fe20000100800 */
[----:B------:R-:W-:Y:S02]  /*6f40*/  IADD3 R240, P1, R44, UR4, RZ ;  /* 0x000000042cf07c10 */ /* 0x000fe4000ff3e0ff */
[----:B------:R-:W-:Y:S01]  /*6f50*/  IADD3.X R237, R47, UR5, RZ, P3, !PT ;  /* 0x000000052fed7c10 */ /* 0x000fe20009ffe4ff */
[----:B------:R-:W-:Y:S01]  /*6f60*/  STL [R1+0x3ec], R234 ;  /* 0x0003ecea01007387 */ /* 0x000fe20000100800 */
[----:B------:R-:W-:-:S02]  /*6f70*/  IADD3 R250, P3, R250, UR4, RZ ;  /* 0x00000004fafa7c10 */ /* 0x000fc4000ff7e0ff */
[----:B------:R-:W-:Y:S01]  /*6f80*/  IADD3.X R247, R247, UR5, RZ, P4, !PT ;  /* 0x00000005f7f77c10 */ /* 0x000fe2000a7fe4ff */
[----:B------:R-:W-:Y:S01]  /*6f90*/  STL [R1+0x3f0], R223 ;  /* 0x0003f0df01007387 */ /* 0x000fe20000100800 */
[----:B------:R-:W-:Y:S02]  /*6fa0*/  IADD3.X R239, R45, UR5, RZ, P1, !PT ;  /* 0x000000052def7c10 */ /* 0x000fe40008ffe4ff */
[----:B------:R-:W-:Y:S01]  /*6fb0*/  IADD3 R252, P1, R252, UR4, RZ ;  /* 0x00000004fcfc7c10 */ /* 0x000fe2000ff3e0ff */
[----:B------:R-:W-:Y:S04]  /*6fc0*/  STL [R1+0x3fc], R236 ;  /* 0x0003fcec01007387 */ /* 0x000fe80000100800 */
[----:B------:R1:W-:Y:S04]  /*6fd0*/  STL [R1+0x104], R0 ;  /* 0x0001040001007387 */ /* 0x0003e80000100800 */
[----:B------:R2:W-:Y:S04]  /*6fe0*/  STL [R1+0x10c], R2 ;  /* 0x00010c0201007387 */ /* 0x0005e80000100800 */
[----:B------:R-:W3:Y:S01]  /*6ff0*/  LDL.LU R79, [R1+0x168] ;  /* 0x00016800014f7983 */ /* 0x000ee20000300800 */
[----:B-1----:R-:W-:-:S05]  /*7000*/  IADD3 R0, P5, R33, UR4, RZ ;  /* 0x0000000421007c10 */ /* 0x002fca000ffbe0ff */
[----:B------:R1:W-:Y:S01]  /*7010*/  STL [R1+0x114], R0 ;  /* 0x0001140001007387 */ /* 0x0003e20000100800 */
[----:B------:R-:W-:Y:S02]  /*7020*/  IADD3.X R249, R249, UR5, RZ, P3, !PT ;  /* 0x00000005f9f97c10 */ /* 0x000fe40009ffe4ff */
[----:B--2---:R-:W-:Y:S01]  /*7030*/  IADD3 R2, P3, R29, UR4, RZ ;  /* 0x000000041d027c10 */ /* 0x004fe2000ff7e0ff */
[----:B------:R-:W2:Y:S01]  /*7040*/  LDL.LU R80, [R1+0x16c] ;  /* 0x00016c0001507983 */ /* 0x000ea20000300800 */
[----:B------:R-:W-:Y:S02]  /*7050*/  IADD3.X R251, R251, UR5, RZ, P1, !PT ;  /* 0x00000005fbfb7c10 */ /* 0x000fe40008ffe4ff */
[----:B-1----:R-:W-:Y:S02]  /*7060*/  IADD3 R0, P4, R31, UR4, RZ ;  /* 0x000000041f007c10 */ /* 0x002fe4000ff9e0ff */
[----:B------:R-:W-:-:S03]  /*7070*/  IADD3.X R4, R38, UR5, RZ, P0, !PT ;  /* 0x0000000526047c10 */ /* 0x000fc600087fe4ff */
[----:B------:R1:W-:Y:S04]  /*7080*/  STL [R1+0x11c], R0 ;  /* 0x00011c0001007387 */ /* 0x0003e80000100800 */
[----:B------:R4:W-:Y:S04]  /*7090*/  STL [R1+0x124], R2 ;  /* 0x0001240201007387 */ /* 0x0009e80000100800 */
[----:B------:R-:W2:Y:S01]  /*70a0*/  LDL.LU R81, [R1+0x170] ;  /* 0x0001700001517983 */ /* 0x000ea20000300800 */
[----:B-1----:R-:W-:Y:S02]  /*70b0*/  IADD3 R0, P1, R27, UR4, RZ ;  /* 0x000000041b007c10 */ /* 0x002fe4000ff3e0ff */
[----:B----4-:R-:W-:-:S03]  /*70c0*/  IADD3 R2, P0, R25, UR4, RZ ;  /* 0x0000000419027c10 */ /* 0x010fc6000ff1e0ff */
[----:B------:R1:W-:Y:S04]  /*70d0*/  STL [R1+0x12c], R0 ;  /* 0x00012c0001007387 */ /* 0x0003e80000100800 */
[----:B------:R4:W-:Y:S04]  /*70e0*/  STL [R1+0x100], R4 ;  /* 0x0001000401007387 */ /* 0x0009e80000100800 */
[----:B------:R-:W2:Y:S01]  /*70f0*/  LDL.LU R82, [R1+0x174] ;  /* 0x0001740001527983 */ /* 0x000ea20000300800 */
[----:B-1----:R-:W-:Y:S02]  /*7100*/  IADD3.X R0, R36, UR5, RZ, P2, !PT ;  /* 0x0000000524007c10 */ /* 0x002fe400097fe4ff */
[----:B----4-:R-:W-:Y:S01]  /*7110*/  IADD3 R4, P2, R10, UR4, RZ ;  /* 0x000000040a047c10 */ /* 0x010fe2000ff5e0ff */
[----:B------:R1:W-:Y:S04]  /*7120*/  STL [R1+0x134], R2 ;  /* 0x0001340201007387 */ /* 0x0003e80000100800 */
[----:B------:R4:W-:Y:S04]  /*7130*/  STL [R1+0x108], R0 ;  /* 0x0001080001007387 */ /* 0x0009e80000100800 */
[----:B------:R4:W-:Y:S01]  /*7140*/  STL [R1+0x13c], R4 ;  /* 0x00013c0401007387 */ /* 0x0009e20000100800 */
[----:B-1----:R-:W-:-:S03]  /*7150*/  IADD3.X R2, R34, UR5, RZ, P5, !PT ;  /* 0x0000000522027c10 */ /* 0x002fc6000affe4ff */
[----:B------:R-:W2:Y:S01]  /*7160*/  LDL.LU R84, [R1+0x17c] ;  /* 0x00017c0001547983 */ /* 0x000ea20000300800 */
[----:B----4-:R-:W-:Y:S02]  /*7170*/  IADD3 R0, P5, R8, UR4, RZ ;  /* 0x0000000408007c10 */ /* 0x010fe4000ffbe0ff */
[----:B------:R-:W-:Y:S01]  /*7180*/  IADD3.X R4, R32, UR5, RZ, P4, !PT ;  /* 0x0000000520047c10 */ /* 0x000fe2000a7fe4ff */
[----:B------:R1:W-:Y:S04]  /*7190*/  STL [R1+0x110], R2 ;  /* 0x0001100201007387 */ /* 0x0003e80000100800 */
[----:B------:R4:W-:Y:S04]  /*71a0*/  STL [R1+0x144], R0 ;  /* 0x0001440001007387 */ /* 0x0009e80000100800 */
[----:B------:R4:W-:Y:S01]  /*71b0*/  STL [R1+0x118], R4 ;  /* 0x0001180401007387 */ /* 0x0009e20000100800 */
[----:B-1----:R-:W-:-:S03]  /*71c0*/  IADD3 R2, P4, R6, UR4, RZ ;  /* 0x0000000406027c10 */ /* 0x002fc6000ff9e0ff */
[----:B------:R-:W2:Y:S01]  /*71d0*/  LDL.LU R85, [R1+0x180] ;  /* 0x0001800001557983 */ /* 0x000ea20000300800 */
[----:B----4-:R-:W-:Y:S02]  /*71e0*/  IADD3.X R0, R30, UR5, RZ, P3, !PT ;  /* 0x000000051e007c10 */ /* 0x010fe40009ffe4ff */
[----:B------:R-:W-:Y:S01]  /*71f0*/  IADD3.X R4, R28, UR5, RZ, P1, !PT ;  /* 0x000000051c047c10 */ /* 0x000fe20008ffe4ff */
[----:B------:R1:W-:Y:S04]  /*7200*/  STL [R1+0x14c], R2 ;  /* 0x00014c0201007387 */ /* 0x0003e80000100800 */
[----:B------:R4:W-:Y:S04]  /*7210*/  STL [R1+0x120], R0 ;  /* 0x0001200001007387 */ /* 0x0009e80000100800 */
[----:B------:R-:W-:Y:S04]  /*7220*/  STL [R1+0x128], R4 ;  /* 0x0001280401007387 */ /* 0x000fe80000100800 */
[----:B------:R-:W2:Y:S01]  /*7230*/  LDL.LU R83, [R1+0x184] ;  /* 0x0001840001537983 */ /* 0x000ea20000300800 */
[----:B-1----:R-:W-:-:S02]  /*7240*/  IADD3.X R2, R26, UR5, RZ, P0, !PT ;  /* 0x000000051a027c10 */ /* 0x002fc400087fe4ff */
[----:B----4-:R-:W-:-:S03]  /*7250*/  IADD3.X R0, R15, UR5, RZ, P2, !PT ;  /* 0x000000050f007c10 */ /* 0x010fc600097fe4ff */
[----:B------:R1:W-:Y:S04]  /*7260*/  STL [R1+0x130], R2 ;  /* 0x0001300201007387 */ /* 0x0003e80000100800 */
[----:B------:R4:W-:Y:S01]  /*7270*/  STL [R1+0x138], R0 ;  /* 0x0001380001007387 */ /* 0x0009e20000100800 */
[----:B-1----:R-:W-:Y:S02]  /*7280*/  IADD3.X R2, R11, UR5, RZ, P5, !PT ;  /* 0x000000050b027c10 */ /* 0x002fe4000affe4ff */
[----:B----4-:R-:W-:Y:S02]  /*7290*/  IADD3.X R0, R3, UR5, RZ, P4, !PT ;  /* 0x0000000503007c10 */ /* 0x010fe4000a7fe4ff */
[----:B------:R1:W5:Y:S04]  /*72a0*/  LDL.LU R3, [R1+0x164] ;  /* 0x0001640001037983 */ /* 0x0003680000300800 */
[----:B------:R-:W-:Y:S04]  /*72b0*/  STL [R1+0x140], R2 ;  /* 0x0001400201007387 */ /* 0x000fe80000100800 */
[----:B------:R-:W-:Y:S04]  /*72c0*/  STL [R1+0x148], R0 ;  /* 0x0001480001007387 */ /* 0x000fe80000100800 */
[----:B------:R-:W4:Y:S04]  /*72d0*/  LDL.LU R76, [R1+0x188] ;  /* 0x00018800014c7983 */ /* 0x000f280000300800 */
[----:B------:R-:W4:Y:S04]  /*72e0*/  LDL.LU R77, [R1+0x18c] ;  /* 0x00018c00014d7983 */ /* 0x000f280000300800 */
[----:B------:R-:W4:Y:S01]  /*72f0*/  LDL.LU R78, [R1+0x190] ;  /* 0x00019000014e7983 */ /* 0x000f220000300800 */
[----:B---3--:R-:W-:Y:S01]  /*7300*/  SHF.R.S32.HI R8, RZ, 0x1f, R79 ;  /* 0x0000001fff087819 */ /* 0x008fe2000001144f */
[----:B------:R-:W-:-:S03]  /*7310*/  IMAD.SHL.U32 R9, R79, 0x4, RZ ;  /* 0x000000044f097824 */ /* 0x000fc600078e00ff */
[----:B------:R-:W-:Y:S02]  /*7320*/  SHF.L.U64.HI R8, R79, 0x2, R8 ;  /* 0x000000024f087819 */ /* 0x000fe40000010208 */
[----:B------:R-:W3:Y:S01]  /*7330*/  LDL.LU R79, [R1+0x194] ;  /* 0x00019400014f7983 */ /* 0x000ee20000300800 */
[----:B--2---:R-:W-:Y:S01]  /*7340*/  SHF.R.S32.HI R10, RZ, 0x1f, R80 ;  /* 0x0000001fff0a7819 */ /* 0x004fe20000011450 */
[----:B------:R-:W-:-:S03]  /*7350*/  IMAD.SHL.U32 R4, R80, 0x4, RZ ;  /* 0x0000000450047824 */ /* 0x000fc600078e00ff */
[----:B------:R-:W-:Y:S02]  /*7360*/  SHF.L.U64.HI R10, R80, 0x2, R10 ;  /* 0x00000002500a7819 */ /* 0x000fe4000001020a */
[----:B------:R-:W2:Y:S01]  /*7370*/  LDL.LU R80, [R1+0x198] ;  /* 0x0001980001507983 */ /* 0x000ea20000300800 */
[----:B------:R-:W-:Y:S01]  /*7380*/  SHF.R.S32.HI R11, RZ, 0x1f, R81 ;  /* 0x0000001fff0b7819 */ /* 0x000fe20000011451 */
        /* <DEDUP_REMOVED lines=18> */
[----:B------:R-:W2:Y:S04]  /*74b0*/  LDL.LU R83, [R1+0x1ac] ;  /* 0x0001ac0001537983 */ /* 0x000ea80000300800 */
[----:B------:R-:W2:Y:S01]  /*74c0*/  LDL.LU R75, [R1+0x1b0] ;  /* 0x0001b000014b7983 */ /* 0x000ea20000300800 */
[----:B----4-:R-:W-:Y:S01]  /*74d0*/  SHF.R.S32.HI R63, RZ, 0x1f, R76 ;  /* 0x0000001fff3f7819 */ /* 0x010fe2000001144c */
[C---:B------:R-:W-:Y:S01]  /*74e0*/  IMAD.SHL.U32 R230, R76.reuse, 0x4, RZ ;  /* 0x000000044ce67824 */ /* 0x040fe200078e00ff */
[----:B------:R-:W-:Y:S01]  /*74f0*/  SHF.R.S32.HI R64, RZ, 0x1f, R77 ;  /* 0x0000001fff407819 */ /* 0x000fe2000001144d */
[----:B------:R-:W-:Y:S01]  /*7500*/  IMAD.SHL.U32 R217, R77, 0x4, RZ ;  /* 0x000000044dd97824 */ /* 0x000fe200078e00ff */
[----:B------:R-:W-:-:S02]  /*7510*/  SHF.L.U64.HI R63, R76, 0x2, R63 ;  /* 0x000000024c3f7819 */ /* 0x000fc4000001023f */
[----:B------:R-:W-:Y:S01]  /*7520*/  SHF.R.S32.HI R65, RZ, 0x1f, R78 ;  /* 0x0000001fff417819 */ /* 0x000fe2000001144e */
[----:B------:R-:W4:Y:S01]  /*7530*/  LDL.LU R76, [R1+0x1b4] ;  /* 0x0001b400014c7983 */ /* 0x000f220000300800 */
[----:B------:R-:W-:Y:S01]  /*7540*/  SHF.L.U64.HI R64, R77, 0x2, R64 ;  /* 0x000000024d407819 */ /* 0x000fe20000010240 */
[C---:B------:R-:W-:Y:S01]  /*7550*/  IMAD.SHL.U32 R228, R78.reuse, 0x4, RZ ;  /* 0x000000044ee47824 */ /* 0x040fe200078e00ff */
[----:B------:R-:W-:Y:S01]  /*7560*/  SHF.L.U64.HI R65, R78, 0x2, R65 ;  /* 0x000000024e417819 */ /* 0x000fe20000010241 */
        /* <DEDUP_REMOVED lines=30> */
[----:B------:R-:W2:Y:S04]  /*7750*/  LDL.LU R150, [R1+0x1e0] ;  /* 0x0001e00001967983 */ /* 0x000ea80000300800 */
[----:B------:R-:W4:Y:S04]  /*7760*/  LDL.LU R151, [R1+0x1d4] ;  /* 0x0001d40001977983 */ /* 0x000f280000300800 */
[----:B------:R-:W4:Y:S04]  /*7770*/  LDL R16, [R1+0x150] ;  /* 0x0001500001107983 */ /* 0x000f280000100800 */
[----:B------:R-:W3:Y:S01]  /*7780*/  LDL R13, [R1+0x154] ;  /* 0x00015400010d7983 */ /* 0x000ee20000100800 */
[----:B------:R-:W-:-:S02]  /*7790*/  SHF.L.U64.HI R6, R7, 0x2, R24 ;  /* 0x0000000207067819 */ /* 0x000fc40000010218 */
[C---:B----4-:R-:W-:Y:S02]  /*77a0*/  IADD3 R15, P1, R151.reuse, R16, RZ ;  /* 0x00000010970f7210 */ /* 0x050fe40007f3e0ff */
[----:B---3--:R-:W-:-:S03]  /*77b0*/  IADD3 R24, P0, R151, R13, RZ ;  /* 0x0000000d97187210 */ /* 0x008fc60007f1e0ff */
[----:B------:R-:W-:Y:S04]  /*77c0*/  STL [R1+0x174], R15 ;  /* 0x0001740f01007387 */ /* 0x000fe80000100800 */
[----:B------:R-:W-:Y:S04]  /*77d0*/  STL [R1+0x16c], R24 ;  /* 0x00016c1801007387 */ /* 0x000fe80000100800 */
[----:B------:R-:W-:Y:S04]  /*77e0*/  STL [R1], RZ ;  /* 0x000000ff01007387 */ /* 0x000fe80000100800 */
[----:B------:R-:W-:Y:S04]  /*77f0*/  STL [R1+0x4], RZ ;  /* 0x000004ff01007387 */ /* 0x000fe80000100800 */
        /* <DEDUP_REMOVED lines=53> */
[----:B------:R-:W-:Y:S01]  /*7b50*/  STL [R1+0xdc], RZ ;  /* 0x0000dcff01007387 */ /* 0x000fe20000100800 */
[----:B------:R-:W-:-:S03]  /*7b60*/  IADD3 R236, P2, R9, R16, RZ ;  /* 0x0000001009ec7210 */ /* 0x000fc60007f5e0ff */
[----:B------:R-:W-:Y:S04]  /*7b70*/  STL [R1+0xe0], RZ ;  /* 0x0000e0ff01007387 */ /* 0x000fe80000100800 */
[----:B------:R-:W-:Y:S01]  /*7b80*/  STL [R1+0xe4], RZ ;  /* 0x0000e4ff01007387 */ /* 0x000fe20000100800 */
[----:B------:R-:W-:-:S03]  /*7b90*/  IADD3 R9, P3, R13, R9, RZ ;  /* 0x000000090d097210 */ /* 0x000fc60007f7e0ff */
[----:B------:R-:W-:Y:S04]  /*7ba0*/  STL [R1+0xe8], RZ ;  /* 0x0000e8ff01007387 */ /* 0x000fe80000100800 */
[----:B------:R-:W-:Y:S04]  /*7bb0*/  STL [R1+0xec], RZ ;  /* 0x0000ecff01007387 */ /* 0x000fe80000100800 */
[----:B------:R-:W-:Y:S04]  /*7bc0*/  STL [R1+0xf0], RZ ;  /* 0x0000f0ff01007387 */ /* 0x000fe80000100800 */
[----:B------:R-:W-:Y:S04]  /*7bd0*/  STL [R1+0xf4], RZ ;  /* 0x0000f4ff01007387 */ /* 0x000fe80000100800 */
[----:B------:R-:W-:Y:S04]  /*7be0*/  STL [R1+0xf8], RZ ;  /* 0x0000f8ff01007387 */ /* 0x000fe80000100800 */
[----:B------:R-:W-:Y:S04]  /*7bf0*/  STL [R1+0xfc], RZ ;  /* 0x0000fcff01007387 */ /* 0x000fe80000100800 */
[----:B------:R3:W-:Y:S04]  /*7c00*/  STL [R1+0x354], R236 ;  /* 0x000354ec01007387 */ /* 0x0007e80000100800 */
[----:B---3--:R1:W5:Y:S04]  /*7c10*/  LDL.LU R236, [R1+0x3fc] ;  /* 0x0003fc0001ec7983 */ /* 0x0083680000300800 */
[----:B------:R3:W-:Y:S02]  /*7c20*/  STL [R1+0x34c], R9 ;  /* 0x00034c0901007387 */ /* 0x0007e40000100800 */
[----:B---3--:R-:W-:-:S05]  /*7c30*/  IADD3 R9, P4, R4, R16, RZ ;  /* 0x0000001004097210 */ /* 0x008fca0007f9e0ff */
[----:B------:R3:W-:Y:S04]  /*7c40*/  STL [R1+0x344], R9 ;  /* 0x0003440901007387 */ /* 0x0007e80000100800 */
[----:B---3--:R-:W3:Y:S01]  /*7c50*/  LDL.LU R9, [R1+0x3f8] ;  /* 0x0003f80001097983 */ /* 0x008ee20000300800 */
[----:B------:R-:W-:-:S05]  /*7c60*/  IADD3 R4, P5, R4, R13, RZ ;  /* 0x0000000d04047210 */ /* 0x000fca0007fbe0ff */
[----:B------:R3:W-:Y:S02]  /*7c70*/  STL [R1+0x33c], R4 ;  /* 0x00033c0401007387 */ /* 0x0007e40000100800 */
[----:B---3--:R-:W-:-:S05]  /*7c80*/  IMAD.X R4, R8, 0x1, R9, P2 ;  /* 0x0000000108047824 */ /* 0x008fca00010e0609 */
[----:B------:R3:W-:Y:S02]  /*7c90*/  STL [R1+0x350], R4 ;  /* 0x0003500401007387 */ /* 0x0007e40000100800 */
[----:B---3--:R-:W-:-:S05]  /*7ca0*/  IADD3 R4, P2, R223, R16, RZ ;  /* 0x00000010df047210 */ /* 0x008fca0007f5e0ff */
[----:B------:R3:W-:Y:S04]  /*7cb0*/  STL [R1+0x334], R4 ;  /* 0x0003340401007387 */ /* 0x0007e80000100800 */
[----:B---3--:R-:W3:Y:S01]  /*7cc0*/  LDL.LU R4, [R1+0x3f4] ;  /* 0x0003f40001047983 */ /* 0x008ee20000300800 */
[----:B------:R-:W-:Y:S02]  /*7cd0*/  IMAD.SHL.U32 R220, R75, 0x4, RZ ;  /* 0x000000044bdc7824 */ /* 0x000fe400078e00ff */
[----:B------:R-:W-:Y:S01]  /*7ce0*/  IMAD.SHL.U32 R218, R76, 0x4, RZ ;  /* 0x000000044cda7824 */ /* 0x000fe200078e00ff */
[----:B------:R-:W-:Y:S01]  /*7cf0*/  SHF.R.S32.HI R73, RZ, 0x1f, R75 ;  /* 0x0000001fff497819 */ /* 0x000fe2000001144b */
[----:B------:R-:W-:-:S03]  /*7d00*/  IMAD.SHL.U32 R216, R77, 0x4, RZ ;  /* 0x000000044dd87824 */ /* 0x000fc600078e00ff */
[----:B------:R-:W-:Y:S02]  /*7d10*/  SHF.L.U64.HI R73, R75, 0x2, R73 ;  /* 0x000000024b497819 */ /* 0x000fe40000010249 */
[----:B------:R-:W-:Y:S01]  /*7d20*/  SHF.R.S32.HI R74, RZ, 0x1f, R76 ;  /* 0x0000001fff4a7819 */ /* 0x000fe2000001144c */
[----:B------:R-:W-:-:S03]  /*7d30*/  IMAD.SHL.U32 R22, R78, 0x4, RZ ;  /* 0x000000044e167824 */ /* 0x000fc600078e00ff */
[----:B------:R-:W-:Y:S02]  /*7d40*/  SHF.L.U64.HI R74, R76, 0x2, R74 ;  /* 0x000000024c4a7819 */ /* 0x000fe4000001024a */
[----:B------:R-:W-:Y:S01]  /*7d50*/  SHF.R.S32.HI R75, RZ, 0x1f, R77 ;  /* 0x0000001fff4b7819 */ /* 0x000fe2000001144d */
[----:B------:R-:W-:-:S03]  /*7d60*/  IMAD.SHL.U32 R20, R79, 0x4, RZ ;  /* 0x000000044f147824 */ /* 0x000fc600078e00ff */
[----:B------:R-:W-:Y:S02]  /*7d70*/  SHF.L.U64.HI R75, R77, 0x2, R75 ;  /* 0x000000024d4b7819 */ /* 0x000fe4000001024b */
[----:B------:R-:W-:Y:S01]  /*7d80*/  SHF.R.S32.HI R76, RZ, 0x1f, R78 ;  /* 0x0000001fff4c7819 */ /* 0x000fe2000001144e */
[----:B--2---:R-:W-:-:S03]  /*7d90*/  IMAD.SHL.U32 R18, R80, 0x4, RZ ;  /* 0x0000000450127824 */ /* 0x004fc600078e00ff */
        /* <DEDUP_REMOVED lines=17> */
[----:B---3--:R-:W-:-:S05]  /*7eb0*/  IMAD.X R8, R4, 0x1, R8, P3 ;  /* 0x0000000104087824 */ /* 0x008fca00018e0608 */
[----:B------:R2:W-:Y:S02]  /*7ec0*/  STL [R1+0x348], R8 ;  /* 0x0003480801007387 */ /* 0x0005e40000100800 */
[----:B--2---:R-:W-:Y:S02]  /*7ed0*/  IADD3 R8, P3, R223, R13, RZ ;  /* 0x0000000ddf087210 */ /* 0x004fe40007f7e0ff */
[----:B------:R1:W5:Y:S04]  /*7ee0*/  LDL.LU R223, [R1+0x3f0] ;  /* 0x0003f00001df7983 */ /* 0x0003680000300800 */
[----:B------:R2:W-:Y:S02]  /*7ef0*/  STL [R1+0x32c], R8 ;  /* 0x00032c0801007387 */ /* 0x0005e40000100800 */
[----:B--2---:R-:W-:-:S05]  /*7f00*/  IMAD.X R8, R10, 0x1, R9, P4 ;  /* 0x000000010a087824 */ /* 0x004fca00020e0609 */
[----:B------:R2:W-:Y:S02]  /*7f10*/  STL [R1+0x340], R8 ;  /* 0x0003400801007387 */ /* 0x0005e40000100800 */
[----:B--2---:R-:W-:-:S05]  /*7f20*/  IADD3 R8, P4, R234, R16, RZ ;  /* 0x00000010ea087210 */ /* 0x004fca0007f9e0ff */
[----:B------:R2:W-:Y:S02]  /*7f30*/  STL [R1+0x324], R8 ;  /* 0x0003240801007387 */ /* 0x0005e40000100800 */
[----:B--2---:R-:W-:Y:S01]  /*7f40*/  IMAD.X R8, R10, 0x1, R4, P5 ;  /* 0x000000010a087824 */ /* 0x004fe200028e0604 */
[----:B------:R-:W-:Y:S02]  /*7f50*/  IADD3 R10, P5, R234, R13, RZ ;  /* 0x0000000dea0a7210 */ /* 0x000fe40007fbe0ff */
[----:B------:R1:W5:Y:S04]  /*7f60*/  LDL.LU R234, [R1+0x3ec] ;  /* 0x0003ec0001ea7983 */ /* 0x0003680000300800 */
[----:B------:R2:W-:Y:S04]  /*7f70*/  STL [R1+0x338], R8 ;  /* 0x0003380801007387 */ /* 0x0005e80000100800 */
[----:B------:R3:W-:Y:S01]  /*7f80*/  STL [R1+0x31c], R10 ;  /* 0x00031c0a01007387 */ /* 0x0007e20000100800 */
[----:B--2---:R-:W-:Y:S01]  /*7f90*/  IMAD.X R8, R11, 0x1, R9, P2 ;  /* 0x000000010b087824 */ /* 0x004fe200010e0609 */
[----:B---3--:R-:W-:-:S04]  /*7fa0*/  IADD3 R10, P2, R221, R16, RZ ;  /* 0x00000010dd0a7210 */ /* 0x008fc80007f5e0ff */
[----:B------:R2:W-:Y:S04]  /*7fb0*/  STL [R1+0x330], R8 ;  /* 0x0003300801007387 */ /* 0x0005e80000100800 */
[----:B------:R3:W-:Y:S01]  /*7fc0*/  STL [R1+0x314], R10 ;  /* 0x0003140a01007387 */ /* 0x0007e20000100800 */
[--C-:B--2---:R-:W-:Y:S01]  /*7fd0*/  IMAD.X R8, R11, 0x1, R4.reuse, P3 ;  /* 0x000000010b087824 */ /* 0x104fe200018e0604 */
[----:B---3--:R-:W-:Y:S02]  /*7fe0*/  IADD3 R10, P3, R221, R13, RZ ;  /* 0x0000000ddd0a7210 */ /* 0x008fe40007f7e0ff */
[----:B------:R1:W5:Y:S04]  /*7ff0*/  LDL.LU R221, [R1+0x3e8] ;  /* 0x0003e80001dd7983 */ /* 0x0003680000300800 */
[----:B------:R2:W-:Y:S04]  /*8000*/  STL [R1+0x328], R8 ;  /* 0x0003280801007387 */ /* 0x0005e80000100800 */
[----:B------:R3:W-:Y:S01]  /*8010*/  STL [R1+0x30c], R10 ;  /* 0x00030c0a01007387 */ /* 0x0007e20000100800 */
[C---:B--2---:R-:W-:Y:S01]  /*8020*/  IMAD.X R8, R59.reuse, 0x1, R9, P4 ;  /* 0x000000013b087824 */ /* 0x044fe200020e0609 */
[----:B------:R-:W-:Y:S01]  /*8030*/  IADD3 R11, P4, R232, R16, RZ ;  /* 0x00000010e80b7210 */ /* 0x000fe20007f9e0ff */
[----:B---3--:R-:W-:-:S03]  /*8040*/  IMAD.X R10, R59, 0x1, R4, P5 ;  /* 0x000000013b0a7824 */ /* 0x008fc600028e0604 */
[----:B------:R2:W-:Y:S04]  /*8050*/  STL [R1+0x320], R8 ;  /* 0x0003200801007387 */ /* 0x0005e80000100800 */
[----:B------:R-:W-:Y:S01]  /*8060*/  STL [R1+0x304], R11 ;  /* 0x0003040b01007387 */ /* 0x000fe20000100800 */
[----:B--2---:R-:W-:-:S03]  /*8070*/  IADD3 R8, P5, R232, R13, RZ ;  /* 0x0000000de8087210 */ /* 0x004fc60007fbe0ff */
        /* <DEDUP_REMOVED lines=111> */
[----:B--2---:R-:W-:Y:S01]  /*8770*/  IMAD.X R10, R72, 0x1, R9, P2 ;  /* 0x00000001480a7824 */ /* 0x004fe200010e0609 */
        /* <DEDUP_REMOVED lines=59> */
[----:B------:R-:W2:Y:S04]  /*8b30*/  LDL.LU R14, [R1+0x390] ;  /* 0x00039000010e7983 */ /* 0x000ea80000300800 */
[----:B------:R3:W-:Y:S04]  /*8b40*/  STL [R1+0x1e8], R8 ;  /* 0x0001e80801007387 */ /* 0x0007e80000100800 */
[----:B------:R4:W-:Y:S01]  /*8b50*/  STL [R1+0x1cc], R10 ;  /* 0x0001cc0a01007387 */ /* 0x0009e20000100800 */
[C---:B---3--:R-:W-:Y:S01]  /*8b60*/  IMAD.X R8, R79.reuse, 0x1, R9, P4 ;  /* 0x000000014f087824 */ /* 0x048fe200020e0609 */
[----:B------:R-:W-:Y:S01]  /*8b70*/  IADD3 R11, P4, R2, R16, RZ ;  /* 0x00000010020b7210 */ /* 0x000fe20007f9e0ff */
[----:B----4-:R-:W-:-:S03]  /*8b80*/  IMAD.X R10, R79, 0x1, R4, P5 ;  /* 0x000000014f0a7824 */ /* 0x010fc600028e0604 */
[----:B------:R3:W-:Y:S04]  /*8b90*/  STL [R1+0x1e0], R8 ;  /* 0x0001e00801007387 */ /* 0x0007e80000100800 */
[----:B------:R-:W-:Y:S01]  /*8ba0*/  STL [R1+0x1c4], R11 ;  /* 0x0001c40b01007387 */ /* 0x000fe20000100800 */
[----:B---3--:R-:W-:-:S03]  /*8bb0*/  IADD3 R8, P5, R2, R13, RZ ;  /* 0x0000000d02087210 */ /* 0x008fc60007fbe0ff */
[----:B------:R1:W5:Y:S04]  /*8bc0*/  LDL.LU R2, [R1+0x38c] ;  /* 0x00038c0001027983 */ /* 0x0003680000300800 */
        /* <DEDUP_REMOVED lines=8> */
[----:B------:R-:W3:Y:S04]  /*8c50*/  LDL.LU R87, [R1+0x388] ;  /* 0x0003880001577983 */ /* 0x000ee80000300800 */
[----:B------:R4:W-:Y:S01]  /*8c60*/  STL [R1+0x1c8], R8 ;  /* 0x0001c80801007387 */ /* 0x0009e20000100800 */
[----:B------:R-:W-:Y:S01]  /*8c70*/  SHF.L.U64.HI R82, R85, 0x2, R82 ;  /* 0x0000000255527819 */ /* 0x000fe20000010252 */
[----:B------:R-:W-:Y:S02]  /*8c80*/  IMAD.SHL.U32 R86, R83, 0x4, RZ ;  /* 0x0000000453567824 */ /* 0x000fe400078e00ff */
[----:B------:R1:W-:Y:S01]  /*8c90*/  STL [R1+0x1ac], R10 ;  /* 0x0001ac0a01007387 */ /* 0x0003e20000100800 */
[----:B----4-:R-:W-:Y:S01]  /*8ca0*/  IMAD.X R8, R81, 0x1, R9, P4 ;  /* 0x0000000151087824 */ /* 0x010fe200020e0609 */
[----:B------:R-:W-:Y:S01]  /*8cb0*/  IADD3 R11, P4, R5, R16, RZ ;  /* 0x00000010050b7210 */ /* 0x000fe20007f9e0ff */
[----:B-1----:R-:W-:-:S03]  /*8cc0*/  IMAD.X R10, R81, 0x1, R4, P5 ;  /* 0x00000001510a7824 */ /* 0x002fc600028e0604 */
[----:B------:R1:W-:Y:S04]  /*8cd0*/  STL [R1+0x1c0], R8 ;  /* 0x0001c00801007387 */ /* 0x0003e80000100800 */
[----:B------:R4:W-:Y:S01]  /*8ce0*/  STL [R1+0x1a4], R11 ;  /* 0x0001a40b01007387 */ /* 0x0009e20000100800 */
[----:B-1----:R-:W-:-:S03]  /*8cf0*/  IADD3 R8, P5, R5, R13, RZ ;  /* 0x0000000d05087210 */ /* 0x002fc60007fbe0ff */
[----:B------:R1:W5:Y:S01]  /*8d00*/  LDL.LU R5, [R1+0x384] ;  /* 0x0003840001057983 */ /* 0x0003620000300800 */
[----:B----4-:R-:W-:-:S03]  /*8d10*/  IMAD.X R11, R82, 0x1, R9, P2 ;  /* 0x00000001520b7824 */ /* 0x010fc600010e0609 */
[----:B------:R4:W-:Y:S04]  /*8d20*/  STL [R1+0x1b8], R10 ;  /* 0x0001b80a01007387 */ /* 0x0009e80000100800 */
[----:B------:R1:W-:Y:S01]  /*8d30*/  STL [R1+0x19c], R8 ;  /* 0x00019c0801007387 */ /* 0x0003e20000100800 */
[----:B----4-:R-:W-:-:S03]  /*8d40*/  IADD3 R10, P2, R86, R16, RZ ;  /* 0x00000010560a7210 */ /* 0x010fc60007f5e0ff */
[----:B------:R4:W-:Y:S01]  /*8d50*/  STL [R1+0x1b0], R11 ;  /* 0x0001b00b01007387 */ /* 0x0009e20000100800 */
[----:B-1----:R-:W-:-:S03]  /*8d60*/  IMAD.X R8, R82, 0x1, R4, P3 ;  /* 0x0000000152087824 */ /* 0x002fc600018e0604 */
[----:B------:R1:W-:Y:S01]  /*8d70*/  STL [R1+0x194], R10 ;  /* 0x0001940a01007387 */ /* 0x0003e20000100800 */
[----:B----4-:R-:W-:-:S03]  /*8d80*/  IADD3 R11, P3, R86, R13, RZ ;  /* 0x0000000d560b7210 */ /* 0x010fc60007f7e0ff */
[----:B------:R-:W4:Y:S01]  /*8d90*/  LDL.LU R86, [R1+0x380] ;  /* 0x0003800001567983 */ /* 0x000f220000300800 */
[----:B------:R-:W-:-:S04]  /*8da0*/  SHF.R.S32.HI R84, RZ, 0x1f, R83 ;  /* 0x0000001fff547819 */ /* 0x000fc80000011453 */
[----:B------:R-:W-:Y:S02]  /*8db0*/  SHF.L.U64.HI R84, R83, 0x2, R84 ;  /* 0x0000000253547819 */ /* 0x000fe40000010254 */
[----:B------:R-:W-:-:S04]  /*8dc0*/  SHF.R.S32.HI R83, RZ, 0x1f, R151 ;  /* 0x0000001fff537819 */ /* 0x000fc80000011497 */
[----:B------:R-:W-:Y:S01]  /*8dd0*/  SHF.L.U64.HI R83, R151, 0x2, R83 ;  /* 0x0000000297537819 */ /* 0x000fe20000010253 */
[----:B------:R-:W-:Y:S01]  /*8de0*/  IMAD.SHL.U32 R12, R150, 0x4, RZ ;  /* 0x00000004960c7824 */ /* 0x000fe200078e00ff */
[----:B------:R-:W-:Y:S03]  /*8df0*/  STL [R1+0x1a8], R8 ;  /* 0x0001a80801007387 */ /* 0x000fe60000100800 */
[----:B-1----:R-:W-:Y:S01]  /*8e00*/  IMAD.X R10, R83, 0x1, R9, P4 ;  /* 0x00000001530a7824 */ /* 0x002fe200020e0609 */
[----:B------:R-:W-:Y:S01]  /*8e10*/  STL [R1+0x18c], R11 ;  /* 0x00018c0b01007387 */ /* 0x000fe20000100800 */
[----:B------:R-:W-:-:S03]  /*8e20*/  IADD3 R59, P4, R12, R16, RZ ;  /* 0x000000100c3b7210 */ /* 0x000fc60007f9e0ff */
[----:B------:R1:W-:Y:S01]  /*8e30*/  STL [R1+0x1a0], R10 ;  /* 0x0001a00a01007387 */ /* 0x0003e20000100800 */
[----:B------:R-:W-:-:S03]  /*8e40*/  SHF.R.S32.HI R85, RZ, 0x1f, R150 ;  /* 0x0000001fff557819 */ /* 0x000fc60000011496 */
[----:B------:R2:W5:Y:S01]  /*8e50*/  LDL.LU R16, [R1+0x37c] ;  /* 0x00037c0001107983 */ /* 0x0005620000300800 */
[----:B-1----:R-:W-:Y:S01]  /*8e60*/  IMAD.X R10, R83, 0x1, R4, P5 ;  /* 0x00000001530a7824 */ /* 0x002fe200028e0604 */
[----:B------:R-:W-:Y:S02]  /*8e70*/  IADD3 R11, P5, R12, R13, RZ ;  /* 0x0000000d0c0b7210 */ /* 0x000fe40007fbe0ff */
[----:B------:R1:W-:Y:S01]  /*8e80*/  STL [R1+0x184], R59 ;  /* 0x0001843b01007387 */ /* 0x0003e20000100800 */
[----:B------:R-:W-:-:S03]  /*8e90*/  SHF.L.U64.HI R85, R150, 0x2, R85 ;  /* 0x0000000296557819 */ /* 0x000fc60000010255 */
[----:B------:R2:W5:Y:S04]  /*8ea0*/  LDL.LU R13, [R1+0x378] ;  /* 0x00037800010d7983 */ /* 0x0005680000300800 */
[----:B------:R-:W-:Y:S01]  /*8eb0*/  STL [R1+0x198], R10 ;  /* 0x0001980a01007387 */ /* 0x000fe20000100800 */
[----:B-1----:R-:W-:-:S03]  /*8ec0*/  IMAD.X R59, R84, 0x1, R9, P2 ;  /* 0x00000001543b7824 */ /* 0x002fc600010e0609 */
[----:B------:R1:W5:Y:S04]  /*8ed0*/  LDL.LU R12, [R1+0x374] ;  /* 0x00037400010c7983 */ /* 0x0003680000300800 */
[----:B------:R1:W-:Y:S04]  /*8ee0*/  STL [R1+0x17c], R11 ;  /* 0x00017c0b01007387 */ /* 0x0003e80000100800 */
[----:B------:R2:W-:Y:S01]  /*8ef0*/  STL [R1+0x190], R59 ;  /* 0x0001903b01007387 */ /* 0x0005e20000100800 */
[----:B-1----:R-:W-:Y:S01]  /*8f00*/  IMAD.X R11, R85, 0x1, R9, P4 ;  /* 0x00000001550b7824 */ /* 0x002fe200020e0609 */
[----:B------:R-:W-:Y:S01]  /*8f10*/  CS2R R152, SRZ ;  /* 0x0000000000987805 */ /* 0x000fe2000001ff00 */
[----:B------:R-:W-:Y:S01]  /*8f20*/  IMAD.SHL.U32 R7, R7, 0x4, RZ ;  /* 0x0000000407077824 */ /* 0x000fe200078e00ff */
[----:B------:R-:W-:Y:S01]  /*8f30*/  CS2R R154, SRZ ;  /* 0x00000000009a7805 */ /* 0x000fe2000001ff00 */
[----:B------:R-:W-:Y:S01]  /*8f40*/  IMAD.MOV.U32 R15, RZ, RZ, RZ ;  /* 0x000000ffff0f7224 */ /* 0x000fe200078e00ff */
[----:B------:R-:W-:-:S02]  /*8f50*/  CS2R R156, SRZ ;  /* 0x00000000009c7805 */ /* 0x000fc4000001ff00 */
[----:B------:R-:W-:Y:S02]  /*8f60*/  CS2R R158, SRZ ;  /* 0x00000000009e7805 */ /* 0x000fe4000001ff00 */
[----:B------:R-:W-:Y:S02]  /*8f70*/  CS2R R160, SRZ ;  /* 0x0000000000a07805 */ /* 0x000fe4000001ff00 */
[----:B------:R-:W-:Y:S02]  /*8f80*/  CS2R R162, SRZ ;  /* 0x0000000000a27805 */ /* 0x000fe4000001ff00 */
[----:B------:R-:W-:Y:S02]  /*8f90*/  CS2R R164, SRZ ;  /* 0x0000000000a47805 */ /* 0x000fe4000001ff00 */
[----:B------:R-:W-:Y:S02]  /*8fa0*/  CS2R R166, SRZ ;  /* 0x0000000000a67805 */ /* 0x000fe4000001ff00 */
        /* <DEDUP_REMOVED lines=67> */
[----:B--2---:R-:W-:-:S04]  /*93e0*/  SHF.R.S32.HI R8, RZ, 0x1f, R14 ;  /* 0x0000001fff087819 */ /* 0x004fc8000001140e */
[----:B------:R-:W-:Y:S01]  /*93f0*/  SHF.L.U64.HI R10, R14, 0x2, R8 ;  /* 0x000000020e0a7819 */ /* 0x000fe20000010208 */
[----:B------:R-:W-:Y:S01]  /*9400*/  IMAD.X R10, R84, 0x1, R4, P3 ;  /* 0x00000001540a7824 */ /* 0x000fe200018e0604 */
        /* <DEDUP_REMOVED lines=18> */
[----:B---3--:R-:W-:-:S05]  /*9530*/  SHF.R.S32.HI R8, RZ, 0x5, R87 ;  /* 0x00000005ff087819 */ /* 0x008fca0000011457 */
[----:B------:R-:W-:Y:S04]  /*9540*/  STL [R1+0x164], R8 ;  /* 0x0001640801007387 */ /* 0x000fe80000100800 */
[----:B------:R1:W-:Y:S04]  /*9550*/  STL [R1+0x188], R10 ;  /* 0x0001880a01007387 */ /* 0x0003e80000100800 */
[----:B------:R4:W-:Y:S01]  /*9560*/  STL [R1+0x180], R11 ;  /* 0x0001800b01007387 */ /* 0x0009e20000100800 */
[----:B-1----:R-:W-:Y:S02]  /*9570*/  IMAD.X R10, R85, 0x1, R4, P5 ;  /* 0x00000001550a7824 */ /* 0x002fe400028e0604 */
[----:B------:R-:W-:Y:S01]  /*9580*/  VIADD R8, R8, 0xfffffffe ;  /* 0xfffffffe08087836 */ /* 0x000fe20000000000 */
[----:B------:R-:W-:-:S02]  /*9590*/  CS2R R82, SRZ ;  /* 0x0000000000527805 */ /* 0x000fc4000001ff00 */
[----:B------:R-:W-:Y:S01]  /*95a0*/  CS2R R84, SRZ ;  /* 0x0000000000547805 */ /* 0x000fe2000001ff00 */
[----:B------:R-:W-:Y:S01]  /*95b0*/  UMOV UR14, 0x1 ;  /* 0x00000001000e7882 */ /* 0x000fe20000000000 */
[----:B------:R-:W-:Y:S01]  /*95c0*/  UMOV UR13, 0xffffffff ;  /* 0xffffffff000d7882 */ /* 0x000fe20000000000 */
[C---:B----4-:R-:W-:Y:S02]  /*95d0*/  IMAD.X R11, R86.reuse, 0x1, R9, P1 ;  /* 0x00000001560b7824 */ /* 0x050fe400008e0609 */
[----:B------:R1:W5:Y:S04]  /*95e0*/  LDL.LU R9, [R1+0x370] ;  /* 0x0003700001097983 */ /* 0x0003680000300800 */
[----:B------:R2:W-:Y:S02]  /*95f0*/  STL [R1+0x178], R10 ;  /* 0x0001780a01007387 */ /* 0x0005e40000100800 */
[----:B--2---:R-:W-:-:S02]  /*9600*/  IMAD.X R10, R86, 0x1, R4, P0 ;  /* 0x00000001560a7824 */ /* 0x004fc400000e0604 */
[----:B------:R1:W5:Y:S04]  /*9610*/  LDL.LU R4, [R1+0x36c] ;  /* 0x00036c0001047983 */ /* 0x0003680000300800 */
[----:B------:R1:W-:Y:S04]  /*9620*/  STL [R1+0x170], R11 ;  /* 0x0001700b01007387 */ /* 0x0003e80000100800 */
[----:B------:R1:W-:Y:S04]  /*9630*/  STL [R1+0x168], R10 ;  /* 0x0001680a01007387 */ /* 0x0003e80000100800 */
[----:B------:R1:W-:Y:S01]  /*9640*/  STL [R1+0x368], R8 ;  /* 0x0003680801007387 */ /* 0x0003e20000100800 */
[----:B------:R-:W-:-:S07]  /*9650*/  CS2R R86, SRZ ;  /* 0x0000000000567805 */ /* 0x000fce000001ff00 */
.L_x_1:
[----:B------:R-:W-:Y:S01]  /*9660*/  STL.64 [R1+0x4c0], R86 ;  /* 0x0004c05601007387 */ /* 0x000fe20000100a00 */
[----:B------:R-:W-:Y:S01]  /*9670*/  UIADD3 UR13, UR13, 0x1, URZ ;  /* 0x000000010d0d7890 */ /* 0x000fe2000fffe03f */
[----:B------:R-:W-:-:S04]  /*9680*/  DEPBAR.LE SB0, 0x2 ;  /* 0x000080800000791a */ /* 0x000fc80000000000 */
[----:B------:R-:W-:Y:S04]  /*9690*/  STL.64 [R1+0x4b8], R84 ;  /* 0x0004b85401007387 */ /* 0x000fe80000100a00 */
        /* <DEDUP_REMOVED lines=29> */
[----:B------:R2:W-:Y:S04]  /*9870*/  STL.64 [R1+0x3c0], R24 ;  /* 0x0003c01801007387 */ /* 0x0005e80000100a00 */
[----:B--2---:R-:W2:Y:S04]  /*9880*/  LDL.LU.64 R24, [R1] ;  /* 0x0000000001187983 */ /* 0x004ea80000300a00 */
[----:B------:R-:W2:Y:S04]  /*9890*/  LDL.LU.64 R26, [R1+0x8] ;  /* 0x00000800011a7983 */ /* 0x000ea80000300a00 */
        /* <DEDUP_REMOVED lines=29> */
[----:B------:R-:W2:Y:S01]  /*9a70*/  LDL.LU.64 R86, [R1+0xf8] ;  /* 0x0000f80001567983 */ /* 0x000ea20000300a00 */
[----:B------:R-:W-:Y:S01]  /*9a80*/  UISETP.GT.AND UP0, UPT, UR13, 0x2, UPT ;  /* 0x000000020d00788c */ /* 0x000fe2000bf04270 */
[----:B------:R-:W-:Y:S01]  /*9a90*/  UMOV UR7, 0x40000040 ;  /* 0x4000004000077882 */ /* 0x000fe20000000000 */
[----:B------:R-:W-:Y:S02]  /*9aa0*/  BAR.SYNC.DEFER_BLOCKING 0x0 ;  /* 0x0000000000007b1d */ /* 0x000fe40000010000 */
[----:B------:R-:W-:-:S04]  /*9ab0*/  USEL UR13, UR13, URZ, !UP0 ;  /* 0x0000003f0d0d7287 */ /* 0x000fc8000c000000 */
[----:B------:R-:W-:Y:S02]  /*9ac0*/  ULEA UR5, UR13, UR12, 0xe ;  /* 0x0000000c0d057291 */ /* 0x000fe4000f8e703f */
[----:B------:R-:W-:Y:S01]  /*9ad0*/  ULEA UR4, UR13, UR12, 0xf ;  /* 0x0000000c0d047291 */ /* 0x000fe2000f8e783f */
[----:B------:R-:W-:Y:S01]  /*9ae0*/  STL [R1+0x394], R14 ;  /* 0x0003940e01007387 */ /* 0x000fe20000100800 */
[----:B------:R-:W-:Y:S02]  /*9af0*/  UIADD3 UR5, UR5, 0x18000, URZ ;  /* 0x0001800005057890 */ /* 0x000fe4000fffe03f */
[----:B------:R-:W-:Y:S01]  /*9b00*/  USHF.R.U32.HI UR4, URZ, 0x4, UR4 ;  /* 0x000000043f047899 */ /* 0x000fe20008011604 */
[----:B-----5:R-:W-:Y:S01]  /*9b10*/  STL [R1+0x374], R13 ;  /* 0x0003740d01007387 */ /* 0x020fe20000100800 */
[----:B------:R-:W-:Y:S02]  /*9b20*/  USHF.R.U32.HI UR5, URZ, 0x4, UR5 ;  /* 0x000000043f057899 */ /* 0x000fe40008011605 */
[----:B------:R-:W-:Y:S01]  /*9b30*/  USGXT.U32 UR4, UR4, 0xe ;  /* 0x0000000e0404789a */ /* 0x000fe20008000000 */
[----:B------:R-:W-:Y:S01]  /*9b40*/  STL [R1+0x370], R12 ;  /* 0x0003700c01007387 */ /* 0x000fe20000100800 */
[----:B------:R-:W-:-:S02]  /*9b50*/  USGXT.U32 UR6, UR5, 0xe ;  /* 0x0000000e0506789a */ /* 0x000fc40008000000 */
[----:B------:R-:W-:Y:S01]  /*9b60*/  UIADD3 UR8, UP0, UR4, 0x2, URZ ;  /* 0x0000000204087890 */ /* 0x000fe2000ff1e03f */
[----:B------:R-:W-:Y:S01]  /*9b70*/  STL [R1+0x36c], R9 ;  /* 0x00036c0901007387 */ /* 0x000fe20000100800 */
[----:B------:R-:W-:Y:S01]  /*9b80*/  UMOV UR5, 0x40000040 ;  /* 0x4000004000057882 */ /* 0x000fe20000000000 */
[----:B------:R-:W-:Y:S01]  /*9b90*/  UIADD3 UR10, UP1, UR6, 0x2, URZ ;  /* 0x00000002060a7890 */ /* 0x000fe2000ff3e03f */
[----:B--2---:R-:W-:-:S06]  /*9ba0*/  WARPGROUP.ARRIVE ;  /* 0x00000000000079c5 */ /* 0x004fcc0000000000 */
[----:B------:R-:W-:Y:S01]  /*9bb0*/  HGMMA.64x128x8.F32.TF32 R24, gdesc[UR4], R24, gsb0 ;  /* 0x05e00000041879f0 */ /* 0x000fe20008002818 */
[----:B------:R-:W-:Y:S01]  /*9bc0*/  UMOV UR4, URZ ;  /* 0x0000003f00047c82 */ /* 0x000fe20008000000 */
[----:B------:R-:W-:Y:S01]  /*9bd0*/  UMOV UR5, URZ ;  /* 0x0000003f00057c82 */ /* 0x000fe20008000000 */
[----:B------:R-:W-:Y:S02]  /*9be0*/  UIADD3.X UR9, UR4, 0x40000040, URZ, UP0, !UPT ;  /* 0x4000004004097890 */ /* 0x000fe400087fe43f */
[----:B------:R-:W-:Y:S02]  /*9bf0*/  UIADD3.X UR11, UR5, 0x40000040, URZ, UP1, !UPT ;  /* 0x40000040050b7890 */ /* 0x000fe40008ffe43f */
[----:B------:R-:W-:Y:S02]  /*9c00*/  UIADD3.64 UR24, UR8, 0x2, URZ ;  /* 0x0000000208187897 */ /* 0x000fe4000fffe03f */
[----:B------:R-:W-:Y:S02]  /*9c10*/  UIADD3.64 UR26, UR10, 0x2, URZ ;  /* 0x000000020a1a7897 */ /* 0x000fe4000fffe03f */
[----:B------:R-:W-:-:S02]  /*9c20*/  UIADD3.64 UR20, UR8, 0x4, URZ ;  /* 0x0000000408147897 */ /* 0x000fc4000fffe03f */
[----:B------:R-:W-:Y:S01]  /*9c30*/  UIADD3.64 UR22, UR10, 0x4, URZ ;  /* 0x000000040a167897 */ /* 0x000fe2000fffe03f */
[----:B------:R-:W-:Y:S02]  /*9c40*/  WARPGROUP.DEPBAR.LE gsb0, 0x0 ;  /* 0x00008000000079c5 */ /* 0x000fe40000010000 */
[----:B------:R-:W-:-:S06]  /*9c50*/  WARPGROUP.ARRIVE ;  /* 0x00000000000079c5 */ /* 0x000fcc0000000000 */
[----:B------:R-:W-:Y:S03]  /*9c60*/  HGMMA.64x128x8.F32.TF32 R24, gdesc[UR8], R24, gsb0 ;  /* 0x05e00000081879f0 */ /* 0x000fe60008002818 */
[----:B------:R-:W-:Y:S02]  /*9c70*/  WARPGROUP.DEPBAR.LE gsb0, 0x0 ;  /* 0x00008000000079c5 */ /* 0x000fe40000010000 */
[----:B------:R-:W-:-:S07]  /*9c80*/  WARPGROUP.ARRIVE ;  /* 0x00000000000079c5 */ /* 0x000fce0000000000 */
[----:B------:R-:W-:Y:S01]  /*9c90*/  HGMMA.64x128x8.F32.TF32 R24, gdesc[UR24], R24, gsb0 ;  /* 0x05e00000181879f0 */ /* 0x000fe20008002818 */
[----:B------:R-:W-:Y:S02]  /*9ca0*/  UIADD3.64 UR4, UR8, 0x1fe, URZ ;  /* 0x000001fe08047897 */ /* 0x000fe4000fffe03f */
[----:B------:R-:W-:Y:S02]  /*9cb0*/  WARPGROUP.DEPBAR.LE gsb0, 0x0 ;  /* 0x00008000000079c5 */ /* 0x000fe40000010000 */
[----:B------:R-:W-:-:S07]  /*9cc0*/  WARPGROUP.ARRIVE ;  /* 0x00000000000079c5 */ /* 0x000fce0000000000 */
[----:B------:R-:W-:Y:S01]  /*9cd0*/  HGMMA.64x128x8.F32.TF32 R24, gdesc[UR20], R24, gsb0 ;  /* 0x05e00000141879f0 */ /* 0x000fe20008002818 */
[----:B------:R-:W-:Y:S01]  /*9ce0*/  UIADD3.64 UR28, UR8, 0x200, URZ ;  /* 0x00000200081c7897 */ /* 0x000fe2000fffe03f */
[----:B------:R-:W-:Y:S01]  /*9cf0*/  UMOV UR30, UR10 ;  /* 0x0000000a001e7c82 */ /* 0x000fe20008000000 */
[----:B------:R-:W-:Y:S01]  /*9d00*/  UMOV UR31, UR11 ;  /* 0x0000000b001f7c82 */ /* 0x000fe20008000000 */
[----:B------:R-:W-:Y:S02]  /*9d10*/  WARPGROUP.DEPBAR.LE gsb0, 0x0 ;  /* 0x00008000000079c5 */ /* 0x000fe40000010000 */
[----:B------:R-:W-:Y:S01]  /*9d20*/  WARPGROUP.ARRIVE ;  /* 0x00000000000079c5 */ /* 0x000fe20000000000 */
[----:B------:R-:W-:Y:S01]  /*9d30*/  UIADD3.64 UR24, UR8, 0x202, URZ ;  /* 0x0000020208187897 */ /* 0x000fe2000fffe03f */
[----:B------:R-:W-:Y:S04]  /*9d40*/  STL.64 [R1], R24 ;  /* 0x0000001801007387 */ /* 0x000fe80000100a00 */
[----:B------:R-:W-:Y:S01]  /*9d50*/  HGMMA.64x128x8.F32.TF32 R152, gdesc[UR4], R152, gsb0 ;  /* 0x05e00000049879f0 */ /* 0x000fe20008002898 */
[----:B------:R-:W-:Y:S01]  /*9d60*/  UIADD3.64 UR20, UR8, 0x204, URZ ;  /* 0x0000020408147897 */ /* 0x000fe2000fffe03f */
[----:B------:R-:W-:Y:S01]  /*9d70*/  STL.64 [R1+0x8], R26 ;  /* 0x0000081a01007387 */ /* 0x000fe20000100a00 */
[----:B------:R-:W-:-:S03]  /*9d80*/  UIADD3.64 UR4, UR8, 0x3fe, URZ ;  /* 0x000003fe08047897 */ /* 0x000fc6000fffe03f */
        /* <DEDUP_REMOVED lines=29> */
[----:B------:R2:W-:Y:S01]  /*9f60*/  STL.64 [R1+0xf8], R86 ;  /* 0x0000f85601007387 */ /* 0x0005e20000100a00 */
[----:B------:R-:W-:-:S02]  /*9f70*/  WARPGROUP.DEPBAR.LE gsb0, 0x0 ;  /* 0x00008000000079c5 */ /* 0x000fc40000010000 */
[----:B------:R-:W-:Y:S01]  /*9f80*/  WARPGROUP.ARRIVE ;  /* 0x00000000000079c5 */ /* 0x000fe20000000000 */
[----:B--2---:R-:W2:Y:S04]  /*9f90*/  LDL.LU.64 R86, [R1+0x4c0] ;  /* 0x0004c00001567983 */ /* 0x004ea80000300a00 */
[----:B------:R-:W2:Y:S01]  /*9fa0*/  LDL.LU.64 R84, [R1+0x4b8] ;  /* 0x0004b80001547983 */ /* 0x000ea20000300a00 */
[----:B------:R-:W-:Y:S03]  /*9fb0*/  HGMMA.64x128x8.F32.TF32 R152, gdesc[UR28], R152, gsb0 ;  /* 0x05e000001c9879f0 */ /* 0x000fe60008002898 */
[----:B------:R-:W2:Y:S01]  /*9fc0*/  LDL.LU.64 R82, [R1+0x4b0] ;  /* 0x0004b00001527983 */ /* 0x000ea20000300a00 */
[----:B------:R-:W-:Y:S01]  /*9fd0*/  UIADD3.64 UR28, UR8, 0x400, URZ ;  /* 0x00000400081c7897 */ /* 0x000fe2000fffe03f */
[----:B------:R-:W-:Y:S01]  /*9fe0*/  UMOV UR30, UR10 ;  /* 0x0000000a001e7c82 */ /* 0x000fe20008000000 */
[----:B------:R-:W-:Y:S01]  /*9ff0*/  UMOV UR31, UR11 ;  /* 0x0000000b001f7c82 */ /* 0x000fe20008000000 */
        /* <DEDUP_REMOVED lines=29> */
[----:B-1----:R-:W3:Y:S04]  /*a1d0*/  LDL R10, [R1+0x154] ;  /* 0x00015400010a7983 */ /* 0x002ee80000100800 */
[----:B------:R-:W4:Y:S04]  /*a1e0*/  LDL R12, [R1+0x158] ;  /* 0x00015800010c7983 */ /* 0x000f280000100800 */
[----:B------:R-:W4:Y:S01]  /*a1f0*/  LDL R8, [R1+0x368] ;  /* 0x0003680001087983 */ /* 0x000f220000100800 */
[----:B------:R-:W-:-:S02]  /*a200*/  WARPGROUP.DEPBAR.LE gsb0, 0x0 ;  /* 0x00008000000079c5 */ /* 0x000fc40000010000 */
[----:B------:R-:W-:-:S06]  /*a210*/  WARPGROUP.ARRIVE ;  /* 0x00000000000079c5 */ /* 0x000fcc0000000000 */
[----:B------:R-:W-:Y:S03]  /*a220*/  HGMMA.64x128x8.F32.TF32 R152, gdesc[UR24], R152, gsb0 ;  /* 0x05e00000189879f0 */ /* 0x000fe60008002898 */
[----:B------:R-:W-:Y:S02]  /*a230*/  WARPGROUP.DEPBAR.LE gsb0, 0x0 ;  /* 0x00008000000079c5 */ /* 0x000fe40000010000 */
[----:B------:R-:W-:-:S07]  /*a240*/  WARPGROUP.ARRIVE ;  /* 0x00000000000079c5 */ /* 0x000fce0000000000 */
        /* <DEDUP_REMOVED lines=15> */
[----:B------:R-:W-:Y:S03]  /*a340*/  HGMMA.64x128x8.F32.TF32 R88, gdesc[UR20], R88, gsb0 ;  /* 0x05e00000145879f0 */ /* 0x000fe60008002858 */
[----:B------:R-:W-:Y:S02]  /*a350*/  WARPGROUP.DEPBAR.LE gsb0, 0x0 ;  /* 0x00008000000079c5 */ /* 0x000fe40000010000 */
[----:B--2---:R-:W-:-:S07]  /*a360*/  WARPGROUP.ARRIVE ;  /* 0x00000000000079c5 */ /* 0x004fce0000000000 */
[----:B------:R-:W-:Y:S01]  /*a370*/  HGMMA.64x128x8.F32.TF32 R24, gdesc[UR4], R24, gsb0 ;  /* 0x05e00000041879f0 */ /* 0x000fe20008002818 */
[----:B------:R-:W-:Y:S01]  /*a380*/  UIADD3.64 UR4, UR8, 0x600, URZ ;  /* 0x0000060008047897 */ /* 0x000fe2000fffe03f */
[----:B------:R-:W-:Y:S01]  /*a390*/  UMOV UR6, UR10 ;  /* 0x0000000a00067c82 */ /* 0x000fe20008000000 */
[----:B------:R-:W-:Y:S01]  /*a3a0*/  UMOV UR7, UR11 ;  /* 0x0000000b00077c82 */ /* 0x000fe20008000000 */
[----:B------:R-:W-:Y:S04]  /*a3b0*/  STL [R1+0x3b8], R200 ;  /* 0x0003b8c801007387 */ /* 0x000fe80000100800 */
[----:B------:R1:W-:Y:S04]  /*a3c0*/  STL [R1+0x3b4], R201 ;  /* 0x0003b4c901007387 */ /* 0x0003e80000100800 */
[----:B-1----:R-:W2:Y:S04]  /*a3d0*/  LDL R201, [R1+0x15c] ;  /* 0x00015c0001c97983 */ /* 0x002ea80000100800 */
[----:B------:R-:W-:Y:S04]  /*a3e0*/  STL [R1+0x3b0], R202 ;  /* 0x0003b0ca01007387 */ /* 0x000fe80000100800 */
[----:B------:R-:W-:Y:S04]  /*a3f0*/  STL [R1+0x3ac], R203 ;  /* 0x0003accb01007387 */ /* 0x000fe80000100800 */
[----:B------:R1:W-:Y:S04]  /*a400*/  STL [R1+0x3a8], R204 ;  /* 0x0003a8cc01007387 */ /* 0x0003e80000100800 */
[----:B-1----:R-:W2:Y:S01]  /*a410*/  LDL R204, [R1+0x150] ;  /* 0x0001500001cc7983 */ /* 0x002ea20000100800 */
[----:B------:R-:W-:-:S02]  /*a420*/  WARPGROUP.DEPBAR.LE gsb0, 0x0 ;  /* 0x00008000000079c5 */ /* 0x000fc40000010000 */
[----:B------:R-:W-:-:S06]  /*a430*/  WARPGROUP.ARRIVE ;  /* 0x00000000000079c5 */ /* 0x000fcc0000000000 */
[----:B------:R-:W-:Y:S01]  /*a440*/  HGMMA.64x128x8.F32.TF32 R24, gdesc[UR4], R24, gsb0 ;  /* 0x05e00000041879f0 */ /* 0x000fe20008002818 */
[----:B------:R1:W-:Y:S04]  /*a450*/  STL [R1+0x3a4], R205 ;  /* 0x0003a4cd01007387 */ /* 0x0003e80000100800 */
[----:B------:R4:W-:Y:S04]  /*a460*/  STL [R1+0x3a0], R206 ;  /* 0x0003a0ce01007387 */ /* 0x0009e80000100800 */
[----:B------:R-:W-:Y:S04]  /*a470*/  STL [R1+0x39c], R207 ;  /* 0x00039ccf01007387 */ /* 0x000fe80000100800 */
[----:B------:R4:W-:Y:S04]  /*a480*/  STL [R1+0x398], R208 ;  /* 0x000398d001007387 */ /* 0x0009e80000100800 */
[----:B------:R-:W-:Y:S04]  /*a490*/  STL [R1+0x390], R209 ;  /* 0x000390d101007387 */ /* 0x000fe80000100800 */
[----:B------:R-:W-:Y:S04]  /*a4a0*/  STL [R1+0x38c], R210 ;  /* 0x00038cd201007387 */ /* 0x000fe80000100800 */
[----:B------:R2:W-:Y:S04]  /*a4b0*/  STL [R1+0x388], R211 ;  /* 0x000388d301007387 */ /* 0x0005e80000100800 */
[----:B------:R2:W-:Y:S04]  /*a4c0*/  STL [R1+0x384], R212 ;  /* 0x000384d401007387 */ /* 0x0005e80000100800 */
[----:B------:R-:W-:Y:S04]  /*a4d0*/  STL [R1+0x380], R213 ;  /* 0x000380d501007387 */ /* 0x000fe80000100800 */
[----:B------:R2:W-:Y:S04]  /*a4e0*/  STL [R1+0x37c], R214 ;  /* 0x00037cd601007387 */ /* 0x0005e80000100800 */
[----:B------:R2:W-:Y:S04]  /*a4f0*/  STL [R1+0x378], R215 ;  /* 0x000378d701007387 */ /* 0x0005e80000100800 */
[----:B------:R-:W2:Y:S01]  /*a500*/  LDL R14, [R1+0x16c] ;  /* 0x00016c00010e7983 */ /* 0x000ea20000100800 */
[----:B------:R-:W-:Y:S01]  /*a510*/  UIADD3.64 UR24, UR8, 0x602, URZ ;  /* 0x0000060208187897 */ /* 0x000fe2000fffe03f */
[----:B------:R-:W-:-:S02]  /*a520*/  WARPGROUP.DEPBAR.LE gsb0, 0x0 ;  /* 0x00008000000079c5 */ /* 0x000fc40000010000 */
[----:B------:R-:W-:Y:S01]  /*a530*/  WARPGROUP.ARRIVE ;  /* 0x00000000000079c5 */ /* 0x000fe20000000000 */
[----:B------:R-:W-:Y:S01]  /*a540*/  UMOV UR10, UR22 ;  /* 0x00000016000a7c82 */ /* 0x000fe20008000000 */
[----:B------:R-:W-:Y:S01]  /*a550*/  UMOV UR11, UR23 ;  /* 0x00000017000b7c82 */ /* 0x000fe20008000000 */
[----:B------:R-:W2:Y:S03]  /*a560*/  LDL R9, [R1+0x168] ;  /* 0x0001680001097983 */ /* 0x000ea60000100800 */
[----:B------:R-:W-:Y:S01]  /*a570*/  HGMMA.64x128x8.F32.TF32 R24, gdesc[UR24], R24, gsb0 ;  /* 0x05e00000181879f0 */ /* 0x000fe20008002818 */
[----:B------:R-:W-:Y:S01]  /*a580*/  UIADD3.64 UR8, UR8, 0x604, URZ ;  /* 0x0000060408087897 */ /* 0x000fe2000fffe03f */
[----:B-1----:R-:W2:Y:S04]  /*a590*/  LDL R205, [R1+0x174] ;  /* 0x0001740001cd7983 */ /* 0x002ea80000100800 */
[----:B------:R-:W2:Y:S01]  /*a5a0*/  LDL R202, [R1+0x170] ;  /* 0x0001700001ca7983 */ /* 0x000ea20000100800 */
[----:B---3--:R-:W-:-:S03]  /*a5b0*/  IADD3 R10, P2, R2, R10, RZ ;  /* 0x0000000a020a7210 */ /* 0x008fc60007f5e0ff */
[----:B------:R-:W3:Y:S02]  /*a5c0*/  LDL R203, [R1+0x17c] ;  /* 0x00017c0001cb7983 */ /* 0x000ee40000100800 */
[----:B----4-:R-:W-:Y:S02]  /*a5d0*/  IMAD.X R11, R0, 0x1, R12, P2 ;  /* 0x00000001000b7824 */ /* 0x010fe400010e060c */
[----:B------:R-:W4:Y:S01]  /*a5e0*/  LDL R12, [R1+0x178] ;  /* 0x00017800010c7983 */ /* 0x000f220000100800 */
[----:B------:R-:W-:Y:S01]  /*a5f0*/  ISETP.GT.AND P1, PT, R3, RZ, PT ;  /* 0x000000ff0300720c */ /* 0x000fe20003f24270 */
[----:B------:R-:W-:Y:S01]  /*a600*/  UIADD3 UR14, UR14, 0x1, URZ ;  /* 0x000000010e0e7890 */ /* 0x000fe2000fffe03f */
[----:B------:R-:W-:Y:S01]  /*a610*/  ISETP.GE.AND P0, PT, R15, R8, PT ;  /* 0x000000080f00720c */ /* 0x000fe20003f06270 */
[----:B------:R-:W4:Y:S04]  /*a620*/  LDL R200, [R1+0x184] ;  /* 0x0001840001c87983 */ /* 0x000f280000100800 */
[----:B------:R-:W4:Y:S04]  /*a630*/  LDL R13, [R1+0x180] ;  /* 0x00018000010d7983 */ /* 0x000f280000100800 */
[----:B------:R-:W4:Y:S04]  /*a640*/  LDL R206, [R1+0x19c] ;  /* 0x00019c0001ce7983 */ /* 0x000f280000100800 */
[----:B------:R-:W4:Y:S04]  /*a650*/  LDL R208, [R1+0x31c] ;  /* 0x00031c0001d07983 */ /* 0x000f280000100800 */
[----:B------:R-:W4:Y:S01]  /*a660*/  LDL R207, [R1+0x32c] ;  /* 0x00032c0001cf7983 */ /* 0x000f220000100800 */
[----:B------:R-:W-:-:S02]  /*a670*/  WARPGROUP.DEPBAR.LE gsb0, 0x0 ;  /* 0x00008000000079c5 */ /* 0x000fc40000010000 */
[----:B------:R-:W-:-:S06]  /*a680*/  WARPGROUP.ARRIVE ;  /* 0x00000000000079c5 */ /* 0x000fcc0000000000 */
[----:B------:R-:W-:Y:S01]  /*a690*/  HGMMA.64x128x8.F32.TF32 R24, gdesc[UR8], R24, gsb0 ;  /* 0x05e00000081879f0 */ /* 0x000fe20008002818 */
[----:B------:R-:W-:Y:S01]  /*a6a0*/  SEL R8, RZ, 0x4, !P1 ;  /* 0x00000004ff087807 */ /* 0x000fe20004800000 */
[----:B------:R-:W-:-:S03]  /*a6b0*/  UISETP.GT.AND UP0, UPT, UR14, 0x2, UPT ;  /* 0x000000020e00788c */ /* 0x000fc6000bf04270 */
[----:B------:R-:W-:Y:S01]  /*a6c0*/  SEL R8, R8, RZ, !P0 ;  /* 0x000000ff08087207 */ /* 0x000fe20004000000 */
[----:B------:R-:W-:-:S03]  /*a6d0*/  USEL UR14, UR14, URZ, !UP0 ;  /* 0x0000003f0e0e7287 */ /* 0x000fc6000c000000 */
[----:B------:R-:W-:Y:S01]  /*a6e0*/  ISETP.NE.U32.AND P1, PT, R8, RZ, PT ;  /* 0x000000ff0800720c */ /* 0x000fe20003f25070 */
[----:B------:R-:W-:-:S06]  /*a6f0*/  ULEA UR4, UR14, UR12, 0xf ;  /* 0x0000000c0e047291 */ /* 0x000fcc000f8e783f */
[----:B------:R-:W-:Y:S01]  /*a700*/  VIADD R8, R16, UR4 ;  /* 0x0000000410087c36 */ /* 0x000fe20008000000 */
[----:B------:R-:W-:Y:S02]  /*a710*/  WARPGROUP.DEPBAR.LE gsb0, 0x0 ;  /* 0x00008000000079c5 */ /* 0x000fe40000010000 */
[----:B------:R-:W-:Y:S06]  /*a720*/  BAR.SYNC.DEFER_BLOCKING 0x0 ;  /* 0x0000000000007b1d */ /* 0x000fec0000010000 */
[----:B------:R-:W-:Y:S01]  /*a730*/  @!PT LDS RZ, [RZ] ;  /* 0x00000000fffff984 */ /* 0x000fe20000000800 */
[----:B------:R-:W-:Y:S01]  /*a740*/  @!PT LDS RZ, [RZ] ;  /* 0x00000000fffff984 */ /* 0x000fe20000000800 */
[----:B------:R-:W-:Y:S01]  /*a750*/  @!PT LDS RZ, [RZ] ;  /* 0x00000000fffff984 */ /* 0x000fe20000000800 */
[----:B------:R2:W-:Y:S02]  /*a760*/  LDGSTS.E [R8], desc[UR16][R10.64], P1 ;  /* 0x000000000a087fae */ /* 0x0005e40008921850 */
[----:B--2---:R-:W-:-:S02]  /*a770*/  IADD3 R10, P2, R2, R204, RZ ;  /* 0x000000cc020a7210 */ /* 0x004fc40007f5e0ff */
[----:B------:R-:W2:Y:S03]  /*a780*/  LDL R204, [R1+0x18c] ;  /* 0x00018c0001cc7983 */ /* 0x000ea60000100800 */
[----:B------:R-:W-:Y:S02]  /*a790*/  IMAD.X R11, R0, 0x1, R201, P2 ;  /* 0x00000001000b7824 */ /* 0x000fe400010e06c9 */
[----:B------:R-:W2:Y:S04]  /*a7a0*/  LDL R201, [R1+0x188] ;  /* 0x0001880001c97983 */ /* 0x000ea80000100800 */
[----:B------:R1:W-:Y:S01]  /*a7b0*/  LDGSTS.E [R8+0x4000], desc[UR16][R10.64], P1 ;  /* 0x040000000a087fae */ /* 0x0003e20008921850 */
[----:B------:R-:W-:-:S04]  /*a7c0*/  ISETP.GT.AND P1, PT, R3, 0x1, PT ;  /* 0x000000010300780c */ /* 0x000fc80003f24270 */
[----:B-1----:R-:W-:-:S04]  /*a7d0*/  SEL R10, RZ, 0x4, !P1 ;  /* 0x00000004ff0a7807 */ /* 0x002fc80004800000 */
[----:B------:R-:W-:-:S04]  /*a7e0*/  SEL R10, R10, RZ, !P0 ;  /* 0x000000ff0a0a7207 */ /* 0x000fc80004000000 */
[----:B------:R-:W-:Y:S02]  /*a7f0*/  ISETP.NE.U32.AND P1, PT, R10, RZ, PT ;  /* 0x000000ff0a00720c */ /* 0x000fe40003f25070 */
[----:B------:R-:W-:Y:S02]  /*a800*/  IADD3 R10, P2, R2, R14, RZ ;  /* 0x0000000e020a7210 */ /* 0x000fe40007f5e0ff */
[----:B------:R-:W2:Y:S03]  /*a810*/  LDL R14, [R1+0x194] ;  /* 0x00019400010e7983 */ /* 0x000ea60000100800 */
[----:B------:R-:W-:Y:S02]  /*a820*/  IMAD.X R11, R0, 0x1, R9, P2 ;  /* 0x00000001000b7824 */ /* 0x000fe400010e0609 */
[----:B------:R-:W2:Y:S04]  /*a830*/  LDL R9, [R1+0x190] ;  /* 0x0001900001097983 */ /* 0x000ea80000100800 */
[----:B------:R1:W-:Y:S02]  /*a840*/  LDGSTS.E [R8+0x4], desc[UR16][R10.64], P1 ;  /* 0x000040000a087fae */ /* 0x0003e40008921850 */
[----:B-1----:R-:W-:-:S02]  /*a850*/  IADD3 R10, P2, R2, R205, RZ ;  /* 0x000000cd020a7210 */ /* 0x002fc40007f5e0ff */
        /* <DEDUP_REMOVED lines=8> */
[----:B---3--:R-:W-:Y:S02]  /*a8e0*/  IADD3 R10, P2, R2, R203, RZ ;  /* 0x000000cb020a7210 */ /* 0x008fe40007f5e0ff */
[----:B------:R-:W3:Y:S03]  /*a8f0*/  LDL R203, [R1+0x1a4] ;  /* 0x0001a40001cb7983 */ /* 0x000ee60000100800 */
[----:B----4-:R-:W-:Y:S02]  /*a900*/  IMAD.X R11, R0, 0x1, R12, P2 ;  /* 0x00000001000b7824 */ /* 0x010fe400010e060c */
[----:B------:R-:W4:Y:S04]  /*a910*/  LDL R12, [R1+0x1a0] ;  /* 0x0001a000010c7983 */ /* 0x000f280000100800 */
[----:B------:R1:W-:Y:S02]  /*a920*/  LDGSTS.E [R8+0x8], desc[UR16][R10.64], P1 ;  /* 0x000080000a087fae */ /* 0x0003e40008921850 */
[----:B-1----:R-:W-:-:S02]  /*a930*/  IADD3 R10, P2, R2, R200, RZ ;  /* 0x000000c8020a7210 */ /* 0x002fc40007f5e0ff */
[----:B------:R-:W4:Y:S03]  /*a940*/  LDL R200, [R1+0x1ac] ;  /* 0x0001ac0001c87983 */ /* 0x000f260000100800 */
[----:B------:R-:W-:Y:S02]  /*a950*/  IMAD.X R11, R0, 0x1, R13, P2 ;  /* 0x00000001000b7824 */ /* 0x000fe400010e060d */
[----:B------:R-:W4:Y:S04]  /*a960*/  LDL R13, [R1+0x1a8] ;  /* 0x0001a800010d7983 */ /* 0x000f280000100800 */
[----:B------:R1:W-:Y:S01]  /*a970*/  LDGSTS.E [R8+0x4008], desc[UR16][R10.64], P1 ;  /* 0x040080000a087fae */ /* 0x0003e20008921850 */
[----:B------:R-:W-:-:S04]  /*a980*/  ISETP.GT.AND P1, PT, R3, 0x3, PT ;  /* 0x000000030300780c */ /* 0x000fc80003f24270 */
[----:B-1----:R-:W-:-:S04]  /*a990*/  SEL R10, RZ, 0x4, !P1 ;  /* 0x00000004ff0a7807 */ /* 0x002fc80004800000 */
[----:B------:R-:W-:-:S04]  /*a9a0*/  SEL R10, R10, RZ, !P0 ;  /* 0x000000ff0a0a7207 */ /* 0x000fc80004000000 */
[----:B------:R-:W-:Y:S02]  /*a9b0*/  ISETP.NE.U32.AND P1, PT, R10, RZ, PT ;  /* 0x000000ff0a00720c */ /* 0x000fe40003f25070 */
[----:B--2---:R-:W-:Y:S02]  /*a9c0*/  IADD3 R10, P2, R2, R204, RZ ;  /* 0x000000cc020a7210 */ /* 0x004fe40007f5e0ff */
[----:B------:R-:W2:Y:S03]  /*a9d0*/  LDL R204, [R1+0x1bc] ;  /* 0x0001bc0001cc7983 */ /* 0x000ea60000100800 */
[----:B------:R-:W-:Y:S02]  /*a9e0*/  IMAD.X R11, R0, 0x1, R201, P2 ;  /* 0x00000001000b7824 */ /* 0x000fe400010e06c9 */
[----:B------:R-:W2:Y:S04]  /*a9f0*/  LDL R201, [R1+0x1b0] ;  /* 0x0001b00001c97983 */ /* 0x000ea80000100800 */
[----:B------:R1:W-:Y:S02]  /*aa00*/  LDGSTS.E [R8+0xc], desc[UR16][R10.64], P1 ;  /* 0x0000c0000a087fae */ /* 0x0003e40008921850 */
[----:B-1----:R-:W-:-:S02]  /*aa10*/  IADD3 R10, P2, R2, R14, RZ ;  /* 0x0000000e020a7210 */ /* 0x002fc40007f5e0ff */
[----:B------:R-:W2:Y:S03]  /*aa20*/  LDL R14, [R1+0x1b8] ;  /* 0x0001b800010e7983 */ /* 0x000ea60000100800 */
[----:B------:R-:W-:-:S05]  /*aa30*/  IMAD.X R11, R0, 0x1, R9, P2 ;  /* 0x00000001000b7824 */ /* 0x000fca00010e0609 */
[----:B------:R1:W-:Y:S01]  /*aa40*/  LDGSTS.E [R8+0x400c], desc[UR16][R10.64], P1 ;  /* 0x0400c0000a087fae */ /* 0x0003e20008921850 */
[----:B------:R-:W-:Y:S02]  /*aa50*/  ISETP.GT.AND P1, PT, R3, 0x4, PT ;  /* 0x000000040300780c */ /* 0x000fe40003f24270 */
[----:B------:R-:W-:Y:S02]  /*aa60*/  LOP3.LUT R9, R16, 0x10, RZ, 0x3c, !PT ;  /* 0x0000001010097812 */ /* 0x000fe400078e3cff */
[----:B-1----:R-:W-:Y:S02]  /*aa70*/  IADD3 R10, P2, R2, R206, RZ ;  /* 0x000000ce020a7210 */ /* 0x002fe40007f5e0ff */
[----:B------:R-:W-:Y:S01]  /*aa80*/  SEL R8, RZ, 0x4, !P1 ;  /* 0x00000004ff087807 */ /* 0x000fe20004800000 */
[----:B------:R-:W2:Y:S03]  /*aa90*/  LDL R206, [R1+0x1dc] ;  /* 0x0001dc0001ce7983 */ /* 0x000ea60000100800 */
[----:B------:R-:W-:Y:S01]  /*aaa0*/  SEL R8, R8, RZ, !P0 ;  /* 0x000000ff08087207 */ /* 0x000fe20004000000 */
[----:B------:R-:W-:-:S02]  /*aab0*/  IMAD.X R11, R0, 0x1, R202, P2 ;  /* 0x00000001000b7824 */ /* 0x000fc400010e06ca */
[----:B------:R-:W2:Y:S01]  /*aac0*/  LDL R202, [R1+0x1c4] ;  /* 0x0001c40001ca7983 */ /* 0x000ea20000100800 */
[----:B------:R-:W-:Y:S01]  /*aad0*/  ISETP.NE.U32.AND P1, PT, R8, RZ, PT ;  /* 0x000000ff0800720c */ /* 0x000fe20003f25070 */
[----:B------:R-:W-:Y:S02]  /*aae0*/  VIADD R8, R9, UR4 ;  /* 0x0000000409087c36 */ /* 0x000fe40008000000 */
[----:B------:R-:W2:Y:S10]  /*aaf0*/  LDL R9, [R1+0x1c0] ;  /* 0x0001c00001097983 */ /* 0x000eb40000100800 */
[----:B------:R3:W-:Y:S02]  /*ab00*/  LDGSTS.E [R8], desc[UR16][R10.64], P1 ;  /* 0x000000000a087fae */ /* 0x0007e40008921850 */
[----:B---3--:R-:W-:-:S02]  /*ab10*/  IADD3 R10, P2, R2, R203, RZ ;  /* 0x000000cb020a7210 */ /* 0x008fc40007f5e0ff */
[----:B------:R-:W3:Y:S03]  /*ab20*/  LDL R203, [R1+0x1cc] ;  /* 0x0001cc0001cb7983 */ /* 0x000ee60000100800 */
[----:B----4-:R-:W-:Y:S02]  /*ab30*/  IMAD.X R11, R0, 0x1, R12, P2 ;  /* 0x00000001000b7824 */ /* 0x010fe400010e060c */
[----:B------:R-:W4:Y:S04]  /*ab40*/  LDL R12, [R1+0x1c8] ;  /* 0x0001c800010c7983 */ /* 0x000f280000100800 */
[----:B------:R1:W-:Y:S01]  /*ab50*/  LDGSTS.E [R8+0x4000], desc[UR16][R10.64], P1 ;  /* 0x040000000a087fae */ /* 0x0003e20008921850 */
[----:B------:R-:W-:-:S04]  /*ab60*/  ISETP.GT.AND P1, PT, R3, 0x5, PT ;  /* 0x000000050300780c */ /* 0x000fc80003f24270 */
[----:B-1----:R-:W-:-:S04]  /*ab70*/  SEL R10, RZ, 0x4, !P1 ;  /* 0x00000004ff0a7807 */ /* 0x002fc80004800000 */
[----:B------:R-:W-:-:S04]  /*ab80*/  SEL R10, R10, RZ, !P0 ;  /* 0x000000ff0a0a7207 */ /* 0x000fc80004000000 */
[----:B------:R-:W-:Y:S02]  /*ab90*/  ISETP.NE.U32.AND P1, PT, R10, RZ, PT ;  /* 0x000000ff0a00720c */ /* 0x000fe40003f25070 */
[----:B------:R-:W-:Y:S02]  /*aba0*/  IADD3 R10, P2, R2, R200, RZ ;  /* 0x000000c8020a7210 */ /* 0x000fe40007f5e0ff */
[----:B------:R-:W4:Y:S03]  /*abb0*/  LDL R200, [R1+0x1d4] ;  /* 0x0001d40001c87983 */ /* 0x000f260000100800 */
[----:B------:R-:W-:Y:S02]  /*abc0*/  IMAD.X R11, R0, 0x1, R13, P2 ;  /* 0x00000001000b7824 */ /* 0x000fe400010e060d */
[----:B------:R-:W4:Y:S04]  /*abd0*/  LDL R13, [R1+0x1d0] ;  /* 0x0001d000010d7983 */ /* 0x000f280000100800 */
[----:B------:R1:W-:Y:S02]  /*abe0*/  LDGSTS.E [R8+0x4], desc[UR16][R10.64], P1 ;  /* 0x000040000a087fae */ /* 0x0003e40008921850 */
[----:B-1----:R-:W-:-:S02]  /*abf0*/  IADD3 R10, P2, R2, R205, RZ ;  /* 0x000000cd020a7210 */ /* 0x002fc40007f5e0ff */
[----:B------:R-:W4:Y:S03]  /*ac00*/  LDL R205, [R1+0x1f4] ;  /* 0x0001f40001cd7983 */ /* 0x000f260000100800 */
[----:B--2---:R-:W-:Y:S02]  /*ac10*/  IMAD.X R11, R0, 0x1, R201, P2 ;  /* 0x00000001000b7824 */ /* 0x004fe400010e06c9 */
        /* <DEDUP_REMOVED lines=26> */
[----:B------:R-:W3:Y:S03]  /*adc0*/  LDL R200, [R1+0x1f8] ;  /* 0x0001f80001c87983 */ /* 0x000ee60000100800 */
[----:B------:R-:W-:-:S05]  /*add0*/  IMAD.X R11, R0, 0x1, R13, P2 ;  /* 0x00000001000b7824 */ /* 0x000fca00010e060d */
[----:B------:R1:W-:Y:S01]  /*ade0*/  LDGSTS.E [R8+0x400c], desc[UR16][R10.64], P1 ;  /* 0x0400c0000a087fae */ /* 0x0003e20008921850 */
[----:B------:R-:W-:Y:S02]  /*adf0*/  ISETP.GT.AND P1, PT, R3, 0x8, PT ;  /* 0x000000080300780c */ /* 0x000fe40003f24270 */
[----:B------:R-:W-:Y:S02]  /*ae00*/  LOP3.LUT R13, R16, 0x20, RZ, 0x3c, !PT ;  /* 0x00000020100d7812 */ /* 0x000fe400078e3cff */
[----:B-1----:R-:W-:Y:S02]  /*ae10*/  IADD3 R10, P2, R2, R206, RZ ;  /* 0x000000ce020a7210 */ /* 0x002fe40007f5e0ff */
[----:B------:R-:W-:Y:S01]  /*ae20*/  SEL R8, RZ, 0x4, !P1 ;  /* 0x00000004ff087807 */ /* 0x000fe20004800000 */
[----:B------:R-:W3:Y:S03]  /*ae30*/  LDL R206, [R1+0x21c] ;  /* 0x00021c0001ce7983 */ /* 0x000ee60000100800 */
[----:B------:R-:W-:-:S04]  /*ae40*/  SEL R8, R8, RZ, !P0 ;  /* 0x000000ff08087207 */ /* 0x000fc80004000000 */
[----:B------:R-:W-:Y:S01]  /*ae50*/  ISETP.NE.U32.AND P1, PT, R8, RZ, PT ;  /* 0x000000ff0800720c */ /* 0x000fe20003f25070 */
[----:B------:R-:W-:Y:S02]  /*ae60*/  VIADD R8, R13, UR4 ;  /* 0x000000040d087c36 */ /* 0x000fe40008000000 */
[----:B------:R-:W3:Y:S01]  /*ae70*/  LDL R13, [R1+0x200] ;  /* 0x00020000010d7983 */ /* 0x000ee20000100800 */
[----:B--2---:R-:W-:-:S03]  /*ae80*/  IMAD.X R11, R0, 0x1, R201, P2 ;  /* 0x00000001000b7824 */ /* 0x004fc600010e06c9 */
[----:B------:R-:W2:Y:S06]  /*ae90*/  LDL R201, [R1+0x204] ;  /* 0x0002040001c97983 */ /* 0x000eac0000100800 */
[----:B------:R1:W-:Y:S02]  /*aea0*/  LDGSTS.E [R8], desc[UR16][R10.64], P1 ;  /* 0x000000000a087fae */ /* 0x0003e40008921850 */
[----:B-1----:R-:W-:Y:S02]  /*aeb0*/  IADD3 R10, P2, R2, R204, RZ ;  /* 0x000000cc020a7210 */ /* 0x002fe40007f5e0ff */
[----:B------:R-:W2:Y:S03]  /*aec0*/  LDL R204, [R1+0x20c] ;  /* 0x00020c0001cc7983 */ /* 0x000ea60000100800 */
[----:B------:R-:W-:-:S02]  /*aed0*/  IMAD.X R11, R0, 0x1, R14, P2 ;  /* 0x00000001000b7824 */ /* 0x000fc400010e060e */
        /* <DEDUP_REMOVED lines=13> */
[----:B----4-:R-:W-:Y:S02]  /*afb0*/  IMAD.X R11, R0, 0x1, R12, P2 ;  /* 0x00000001000b7824 */ /* 0x010fe400010e060c */
[----:B------:R-:W4:Y:S04]  /*afc0*/  LDL R12, [R1+0x218] ;  /* 0x00021800010c7983 */ /* 0x000f280000100800 */
[----:B------:R1:W-:Y:S01]  /*afd0*/  LDGSTS.E [R8+0x4004], desc[UR16][R10.64], P1 ;  /* 0x040040000a087fae */ /* 0x0003e20008921850 */
[----:B------:R-:W-:-:S04]  /*afe0*/  ISETP.GT.AND P1, PT, R3, 0xa, PT ;  /* 0x0000000a0300780c */ /* 0x000fc80003f24270 */
[----:B-1----:R-:W-:-:S04]  /*aff0*/  SEL R10, RZ, 0x4, !P1 ;  /* 0x00000004ff0a7807 */ /* 0x002fc80004800000 */
[----:B------:R-:W-:-:S04]  /*b000*/  SEL R10, R10, RZ, !P0 ;  /* 0x000000ff0a0a7207 */ /* 0x000fc80004000000 */
[----:B------:R-:W-:Y:S02]  /*b010*/  ISETP.NE.U32.AND P1, PT, R10, RZ, PT ;  /* 0x000000ff0a00720c */ /* 0x000fe40003f25070 */
[----:B---3--:R-:W-:Y:S02]  /*b020*/  IADD3 R10, P2, R2, R203, RZ ;  /* 0x000000cb020a7210 */ /* 0x008fe40007f5e0ff */
[----:B------:R-:W3:Y:S03]  /*b030*/  LDL R203, [R1+0x224] ;  /* 0x0002240001cb7983 */ /* 0x000ee60000100800 */
[----:B------:R-:W-:Y:S02]  /*b040*/  IMAD.X R11, R0, 0x1, R200, P2 ;  /* 0x00000001000b7824 */ /* 0x000fe400010e06c8 */
[----:B------:R-:W3:Y:S04]  /*b050*/  LDL R200, [R1+0x220] ;  /* 0x0002200001c87983 */ /* 0x000ee80000100800 */
[----:B------:R2:W-:Y:S02]  /*b060*/  LDGSTS.E [R8+0x8], desc[UR16][R10.64], P1 ;  /* 0x000080000a087fae */ /* 0x0005e40008921850 */
        /* <DEDUP_REMOVED lines=24> */
[----:B----4-:R-:W-:-:S02]  /*b1f0*/  IMAD.X R11, R0, 0x1, R12, P2 ;  /* 0x00000001000b7824 */ /* 0x010fc400010e060c */
[----:B------:R-:W4:Y:S01]  /*b200*/  LDL R12, [R1+0x244] ;  /* 0x00024400010c7983 */ /* 0x000f220000100800 */
[----:B------:R-:W-:Y:S01]  /*b210*/  ISETP.NE.U32.AND P1, PT, R8, RZ, PT ;  /* 0x000000ff0800720c */ /* 0x000fe20003f25070 */
[----:B------:R-:W-:Y:S02]  /*b220*/  VIADD R8, R9, UR4 ;  /* 0x0000000409087c36 */ /* 0x000fe40008000000 */
[----:B------:R-:W4:Y:S10]  /*b230*/  LDL R9, [R1+0x240] ;  /* 0x0002400001097983 */ /* 0x000f340000100800 */
[----:B------:R3:W-:Y:S02]  /*b240*/  LDGSTS.E [R8], desc[UR16][R10.64], P1 ;  /* 0x000000000a087fae */ /* 0x0007e40008921850 */
[----:B---3--:R-:W-:-:S02]  /*b250*/  IADD3 R10, P2, R2, R203, RZ ;  /* 0x000000cb020a7210 */ /* 0x008fc40007f5e0ff */
[----:B------:R-:W3:Y:S03]  /*b260*/  LDL R203, [R1+0x24c] ;  /* 0x00024c0001cb7983 */ /* 0x000ee60000100800 */
[----:B------:R-:W-:Y:S02]  /*b270*/  IMAD.X R11, R0, 0x1, R200, P2 ;  /* 0x00000001000b7824 */ /* 0x000fe400010e06c8 */
[----:B------:R-:W3:Y:S04]  /*b280*/  LDL R200, [R1+0x248] ;  /* 0x0002480001c87983 */ /* 0x000ee80000100800 */
        /* <DEDUP_REMOVED lines=24> */
[----:B----4-:R-:W-:-:S02]  /*b410*/  IADD3 R10, P2, R2, R12, RZ ;  /* 0x0000000c020a7210 */ /* 0x010fc40007f5e0ff */
        /* <DEDUP_REMOVED lines=22> */
[----:B------:R-:W-:-:S04]  /*b580*/  SEL R8, R8, RZ, !P0 ;  /* 0x000000ff08087207 */ /* 0x000fc80004000000 */
[----:B------:R-:W-:Y:S01]  /*b590*/  ISETP.NE.U32.AND P1, PT, R8, RZ, PT ;  /* 0x000000ff0800720c */ /* 0x000fe20003f25070 */
[----:B------:R-:W-:Y:S02]  /*b5a0*/  VIADD R8, R13, UR4 ;  /* 0x000000040d087c36 */ /* 0x000fe40008000000 */
[----:B------:R-:W2:Y:S01]  /*b5b0*/  LDL R13, [R1+0x280] ;  /* 0x00028000010d7983 */ /* 0x000ea20000100800 */
[----:B------:R-:W-:-:S03]  /*b5c0*/  IMAD.X R11, R0, 0x1, R14, P2 ;  /* 0x00000001000b7824 */ /* 0x000fc600010e060e */
        /* <DEDUP_REMOVED lines=11> */
[----:B----4-:R-:W-:Y:S02]  /*b680*/  IADD3 R10, P2, R2, R12, RZ ;  /* 0x0000000c020a7210 */ /* 0x010fe40007f5e0ff */
[----:B------:R-:W4:Y:S03]  /*b690*/  LDL R12, [R1+0x294] ;  /* 0x00029400010c7983 */ /* 0x000f260000100800 */
[----:B------:R-:W-:Y:S02]  /*b6a0*/  IMAD.X R11, R0, 0x1, R9, P2 ;  /* 0x00000001000b7824 */ /* 0x000fe400010e0609 */
[----:B------:R-:W4:Y:S04]  /*b6b0*/  LDL R9, [R1+0x290] ;  /* 0x0002900001097983 */ /* 0x000f280000100800 */
[----:B------:R1:W-:Y:S02]  /*b6c0*/  LDGSTS.E [R8+0x4], desc[UR16][R10.64], P1 ;  /* 0x000040000a087fae */ /* 0x0003e40008921850 */
[----:B-1----:R-:W-:-:S02]  /*b6d0*/  IADD3 R10, P2, R2, R205, RZ ;  /* 0x000000cd020a7210 */ /* 0x002fc40007f5e0ff */
[----:B------:R-:W4:Y:S03]  /*b6e0*/  LDL R205, [R1+0x2b4] ;  /* 0x0002b40001cd7983 */ /* 0x000f260000100800 */
[----:B---3--:R-:W-:Y:S02]  /*b6f0*/  IMAD.X R11, R0, 0x1, R200, P2 ;  /* 0x00000001000b7824 */ /* 0x008fe400010e06c8 */
[----:B------:R-:W3:Y:S04]  /*b700*/  LDL R200, [R1+0x298] ;  /* 0x0002980001c87983 */ /* 0x000ee80000100800 */
[----:B------:R1:W-:Y:S01]  /*b710*/  LDGSTS.E [R8+0x4004], desc[UR16][R10.64], P1 ;  /* 0x040040000a087fae */ /* 0x0003e20008921850 */
[----:B------:R-:W-:-:S04]  /*b720*/  ISETP.GT.AND P1, PT, R3, 0x12, PT ;  /* 0x000000120300780c */ /* 0x000fc80003f24270 */
[----:B-1----:R-:W-:-:S04]  /*b730*/  SEL R10, RZ, 0x4, !P1 ;  /* 0x00000004ff0a7807 */ /* 0x002fc80004800000 */
[----:B------:R-:W-:-:S04]  /*b740*/  SEL R10, R10, RZ, !P0 ;  /* 0x000000ff0a0a7207 */ /* 0x000fc80004000000 */
[----:B------:R-:W-:Y:S02]  /*b750*/  ISETP.NE.U32.AND P1, PT, R10, RZ, PT ;  /* 0x000000ff0a00720c */ /* 0x000fe40003f25070 */
[----:B------:R-:W-:Y:S02]  /*b760*/  IADD3 R10, P2, R2, R203, RZ ;  /* 0x000000cb020a7210 */ /* 0x000fe40007f5e0ff */
[----:B------:R-:W3:Y:S03]  /*b770*/  LDL R203, [R1+0x2a4] ;  /* 0x0002a40001cb7983 */ /* 0x000ee60000100800 */
[----:B--2---:R-:W-:Y:S02]  /*b780*/  IMAD.X R11, R0, 0x1, R201, P2 ;  /* 0x00000001000b7824 */ /* 0x004fe400010e06c9 */
        /* <DEDUP_REMOVED lines=18> */
[----:B------:R-:W-:-:S05]  /*b8b0*/  IMAD.X R11, R0, 0x1, R9, P2 ;  /* 0x00000001000b7824 */ /* 0x000fca00010e0609 */
[----:B------:R1:W-:Y:S01]  /*b8c0*/  LDGSTS.E [R8+0x400c], desc[UR16][R10.64], P1 ;  /* 0x0400c0000a087fae */ /* 0x0003e20008921850 */
[----:B------:R-:W-:Y:S02]  /*b8d0*/  ISETP.GT.AND P1, PT, R3, 0x14, PT ;  /* 0x000000140300780c */ /* 0x000fe40003f24270 */
[----:B------:R-:W-:Y:S02]  /*b8e0*/  LOP3.LUT R9, R16, 0x50, RZ, 0x3c, !PT ;  /* 0x0000005010097812 */ /* 0x000fe400078e3cff */
[----:B-1----:R-:W-:Y:S02]  /*b8f0*/  IADD3 R10, P2, R2, R206, RZ ;  /* 0x000000ce020a7210 */ /* 0x002fe40007f5e0ff */
[----:B------:R-:W-:Y:S01]  /*b900*/  SEL R8, RZ, 0x4, !P1 ;  /* 0x00000004ff087807 */ /* 0x000fe20004800000 */
[----:B------:R-:W4:Y:S03]  /*b910*/  LDL R206, [R1+0x2dc] ;  /* 0x0002dc0001ce7983 */ /* 0x000f260000100800 */
[----:B------:R-:W-:Y:S01]  /*b920*/  SEL R8, R8, RZ, !P0 ;  /* 0x000000ff08087207 */ /* 0x000fe20004000000 */
[----:B---3--:R-:W-:-:S02]  /*b930*/  IMAD.X R11, R0, 0x1, R200, P2 ;  /* 0x00000001000b7824 */ /* 0x008fc400010e06c8 */
[----:B------:R-:W3:Y:S01]  /*b940*/  LDL R200, [R1+0x2c4] ;  /* 0x0002c40001c87983 */ /* 0x000ee20000100800 */
[----:B------:R-:W-:Y:S01]  /*b950*/  ISETP.NE.U32.AND P1, PT, R8, RZ, PT ;  /* 0x000000ff0800720c */ /* 0x000fe20003f25070 */
[----:B------:R-:W-:Y:S02]  /*b960*/  VIADD R8, R9, UR4 ;  /* 0x0000000409087c36 */ /* 0x000fe40008000000 */
[----:B------:R-:W3:Y:S10]  /*b970*/  LDL R9, [R1+0x2c0] ;  /* 0x0002c00001097983 */ /* 0x000ef40000100800 */
[----:B------:R1:W-:Y:S02]  /*b980*/  LDGSTS.E [R8], desc[UR16][R10.64], P1 ;  /* 0x000000000a087fae */ /* 0x0003e40008921850 */
[----:B-1----:R-:W-:-:S02]  /*b990*/  IADD3 R10, P2, R2, R203, RZ ;  /* 0x000000cb020a7210 */ /* 0x002fc40007f5e0ff */
[----:B------:R-:W3:Y:S03]  /*b9a0*/  LDL R203, [R1+0x2cc] ;  /* 0x0002cc0001cb7983 */ /* 0x000ee60000100800 */
        /* <DEDUP_REMOVED lines=23> */
[----:B----4-:R-:W-:Y:S02]  /*bb20*/  IMAD.X R11, R0, 0x1, R12, P2 ;  /* 0x00000001000b7824 */ /* 0x010fe400010e060c */
[----:B------:R-:W4:Y:S04]  /*bb30*/  LDL R12, [R1+0x2e0] ;  /* 0x0002e000010c7983 */ /* 0x000f280000100800 */
[----:B------:R3:W-:Y:S02]  /*bb40*/  LDGSTS.E [R8+0x8], desc[UR16][R10.64], P1 ;  /* 0x000080000a087fae */ /* 0x0007e40008921850 */
        /* <DEDUP_REMOVED lines=9> */
[----:B------:R-:W-:-:S05]  /*bbe0*/  IADD3 R10, P2, R2, R203, RZ ;  /* 0x000000cb020a7210 */ /* 0x000fca0007f5e0ff */
[----:B--2---:R-:W-:Y:S02]  /*bbf0*/  IMAD.X R11, R0, 0x1, R201, P2 ;  /* 0x00000001000b7824 */ /* 0x004fe400010e06c9 */
[----:B------:R-:W2:Y:S04]  /*bc00*/  LDL R201, [R1+0x2f0] ;  /* 0x0002f00001c97983 */ /* 0x000ea80000100800 */
[----:B------:R1:W-:Y:S02]  /*bc10*/  LDGSTS.E [R8+0xc], desc[UR16][R10.64], P1 ;  /* 0x0000c0000a087fae */ /* 0x0003e40008921850 */
[----:B-1----:R-:W-:Y:S02]  /*bc20*/  IADD3 R10, P2, R2, R14, RZ ;  /* 0x0000000e020a7210 */ /* 0x002fe40007f5e0ff */
[----:B------:R-:W2:Y:S03]  /*bc30*/  LDL R14, [R1+0x2fc] ;  /* 0x0002fc00010e7983 */ /* 0x000ea60000100800 */
[----:B------:R-:W-:-:S02]  /*bc40*/  IMAD.X R11, R0, 0x1, R13, P2 ;  /* 0x00000001000b7824 */ /* 0x000fc400010e060d */
[----:B------:R-:W2:Y:S04]  /*bc50*/  LDL R13, [R1+0x2f8] ;  /* 0x0002f800010d7983 */ /* 0x000ea80000100800 */
        /* <DEDUP_REMOVED lines=55> */
[----:B---3--:R-:W-:-:S05]  /*bfd0*/  IADD3 R10, P2, R2, R200, RZ ;  /* 0x000000c8020a7210 */ /* 0x008fca0007f5e0ff */
[----:B------:R-:W-:Y:S02]  /*bfe0*/  IMAD.X R11, R0, 0x1, R9, P2 ;  /* 0x00000001000b7824 */ /* 0x000fe400010e0609 */
[----:B------:R-:W3:Y:S04]  /*bff0*/  LDL R9, [R1+0x340] ;  /* 0x0003400001097983 */ /* 0x000ee80000100800 */
[----:B------:R1:W-:Y:S01]  /*c000*/  LDGSTS.E [R8+0x400c], desc[UR16][R10.64], P1 ;  /* 0x0400c0000a087fae */ /* 0x0003e20008921850 */
[----:B------:R-:W-:-:S04]  /*c010*/  ISETP.GT.AND P1, PT, R3, 0x1c, PT ;  /* 0x0000001c0300780c */ /* 0x000fc80003f24270 */
[----:B-1----:R-:W-:-:S04]  /*c020*/  SEL R8, RZ, 0x4, !P1 ;  /* 0x00000004ff087807 */ /* 0x002fc80004800000 */
[----:B------:R-:W-:-:S04]  /*c030*/  SEL R8, R8, RZ, !P0 ;  /* 0x000000ff08087207 */ /* 0x000fc80004000000 */
[----:B------:R-:W-:Y:S02]  /*c040*/  ISETP.NE.U32.AND P1, PT, R8, RZ, PT ;  /* 0x000000ff0800720c */ /* 0x000fe40003f25070 */
[----:B------:R-:W-:Y:S02]  /*c050*/  LOP3.LUT R200, R16, 0x70, RZ, 0x3c, !PT ;  /* 0x0000007010c87812 */ /* 0x000fe400078e3cff */
[----:B------:R-:W-:-:S03]  /*c060*/  IADD3 R10, P2, R2, R208, RZ ;  /* 0x000000d0020a7210 */ /* 0x000fc60007f5e0ff */
[----:B------:R-:W-:Y:S02]  /*c070*/  VIADD R8, R200, UR4 ;  /* 0x00000004c8087c36 */ /* 0x000fe40008000000 */
[----:B------:R-:W3:Y:S01]  /*c080*/  LDL R200, [R1+0x350] ;  /* 0x0003500001c87983 */ /* 0x000ee20000100800 */
[----:B--2---:R-:W-:-:S03]  /*c090*/  IMAD.X R11, R0, 0x1, R201, P2 ;  /* 0x00000001000b7824 */ /* 0x004fc600010e06c9 */
[----:B------:R-:W2:Y:S04]  /*c0a0*/  LDL R201, [R1+0x354] ;  /* 0x0003540001c97983 */ /* 0x000ea80000100800 */
        /* <DEDUP_REMOVED lines=10> */
[----:B------:R-:W-:-:S05]  /*c150*/  IADD3 R10, P2, R2, R207, RZ ;  /* 0x000000cf020a7210 */ /* 0x000fca0007f5e0ff */
[----:B------:R-:W-:-:S06]  /*c160*/  IMAD.X R11, R0, 0x1, R206, P2 ;  /* 0x00000001000b7824 */ /* 0x000fcc00010e06ce */
[----:B------:R1:W-:Y:S02]  /*c170*/  LDGSTS.E [R8+0x4], desc[UR16][R10.64], P1 ;  /* 0x000040000a087fae */ /* 0x0003e40008921850 */
[----:B-1----:R-:W-:-:S05]  /*c180*/  IADD3 R10, P2, R2, R205, RZ ;  /* 0x000000cd020a7210 */ /* 0x002fca0007f5e0ff */
[----:B----4-:R-:W-:Y:S02]  /*c190*/  IMAD.X R11, R0, 0x1, R12, P2 ;  /* 0x00000001000b7824 */ /* 0x010fe400010e060c */
[----:B------:R-:W4:Y:S04]  /*c1a0*/  LDL R12, [R1+0x160] ;  /* 0x00016000010c7983 */ /* 0x000f280000100800 */
[----:B------:R1:W-:Y:S01]  /*c1b0*/  LDGSTS.E [R8+0x4004], desc[UR16][R10.64], P1 ;  /* 0x040040000a087fae */ /* 0x0003e20008921850 */
[----:B------:R-:W-:-:S03]  /*c1c0*/  ISETP.GT.AND P1, PT, R3, 0x1e, PT ;  /* 0x0000001e0300780c */ /* 0x000fc60003f24270 */
[----:B------:R-:W4:Y:S01]  /*c1d0*/  LDL.LU R211, [R1+0x14c] ;  /* 0x00014c0001d37983 */ /* 0x000f220000300800 */
[----:B-1----:R-:W-:-:S04]  /*c1e0*/  SEL R10, RZ, 0x4, !P1 ;  /* 0x00000004ff0a7807 */ /* 0x002fc80004800000 */
[----:B------:R-:W-:-:S04]  /*c1f0*/  SEL R10, R10, RZ, !P0 ;  /* 0x000000ff0a0a7207 */ /* 0x000fc80004000000 */
[----:B------:R-:W-:Y:S02]  /*c200*/  ISETP.NE.U32.AND P1, PT, R10, RZ, PT ;  /* 0x000000ff0a00720c */ /* 0x000fe40003f25070 */
[----:B------:R-:W-:-:S05]  /*c210*/  IADD3 R10, P2, R2, R204, RZ ;  /* 0x000000cc020a7210 */ /* 0x000fca0007f5e0ff */
[----:B------:R-:W-:-:S06]  /*c220*/  IMAD.X R11, R0, 0x1, R203, P2 ;  /* 0x00000001000b7824 */ /* 0x000fcc00010e06cb */
[----:B------:R1:W-:Y:S02]  /*c230*/  LDGSTS.E [R8+0x8], desc[UR16][R10.64], P1 ;  /* 0x000080000a087fae */ /* 0x0003e40008921850 */
[----:B-1----:R-:W-:-:S05]  /*c240*/  IADD3 R10, P2, R2, R202, RZ ;  /* 0x000000ca020a7210 */ /* 0x002fca0007f5e0ff */
[----:B---3--:R-:W-:Y:S02]  /*c250*/  IMAD.X R11, R0, 0x1, R9, P2 ;  /* 0x00000001000b7824 */ /* 0x008fe400010e0609 */
[----:B------:R-:W3:Y:S04]  /*c260*/  LDL.LU R9, [R1+0x148] ;  /* 0x0001480001097983 */ /* 0x000ee80000300800 */
[----:B------:R1:W-:Y:S01]  /*c270*/  LDGSTS.E [R8+0x4008], desc[UR16][R10.64], P1 ;  /* 0x040080000a087fae */ /* 0x0003e20008921850 */
[----:B------:R-:W-:-:S04]  /*c280*/  ISETP.GT.AND P1, PT, R3, 0x1f, PT ;  /* 0x0000001f0300780c */ /* 0x000fc80003f24270 */
[----:B-1----:R-:W-:-:S04]  /*c290*/  SEL R10, RZ, 0x4, !P1 ;  /* 0x00000004ff0a7807 */ /* 0x002fc80004800000 */
[----:B------:R-:W-:-:S04]  /*c2a0*/  SEL R10, R10, RZ, !P0 ;  /* 0x000000ff0a0a7207 */ /* 0x000fc80004000000 */
[----:B------:R-:W-:Y:S02]  /*c2b0*/  ISETP.NE.U32.AND P1, PT, R10, RZ, PT ;  /* 0x000000ff0a00720c */ /* 0x000fe40003f25070 */
[----:B--2---:R-:W-:Y:S02]  /*c2c0*/  IADD3 R10, P2, R2, R14, RZ ;  /* 0x0000000e020a7210 */ /* 0x004fe40007f5e0ff */
[----:B------:R-:W1:Y:S03]  /*c2d0*/  S2R R14, SR_TID.X ;  /* 0x00000000000e7919 */ /* 0x000e660000002100 */
[----:B------:R-:W-:Y:S02]  /*c2e0*/  IMAD.X R11, R0, 0x1, R13, P2 ;  /* 0x00000001000b7824 */ /* 0x000fe400010e060d */
[----:B------:R-:W2:Y:S04]  /*c2f0*/  LDL.LU R13, [R1+0x138] ;  /* 0x00013800010d7983 */ /* 0x000ea80000300800 */
[----:B------:R-:W2:Y:S04]  /*c300*/  LDL.LU R205, [R1+0x12c] ;  /* 0x00012c0001cd7983 */ /* 0x000ea80000300800 */
[----:B------:R-:W2:Y:S04]  /*c310*/  LDL.LU R208, [R1+0x13c] ;  /* 0x00013c0001d07983 */ /* 0x000ea80000300800 */
[----:B------:R1:W-:Y:S04]  /*c320*/  LDGSTS.E [R8+0xc], desc[UR16][R10.64], P1 ;  /* 0x0000c0000a087fae */ /* 0x0003e80008921850 */
[----:B------:R-:W2:Y:S04]  /*c330*/  LDL.LU R212, [R1+0x118] ;  /* 0x0001180001d47983 */ /* 0x000ea80000300800 */
[----:B------:R-:W2:Y:S01]  /*c340*/  LDL.LU R214, [R1+0x128] ;  /* 0x0001280001d67983 */ /* 0x000ea20000300800 */
[----:B-1----:R-:W-:-:S05]  /*c350*/  IADD3 R10, P2, R2, R201, RZ ;  /* 0x000000c9020a7210 */ /* 0x002fca0007f5e0ff */
[----:B------:R-:W-:Y:S02]  /*c360*/  IMAD.X R11, R0, 0x1, R200, P2 ;  /* 0x00000001000b7824 */ /* 0x000fe400010e06c8 */
[----:B------:R-:W2:Y:S04]  /*c370*/  LDL.LU R200, [R1+0x104] ;  /* 0x0001040001c87983 */ /* 0x000ea80000300800 */
[----:B------:R-:W2:Y:S04]  /*c380*/  LDL.LU R201, [R1+0x10c] ;  /* 0x00010c0001c97983 */ /* 0x000ea80000300800 */
[----:B------:R-:W2:Y:S04]  /*c390*/  LDL.LU R202, [R1+0x114] ;  /* 0x0001140001ca7983 */ /* 0x000ea80000300800 */
[----:B------:R-:W2:Y:S01]  /*c3a0*/  LDL.LU R203, [R1+0x11c] ;  /* 0x00011c0001cb7983 */ /* 0x000ea20000300800 */
[----:B------:R-:W-:-:S03]  /*c3b0*/  LOP3.LUT R14, R14, 0x1f, RZ, 0xc0, !PT ;  /* 0x0000001f0e0e7812 */ /* 0x000fc600078ec0ff */
[----:B------:R-:W2:Y:S04]  /*c3c0*/  LDL.LU R204, [R1+0x124] ;  /* 0x0001240001cc7983 */ /* 0x000ea80000300800 */
[----:B------:R1:W-:Y:S01]  /*c3d0*/  LDGSTS.E [R8+0x400c], desc[UR16][R10.64], P1 ;  /* 0x0400c0000a087fae */ /* 0x0003e20008921850 */
[----:B------:R-:W-:-:S03]  /*c3e0*/  ISETP.GE.AND P1, PT, R14, R3, PT ;  /* 0x000000030e00720c */ /* 0x000fc60003f26270 */
[----:B------:R-:W2:Y:S04]  /*c3f0*/  LDL.LU R206, [R1+0x134] ;  /* 0x0001340001ce7983 */ /* 0x000ea80000300800 */
[----:B------:R-:W2:Y:S04]  /*c400*/  LDL.LU R207, [R1+0x100] ;  /* 0x0001000001cf7983 */ /* 0x000ea80000300800 */
[----:B------:R-:W2:Y:S01]  /*c410*/  LDL.LU R14, [R1+0x108] ;  /* 0x00010800010e7983 */ /* 0x000ea20000300800 */
[----:B-1----:R-:W-:Y:S01]  /*c420*/  SEL R8, RZ, 0x4, P1 ;  /* 0x00000004ff087807 */ /* 0x002fe20000800000 */
[----:B------:R-:W-:-:S02]  /*c430*/  ULEA UR4, UR14, UR12, 0xe ;  /* 0x0000000c0e047291 */ /* 0x000fc4000f8e703f */
[----:B------:R-:W0:Y:S01]  /*c440*/  LDGDEPBAR ;  /* 0x00000000000079af */ /* 0x000e220000000000 */
[----:B------:R-:W-:-:S03]  /*c450*/  SEL R8, R8, RZ, !P0 ;  /* 0x000000ff08087207 */ /* 0x000fc60004000000 */
[----:B------:R-:W2:Y:S01]  /*c460*/  LDL.LU R209, [R1+0x144] ;  /* 0x0001440001d17983 */ /* 0x000ea20000300800 */
[----:B------:R-:W-:Y:S02]  /*c470*/  ISETP.NE.U32.AND P0, PT, R8, RZ, PT ;  /* 0x000000ff0800720c */ /* 0x000fe40003f05070 */
[----:B----4-:R-:W-:Y:S01]  /*c480*/  IADD3 R10, P1, R4, R211, RZ ;  /* 0x000000d3040a7210 */ /* 0x010fe20007f3e0ff */
[----:B------:R-:W-:Y:S01]  /*c490*/  VIADD R8, R12, UR4 ;  /* 0x000000040c087c36 */ /* 0x000fe20008000000 */
[----:B------:R-:W4:Y:S04]  /*c4a0*/  LDL.LU R210, [R1+0x110] ;  /* 0x0001100001d27983 */ /* 0x000f280000300800 */
[----:B------:R-:W4:Y:S04]  /*c4b0*/  LDL.LU R213, [R1+0x120] ;  /* 0x0001200001d57983 */ /* 0x000f280000300800 */
[----:B------:R-:W4:Y:S04]  /*c4c0*/  LDL.LU R215, [R1+0x130] ;  /* 0x0001300001d77983 */ /* 0x000f280000300800 */
[----:B------:R-:W4:Y:S01]  /*c4d0*/  LDL.LU R12, [R1+0x140] ;  /* 0x00014000010c7983 */ /* 0x000f220000300800 */
[----:B---3--:R-:W-:-:S05]  /*c4e0*/  IMAD.X R11, R9, 0x1, R5, P1 ;  /* 0x00000001090b7824 */ /* 0x008fca00008e0605 */
[----:B------:R2:W-:Y:S02]  /*c4f0*/  LDGSTS.E [R8+0x18000], desc[UR16][R10.64], P0 ;  /* 0x180000000a087fae */ /* 0x0005e40008121850 */
[----:B--2---:R-:W-:-:S05]  /*c500*/  IADD3 R10, P1, R4, R208, RZ ;  /* 0x000000d0040a7210 */ /* 0x004fca0007f3e0ff */
[----:B------:R-:W-:-:S05]  /*c510*/  IMAD.X R11, R13, 0x1, R5, P1 ;  /* 0x000000010d0b7824 */ /* 0x000fca00008e0605 */
[----:B------:R1:W-:Y:S02]  /*c520*/  LDGSTS.E [R8+0x18400], desc[UR16][R10.64], P0 ;  /* 0x184000000a087fae */ /* 0x0003e40008121850 */
[----:B-1----:R-:W-:-:S05]  /*c530*/  IADD3 R10, P1, R4, R205, RZ ;  /* 0x000000cd040a7210 */ /* 0x002fca0007f3e0ff */
        /* <DEDUP_REMOVED lines=40> */
[----:B------:R1:W-:Y:S04]  /*c7c0*/  LDGSTS.E [R8+0x1bc00], desc[UR16][R10.64], P0 ;  /* 0x1bc000000a087fae */ /* 0x0003e80008121850 */
[----:B------:R-:W2:Y:S01]  /*c7d0*/  LDL R8, [R1+0x358] ;  /* 0x0003580001087983 */ /* 0x000ea20000100800 */
[----:B-1----:R-:W-:-:S05]  /*c7e0*/  IADD3 R10, P1, R4, R209, RZ ;  /* 0x000000d1040a7210 */ /* 0x002fca0007f3e0ff */
[----:B----4-:R-:W-:Y:S01]  /*c7f0*/  IMAD.X R11, R12, 0x1, R5, P1 ;  /* 0x000000010c0b7824 */ /* 0x010fe200008e0605 */
[-C--:B------:R-:W-:Y:S02]  /*c800*/  IADD3 R216, P3, R216, R7.reuse, RZ ;  /* 0x00000007d8d87210 */ /* 0x080fe40007f7e0ff */
[----:B------:R-:W-:-:S03]  /*c810*/  IADD3 R220, P5, R220, R7, RZ ;  /* 0x00000007dcdc7210 */ /* 0x000fc60007fbe0ff */
[--C-:B------:R-:W-:Y:S02]  /*c820*/  IMAD.X R23, R23, 0x1, R6.reuse, P3 ;  /* 0x0000000117177824 */ /* 0x100fe400018e0606 */
[----:B------:R-:W-:Y:S02]  /*c830*/  IMAD.X R219, R219, 0x1, R6, P5 ;  /* 0x00000001dbdb7824 */ /* 0x000fe400028e0606 */
[----:B--2---:R-:W-:-:S05]  /*c840*/  VIADD R8, R8, UR4 ;  /* 0x0000000408087c36 */ /* 0x004fca0008000000 */
        /* <DEDUP_REMOVED lines=42> */
[----:B------:R1:W-:Y:S01]  /*caf0*/  LDGSTS.E [R8+0x1ba00], desc[UR16][R10.64], P0 ;  /* 0x1ba000000a087fae */ /* 0x0003e20008121850 */
[----:B------:R-:W-:Y:S02]  /*cb00*/  IADD3 R22, P2, R22, R7, RZ ;  /* 0x0000000716167210 */ /* 0x000fe40007f5e0ff */
[----:B-1----:R-:W-:-:S05]  /*cb10*/  IADD3 R10, P1, R4, R18, RZ ;  /* 0x00000012040a7210 */ /* 0x002fca0007f3e0ff */
[----:B------:R-:W-:Y:S01]  /*cb20*/  IMAD.X R11, R17, 0x1, R5, P1 ;  /* 0x00000001110b7824 */ /* 0x000fe200008e0605 */
[-C--:B------:R-:W-:Y:S01]  /*cb30*/  IADD3 R20, P1, R20, R7.reuse, RZ ;  /* 0x0000000714147210 */ /* 0x080fe20007f3e0ff */
[--C-:B------:R-:W-:Y:S01]  /*cb40*/  IMAD.X R21, R21, 0x1, R6.reuse, P2 ;  /* 0x0000000115157824 */ /* 0x100fe200010e0606 */
[-C--:B------:R-:W-:Y:S02]  /*cb50*/  IADD3 R218, P4, R218, R7.reuse, RZ ;  /* 0x00000007dada7210 */ /* 0x080fe40007f9e0ff */
[----:B------:R1:W-:Y:S01]  /*cb60*/  LDGSTS.E [R8+0x1be00], desc[UR16][R10.64], P0 ;  /* 0x1be000000a087fae */ /* 0x0003e20008121850 */
[--C-:B------:R-:W-:Y:S01]  /*cb70*/  IMAD.X R19, R19, 0x1, R6.reuse, P1 ;  /* 0x0000000113137824 */ /* 0x100fe200008e0606 */
[-C--:B------:R-:W-:Y:S02]  /*cb80*/  IADD3 R226, P1, R226, R7.reuse, RZ ;  /* 0x00000007e2e27210 */ /* 0x080fe40007f3e0ff */
[-C--:B------:R-:W-:Y:S02]  /*cb90*/  IADD3 R18, P0, R18, R7.reuse, RZ ;  /* 0x0000000712127210 */ /* 0x080fe40007f1e0ff */
[-C--:B------:R-:W-:Y:S01]  /*cba0*/  IADD3 R228, P2, R228, R7.reuse, RZ ;  /* 0x00000007e4e47210 */ /* 0x080fe20007f5e0ff */
[--C-:B------:R-:W-:Y:S01]  /*cbb0*/  IMAD.X R217, R217, 0x1, R6.reuse, P4 ;  /* 0x00000001d9d97824 */ /* 0x100fe200020e0606 */
[-C--:B------:R-:W-:Y:S01]  /*cbc0*/  IADD3 R230, P3, R230, R7.reuse, RZ ;  /* 0x00000007e6e67210 */ /* 0x080fe20007f7e0ff */
[--C-:B------:R-:W-:Y:S01]  /*cbd0*/  IMAD.X R225, R225, 0x1, R6.reuse, P1 ;  /* 0x00000001e1e17824 */ /* 0x100fe200008e0606 */
[-C--:B------:R-:W-:Y:S01]  /*cbe0*/  IADD3 R222, P6, R222, R7.reuse, RZ ;  /* 0x00000007dede7210 */ /* 0x080fe20007fde0ff */
[--C-:B------:R-:W-:Y:S01]  /*cbf0*/  IMAD.X R17, R17, 0x1, R6.reuse, P0 ;  /* 0x0000000111117824 */ /* 0x100fe200000e0606 */
[-C--:B------:R-:W-:Y:S01]  /*cc00*/  IADD3 R232, P4, R232, R7.reuse, RZ ;  /* 0x00000007e8e87210 */ /* 0x080fe20007f9e0ff */
[--C-:B------:R-:W-:Y:S01]  /*cc10*/  IMAD.X R227, R227, 0x1, R6.reuse, P2 ;  /* 0x00000001e3e37824 */ /* 0x100fe200010e0606 */
[-C--:B------:R-:W-:Y:S01]  /*cc20*/  IADD3 R240, P1, R240, R7.reuse, RZ ;  /* 0x00000007f0f07210 */ /* 0x080fe20007f3e0ff */
[----:B------:R-:W-:Y:S01]  /*cc30*/  VIADD R15, R15, 0x1 ;  /* 0x000000010f0f7836 */ /* 0x000fe20000000000 */
        /* <DEDUP_REMOVED lines=19> */
[----:B------:R2:W-:Y:S01]  /*cd70*/  STL [R1+0x104], R200 ;  /* 0x000104c801007387 */ /* 0x0005e20000100800 */
[-C--:B------:R-:W-:Y:S01]  /*cd80*/  IADD3 R202, P3, R202, R7.reuse, RZ ;  /* 0x00000007caca7210 */ /* 0x080fe20007f7e0ff */
[--C-:B------:R-:W-:Y:S01]  /*cd90*/  IMAD.X R245, R245, 0x1, R6.reuse, P4 ;  /* 0x00000001f5f57824 */ /* 0x100fe200020e0606 */
[-C--:B------:R-:W-:Y:S01]  /*cda0*/  IADD3 R250, P6, R250, R7.reuse, RZ ;  /* 0x00000007fafa7210 */ /* 0x080fe20007fde0ff */
[--C-:B------:R-:W-:Y:S01]  /*cdb0*/  IMAD.X R237, R237, 0x1, R6.reuse, P0 ;  /* 0x00000001eded7824 */ /* 0x100fe200000e0606 */
[-C--:B------:R-:W-:Y:S01]  /*cdc0*/  IADD3 R203, P4, R203, R7.reuse, RZ ;  /* 0x00000007cbcb7210 */ /* 0x080fe20007f9e0ff */
[----:B------:R-:W-:Y:S01]  /*cdd0*/  IMAD.X R247, R247, 0x1, R6, P5 ;  /* 0x00000001f7f77824 */ /* 0x000fe200028e0606 */
[-C--:B------:R-:W-:Y:S01]  /*cde0*/  IADD3 R252, P0, R252, R7.reuse, RZ ;  /* 0x00000007fcfc7210 */ /* 0x080fe20007f1e0ff */
[----:B------:R-:W0:Y:S01]  /*cdf0*/  LDGDEPBAR ;  /* 0x00000000000079af */ /* 0x000e220000000000 */
[----:B------:R-:W-:-:S03]  /*ce00*/  IADD3 R204, P5, R204, R7, RZ ;  /* 0x00000007cccc7210 */ /* 0x000fc60007fbe0ff */
[----:B--2---:R2:W5:Y:S01]  /*ce10*/  LDL.LU R200, [R1+0x3b8] ;  /* 0x0003b80001c87983 */ /* 0x0045620000300800 */
[----:B------:R-:W-:-:S03]  /*ce20*/  IMAD.X R249, R249, 0x1, R6, P6 ;  /* 0x00000001f9f97824 */ /* 0x000fc600030e0606 */
[----:B------:R3:W-:Y:S01]  /*ce30*/  STL [R1+0x10c], R201 ;  /* 0x00010cc901007387 */ /* 0x0007e20000100800 */
[-C--:B------:R-:W-:Y:S01]  /*ce40*/  IADD3 R205, P6, R205, R7.reuse, RZ ;  /* 0x00000007cdcd7210 */ /* 0x080fe20007fde0ff */
[--C-:B------:R-:W-:Y:S01]  /*ce50*/  IMAD.X R251, R251, 0x1, R6.reuse, P0 ;  /* 0x00000001fbfb7824 */ /* 0x100fe200000e0606 */
[-C--:B------:R-:W-:Y:S01]  /*ce60*/  IADD3 R206, P0, R206, R7.reuse, RZ ;  /* 0x00000007cece7210 */ /* 0x080fe20007f1e0ff */
[----:B---3--:R2:W5:Y:S04]  /*ce70*/  LDL.LU R201, [R1+0x3b4] ;  /* 0x0003b40001c97983 */ /* 0x0085680000300800 */
[----:B------:R3:W-:Y:S01]  /*ce80*/  STL [R1+0x114], R202 ;  /* 0x000114ca01007387 */ /* 0x0007e20000100800 */
[----:B------:R-:W-:Y:S01]  /*ce90*/  IMAD.X R207, R207, 0x1, R6, P1 ;  /* 0x00000001cfcf7824 */ /* 0x000fe200008e0606 */
[----:B------:R-:W-:-:S02]  /*cea0*/  IADD3 R208, P1, R208, R7, RZ ;  /* 0x00000007d0d07210 */ /* 0x000fc40007f3e0ff */
[----:B---3--:R2:W5:Y:S04]  /*ceb0*/  LDL.LU R202, [R1+0x3b0] ;  /* 0x0003b00001ca7983 */ /* 0x0085680000300800 */
[----:B------:R3:W-:Y:S01]  /*cec0*/  STL [R1+0x11c], R203 ;  /* 0x00011ccb01007387 */ /* 0x0007e20000100800 */
[----:B------:R-:W-:-:S03]  /*ced0*/  IMAD.X R14, R14, 0x1, R6, P2 ;  /* 0x000000010e0e7824 */ /* 0x000fc600010e0606 */
[----:B---3--:R2:W5:Y:S04]  /*cee0*/  LDL.LU R203, [R1+0x3ac] ;  /* 0x0003ac0001cb7983 */ /* 0x0085680000300800 */
[----:B------:R-:W3:Y:S04]  /*cef0*/  LDL R8, [R1+0x164] ;  /* 0x0001640001087983 */ /* 0x000ee80000100800 */
[----:B------:R4:W-:Y:S01]  /*cf00*/  STL [R1+0x124], R204 ;  /* 0x000124cc01007387 */ /* 0x0009e20000100800 */
[----:B------:R-:W-:Y:S01]  /*cf10*/  IADD3 R209, P2, R209, R7, RZ ;  /* 0x00000007d1d17210 */ /* 0x000fe20007f5e0ff */
[----:B------:R-:W-:-:S02]  /*cf20*/  IMAD.X R210, R210, 0x1, R6, P3 ;  /* 0x00000001d2d27824 */ /* 0x000fc400018e0606 */
[----:B----4-:R2:W5:Y:S04]  /*cf30*/  LDL.LU R204, [R1+0x3a8] ;  /* 0x0003a80001cc7983 */ /* 0x0105680000300800 */
[----:B------:R4:W-:Y:S01]  /*cf40*/  STL [R1+0x12c], R205 ;  /* 0x00012ccd01007387 */ /* 0x0009e20000100800 */
[----:B------:R-:W-:-:S03]  /*cf50*/  IADD3 R211, P3, R211, R7, RZ ;  /* 0x00000007d3d37210 */ /* 0x000fc60007f7e0ff */
[----:B----4-:R2:W5:Y:S04]  /*cf60*/  LDL.LU R205, [R1+0x3a4] ;  /* 0x0003a40001cd7983 */ /* 0x0105680000300800 */
[----:B------:R4:W-:Y:S01]  /*cf70*/  STL [R1+0x134], R206 ;  /* 0x000134ce01007387 */ /* 0x0009e20000100800 */
[----:B------:R-:W-:-:S03]  /*cf80*/  IMAD.X R212, R212, 0x1, R6, P4 ;  /* 0x00000001d4d47824 */ /* 0x000fc600020e0606 */
        /* <DEDUP_REMOVED lines=9> */
[----:B----4-:R-:W1:Y:S04]  /*d020*/  LDL.LU R14, [R1+0x394] ;  /* 0x00039400010e7983 */ /* 0x010e680000300800 */
        /* <DEDUP_REMOVED lines=9> */
[----:B------:R4:W-:Y:S04]  /*d0c0*/  STL [R1+0x118], R212 ;  /* 0x000118d401007387 */ /* 0x0009e80000100800 */
        /* <DEDUP_REMOVED lines=12> */
[----:B----4-:R2:W5:Y:S01]  /*d190*/  LDL.LU R9, [R1+0x36c] ;  /* 0x00036c0001097983 */ /* 0x0105620000300800 */
[----:B------:R-:W-:Y:S01]  /*d1a0*/  VIADD R3, R3, 0xffffffe0 ;  /* 0xffffffe003037836 */ /* 0x000fe20000000000 */
[----:B---3--:R-:W-:-:S02]  /*d1b0*/  ISETP.NE.U32.AND P5, PT, R8, R15, PT ;  /* 0x0000000f0800720c */ /* 0x008fc40003fa5070 */
[----:B-1----:R-:W-:Y:S02]  /*d1c0*/  SHF.R.S32.HI R8, RZ, 0x1f, R14 ;  /* 0x0000001fff087819 */ /* 0x002fe4000001140e */
[C---:B------:R-:W-:Y:S02]  /*d1d0*/  LEA R2, P4, R14.reuse, R2, 0x2 ;  /* 0x000000020e027211 */ /* 0x040fe400078810ff */
[----:B------:R-:W-:-:S05]  /*d1e0*/  SHF.L.U64.HI R8, R14, 0x2, R8 ;  /* 0x000000020e087819 */ /* 0x000fca0000010208 */
[----:B------:R-:W-:Y:S02]  /*d1f0*/  IMAD.X R0, R0, 0x1, R8, P4 ;  /* 0x0000000100007824 */ /* 0x000fe400020e0608 */
[----:B--2---:R-:W-:Y:S05]  /*d200*/  @P5 BRA `(.L_x_1) ;  /* 0xffffffc400145947 */ /* 0x004fea000383ffff */
.L_x_0:
[----:B------:R-:W1:Y:S01]  /*d210*/  S2R R4, SR_TID.X ;  /* 0x0000000000047919 */ /* 0x000e620000002100 */
[----:B------:R-:W-:-:S04]  /*d220*/  DEPBAR.LE SB0, 0x0 ;  /* 0x000080000000791a */ /* 0x000fc80000000000 */
[----:B------:R-:W2:Y:S01]  /*d230*/  LDL.LU R10, [R1+0x364] ;  /* 0x00036400010a7983 */ /* 0x000ea20000300800 */
[----:B------:R-:W-:Y:S01]  /*d240*/  IMAD.MOV.U32 R6, RZ, RZ, R152 ;  /* 0x000000ffff067224 */ /* 0x000fe200078e0098 */
[----:B------:R-:W-:Y:S01]  /*d250*/  ULDC UR4, c[0x0][0x22c] ;  /* 0x00008b0000047ab9 */ /* 0x000fe20000000800 */
[----:B------:R-:W-:Y:S01]  /*d260*/  IMAD.MOV.U32 R7, RZ, RZ, R154 ;  /* 0x000000ffff077224 */ /* 0x000fe200078e009a */
[----:B------:R-:W3:Y:S01]  /*d270*/  LDL.LU R8, [R1+0x360] ;  /* 0x0003600001087983 */ /* 0x000ee20000300800 */
[----:B------:R-:W-:Y:S01]  /*d280*/  IMAD.MOV.U32 R16, RZ, RZ, R88 ;  /* 0x000000ffff107224 */ /* 0x000fe200078e0058 */
[----:B------:R-:W-:Y:S01]  /*d290*/  ULDC.64 UR28, c[0x0][0x228] ;  /* 0x00008a00001c7ab9 */ /* 0x000fe20000000a00 */
[----:B------:R-:W-:Y:S01]  /*d2a0*/  IMAD.MOV.U32 R17, RZ, RZ, R90 ;  /* 0x000000ffff117224 */ /* 0x000fe200078e005a */
[----:B------:R-:W-:Y:S01]  /*d2b0*/  ULDC UR5, c[0x0][0x22c] ;  /* 0x00008b0000057ab9 */ /* 0x000fe20000000800 */
[----:B------:R-:W-:Y:S01]  /*d2c0*/  IMAD.MOV.U32 R18, RZ, RZ, R24 ;  /* 0x000000ffff127224 */ /* 0x000fe200078e0018 */
[----:B------:R-:W-:Y:S01]  /*d2d0*/  ULDC.64 UR30, c[0x0][0x228] ;  /* 0x00008a00001e7ab9 */ /* 0x000fe20000000a00 */
[----:B------:R-:W-:Y:S01]  /*d2e0*/  IMAD.MOV.U32 R19, RZ, RZ, R26 ;  /* 0x000000ffff137224 */ /* 0x000fe200078e001a */
[----:B------:R-:W-:Y:S01]  /*d2f0*/  ULDC UR26, c[0x0][0x248] ;  /* 0x00009200001a7ab9 */ /* 0x000fe20000000800 */
[----:B------:R-:W-:Y:S01]  /*d300*/  IMAD.MOV.U32 R218, RZ, RZ, R193 ;  /* 0x000000ffffda7224 */ /* 0x000fe200078e00c1 */
[----:B------:R-:W-:Y:S01]  /*d310*/  ULDC.64 UR6, c[0x0][0x228] ;  /* 0x00008a0000067ab9 */ /* 0x000fe20000000a00 */
[----:B------:R-:W-:Y:S01]  /*d320*/  IMAD.MOV.U32 R219, RZ, RZ, R195 ;  /* 0x000000ffffdb7224 */ /* 0x000fe200078e00c3 */
[----:B------:R-:W-:Y:S01]  /*d330*/  ULDC.64 UR14, c[0x0][0x228] ;  /* 0x00008a00000e7ab9 */ /* 0x000fe20000000a00 */
[----:B------:R-:W-:Y:S01]  /*d340*/  IMAD.MOV.U32 R222, RZ, RZ, R197 ;  /* 0x000000ffffde7224 */ /* 0x000fe200078e00c5 */
[----:B------:R-:W-:Y:S01]  /*d350*/  ULDC.64 UR10, c[0x0][0x228] ;  /* 0x00008a00000a7ab9 */ /* 0x000fe20000000a00 */
[----:B------:R-:W-:Y:S01]  /*d360*/  IMAD.MOV.U32 R223, RZ, RZ, R199 ;  /* 0x000000ffffdf7224 */ /* 0x000fe200078e00c7 */
[----:B------:R-:W-:Y:S01]  /*d370*/  ULDC.64 UR8, c[0x0][0x228] ;  /* 0x00008a0000087ab9 */ /* 0x000fe20000000a00 */
[----:B-----5:R-:W-:Y:S01]  /*d380*/  IMAD.MOV.U32 R226, RZ, RZ, R201 ;  /* 0x000000ffffe27224 */ /* 0x020fe200078e00c9 */
[----:B------:R-:W-:Y:S01]  /*d390*/  ULDC.64 UR18, c[0x0][0x228] ;  /* 0x00008a0000127ab9 */ /* 0x000fe20000000a00 */
[----:B------:R-:W-:Y:S01]  /*d3a0*/  IMAD.MOV.U32 R227, RZ, RZ, R203 ;  /* 0x000000ffffe37224 */ /* 0x000fe200078e00cb */
[----:B------:R-:W-:Y:S01]  /*d3b0*/  ULDC.64 UR24, c[0x0][0x228] ;  /* 0x00008a0000187ab9 */ /* 0x000fe20000000a00 */
[----:B------:R-:W-:Y:S01]  /*d3c0*/  IMAD.MOV.U32 R230, RZ, RZ, R205 ;  /* 0x000000ffffe67224 */ /* 0x000fe200078e00cd */
[----:B------:R-:W-:Y:S01]  /*d3d0*/  ULDC.64 UR22, c[0x0][0x228] ;  /* 0x00008a0000167ab9 */ /* 0x000fe20000000a00 */
[C---:B-1----:R-:W-:Y:S01]  /*d3e0*/  IMAD.SHL.U32 R2, R4.reuse, 0x10, RZ ;  /* 0x0000001004027824 */ /* 0x042fe200078e00ff */
[C---:B------:R-:W-:Y:S01]  /*d3f0*/  LOP3.LUT R5, R4.reuse, 0x60, RZ, 0xc0, !PT ;  /* 0x0000006004057812 */ /* 0x040fe200078ec0ff */
[C---:B------:R-:W-:Y:S01]  /*d400*/  IMAD.SHL.U32 R0, R4.reuse, 0x40, RZ ;  /* 0x0000004004007824 */ /* 0x040fe200078e00ff */
[----:B------:R-:W-:Y:S01]  /*d410*/  LOP3.LUT R252, R4, 0x7f, RZ, 0xc0, !PT ;  /* 0x0000007f04fc7812 */ /* 0x000fe200078ec0ff */
[----:B------:R-:W-:Y:S01]  /*d420*/  IMAD.MOV.U32 R231, RZ, RZ, R207 ;  /* 0x000000ffffe77224 */ /* 0x000fe200078e00cf */
[----:B------:R-:W-:Y:S01]  /*d430*/  LOP3.LUT R2, R2, 0xf0, RZ, 0xc0, !PT ;  /* 0x000000f002027812 */ /* 0x000fe200078ec0ff */
[----:B------:R-:W4:Y:S01]  /*d440*/  LDL.LU R4, [R1] ;  /* 0x0000000001047983 */ /* 0x000f220000300800 */
[----:B------:R-:W-:Y:S01]  /*d450*/  LOP3.LUT R0, R0, 0x400, RZ, 0xc0, !PT ;  /* 0x0000040000007812 */ /* 0x000fe200078ec0ff */
[----:B------:R-:W-:Y:S01]  /*d460*/  IMAD.MOV.U32 R234, RZ, RZ, R209 ;  /* 0x000000ffffea7224 */ /* 0x000fe200078e00d1 */
[----:B------:R-:W-:Y:S01]  /*d470*/  ULDC.64 UR20, c[0x0][0x228] ;  /* 0x00008a0000147ab9 */ /* 0x000fe20000000a00 */
[----:B------:R-:W-:Y:S01]  /*d480*/  VIADD R3, R9, 0x1 ;  /* 0x0000000109037836 */ /* 0x000fe20000000000 */
[----:B------:R-:W-:Y:S01]  /*d490*/  IADD3 R0, R0, UR12, R2 ;  /* 0x0000000c00007c10 */ /* 0x000fe2000fffe002 */
[----:B------:R-:W-:Y:S01]  /*d4a0*/  BAR.SYNC.DEFER_BLOCKING 0x0 ;  /* 0x0000000000007b1d */ /* 0x000fe20000010000 */
[----:B------:R-:W-:Y:S01]  /*d4b0*/  LEA R252, R252, UR12, 0x4 ;  /* 0x0000000cfcfc7c11 */ /* 0x000fe2000f8e20ff */
[----:B------:R-:W-:Y:S01]  /*d4c0*/  IMAD.MOV.U32 R154, RZ, RZ, R173 ;  /* 0x000000ffff9a7224 */ /* 0x000fe200078e00ad */
[----:B------:R-:W-:Y:S01]  /*d4d0*/  ISETP.GE.AND P3, PT, R3, UR4, PT ;  /* 0x0000000403007c0c */ /* 0x000fe2000bf66270 */
[----:B------:R-:W-:-:S02]  /*d4e0*/  IMAD R0, R5, 0x8, R0 ;  /* 0x0000000805007824 */ /* 0x000fc400078e0200 */
[----:B------:R-:W-:Y:S01]  /*d4f0*/  IMAD.MOV.U32 R235, RZ, RZ, R211 ;  /* 0x000000ffffeb7224 */ /* 0x000fe200078e00d3 */
[----:B------:R-:W-:Y:S01]  /*d500*/  ULDC UR4, c[0x0][0x22c] ;  /* 0x00008b0000047ab9 */ /* 0x000fe20000000800 */
[----:B------:R-:W4:Y:S01]  /*d510*/  LDL.LU R5, [R1+0x8] ;  /* 0x0000080001057983 */ /* 0x000f220000300800 */
[----:B------:R-:W-:Y:S01]  /*d520*/  IMAD.MOV.U32 R244, RZ, RZ, R145 ;  /* 0x000000fffff47224 */ /* 0x000fe200078e0091 */
[----:B------:R-:W-:Y:S01]  /*d530*/  ULDC.64 UR12, c[0x0][0x228] ;  /* 0x00008a00000c7ab9 */ /* 0x000fe20000000a00 */
[----:B------:R-:W-:Y:S02]  /*d540*/  IMAD.MOV.U32 R245, RZ, RZ, R147 ;  /* 0x000000fffff57224 */ /* 0x000fe400078e0093 */
[----:B------:R-:W-:Y:S02]  /*d550*/  IMAD.MOV.U32 R246, RZ, RZ, R81 ;  /* 0x000000fffff67224 */ /* 0x000fe400078e0051 */
[----:B------:R-:W-:Y:S02]  /*d560*/  IMAD.MOV.U32 R247, RZ, RZ, R83 ;  /* 0x000000fffff77224 */ /* 0x000fe400078e0053 */
[----:B------:R-:W-:-:S02]  /*d570*/  IMAD.MOV.U32 R238, RZ, RZ, R212 ;  /* 0x000000ffffee7224 */ /* 0x000fc400078e00d4 */
[----:B------:R-:W-:Y:S02]  /*d580*/  IMAD.MOV.U32 R239, RZ, RZ, R214 ;  /* 0x000000ffffef7224 */ /* 0x000fe400078e00d6 */
[C---:B------:R-:W-:Y:S02]  /*d590*/  VIADD R2, R9.reuse, 0x7f ;  /* 0x0000007f09027836 */ /* 0x040fe40000000000 */
[----:B------:R-:W-:-:S03]  /*d5a0*/  VIADD R3, R9, 0x3 ;  /* 0x0000000309037836 */ /* 0x000fc60000000000 */
[----:B------:R-:W-:Y:S01]  /*d5b0*/  ISETP.GE.AND P0, PT, R2, UR29, PT ;  /* 0x0000001d02007c0c */ /* 0x000fe2000bf06270 */
[----:B------:R-:W-:Y:S01]  /*d5c0*/  VIADD R2, R9, 0x2 ;  /* 0x0000000209027836 */ /* 0x000fe20000000000 */
[----:B------:R-:W-:-:S04]  /*d5d0*/  ISETP.GE.AND P1, PT, R3, UR5, PT ;  /* 0x0000000503007c0c */ /* 0x000fc8000bf26270 */
[----:B------:R-:W-:Y:S01]  /*d5e0*/  ISETP.GE.AND P2, PT, R2, UR4, PT ;  /* 0x0000000402007c0c */ /* 0x000fe2000bf46270 */
[----:B------:R-:W-:Y:S01]  /*d5f0*/  ULDC.64 UR4, c[0x0][0x220] ;  /* 0x0000880000047ab9 */ /* 0x000fe20000000a00 */
[----:B--2---:R-:W-:Y:S02]  /*d600*/  ISETP.GE.AND P5, PT, R9, R10, PT ;  /* 0x0000000a0900720c */ /* 0x004fe40003fa6270 */
[----:B---3--:R-:W-:Y:S02]  /*d610*/  ISETP.GE.AND P6, PT, R12, R8, PT ;  /* 0x000000080c00720c */ /* 0x008fe40003fc6270 */
[----:B------:R-:W1:Y:S01]  /*d620*/  LDC R8, c[0x0][0x244] ;  /* 0x00009100ff087b82 */ /* 0x000e620000000800 */
[----:B----4-:R2:W-:Y:S07]  /*d630*/  STSM.16.M88.4 [R0], R4 ;  /* 0x0000000400007844 */ /* 0x0105ee0000000200 */
[----:B------:R-:W-:Y:S06]  /*d640*/  BAR.SYNC.DEFER_BLOCKING 0x0 ;  /* 0x0000000000007b1d */ /* 0x000fec0000010000 */
[----:B--2---:R-:W2:Y:S04]  /*d650*/  LDL.LU R4, [R1+0x4] ;  /* 0x0000040001047983 */ /* 0x004ea80000300800 */
[----:B------:R-:W2:Y:S04]  /*d660*/  LDL.LU R5, [R1+0xc] ;  /* 0x00000c0001057983 */ /* 0x000ea80000300800 */
[----:B------:R-:W3:Y:S01]  /*d670*/  LDS.128 R20, [R252] ;  /* 0x00000000fc147984 */ /* 0x000ee20000000c00 */
[----:B------:R-:W-:Y:S06]  /*d680*/  BAR.SYNC.DEFER_BLOCKING 0x0 ;  /* 0x0000000000007b1d */ /* 0x000fec0000010000 */
[----:B------:R-:W-:Y:S02]  /*d690*/  STSM.16.M88.4 [R0], R16 ;  /* 0x0000001000007844 */ /* 0x000fe40000000200 */
[----:B------:R-:W-:Y:S06]  /*d6a0*/  BAR.SYNC.DEFER_BLOCKING 0x0 ;  /* 0x0000000000007b1d */ /* 0x000fec0000010000 */
[----:B------:R-:W4:Y:S01]  /*d6b0*/  LDS.128 R16, [R252] ;  /* 0x00000000fc107984 */ /* 0x000f220000000c00 */
[----:B------:R-:W-:-:S02]  /*d6c0*/  IMAD.MOV.U32 R6, RZ, RZ, R153 ;  /* 0x000000ffff067224 */ /* 0x000fc400078e0099 */
[----:B------:R-:W-:Y:S01]  /*d6d0*/  IMAD.MOV.U32 R7, RZ, RZ, R155 ;  /* 0x000000ffff077224 */ /* 0x000fe200078e009b */
[----:B------:R-:W-:Y:S06]  /*d6e0*/  BAR.SYNC.DEFER_BLOCKING 0x0 ;  /* 0x0000000000007b1d */ /* 0x000fec0000010000 */
[----:B---3--:R-:W-:Y:S04]  /*d6f0*/  STL.64 [R1+0x130], R20 ;  /* 0x0001301401007387 */ /* 0x008fe80000100a00 */
[----:B------:R-:W-:Y:S04]  /*d700*/  STL.64 [R1+0x138], R22 ;  /* 0x0001381601007387 */ /* 0x000fe80000100a00 */
[----:B----4-:R-:W-:Y:S04]  /*d710*/  STL.64 [R1+0x120], R16 ;  /* 0x0001201001007387 */ /* 0x010fe80000100a00 */
[----:B------:R-:W-:Y:S04]  /*d720*/  STL.64 [R1+0x128], R18 ;  /* 0x0001281201007387 */ /* 0x000fe80000100a00 */
[----:B--2---:R2:W-:Y:S01]  /*d730*/  STSM.16.M88.4 [R0], R4 ;  /* 0x0000000400007844 */ /* 0x0045e20000000200 */
[----:B------:R-:W-:Y:S06]  /*d740*/  BAR.SYNC.DEFER_BLOCKING 0x0 ;  /* 0x0000000000007b1d */ /* 0x000fec0000010000 */
[----:B--2---:R-:W2:Y:S04]  /*d750*/  LDL.LU R4, [R1+0x10] ;  /* 0x0000100001047983 */ /* 0x004ea80000300800 */
[----:B------:R-:W2:Y:S04]  /*d760*/  LDL.LU R5, [R1+0x18] ;  /* 0x0000180001057983 */ /* 0x000ea80000300800 */
[----:B------:R-:W3:Y:S01]  /*d770*/  LDS.128 R20, [R252] ;  /* 0x00000000fc147984 */ /* 0x000ee20000000c00 */
[----:B------:R-:W-:-:S02]  /*d780*/  IMAD.MOV.U32 R16, RZ, RZ, R89 ;  /* 0x000000ffff107224 */ /* 0x000fc400078e0059 */
[----:B------:R-:W-:Y:S01]  /*d790*/  IMAD.MOV.U32 R17, RZ, RZ, R91 ;  /* 0x000000ffff117224 */ /* 0x000fe200078e005b */
[----:B------:R-:W-:Y:S01]  /*d7a0*/  BAR.SYNC.DEFER_BLOCKING 0x0 ;  /* 0x0000000000007b1d */ /* 0x000fe20000010000 */
[----:B------:R-:W-:Y:S02]  /*d7b0*/  IMAD.MOV.U32 R18, RZ, RZ, R25 ;  /* 0x000000ffff127224 */ /* 0x000fe400078e0019 */
[----:B------:R-:W-:-:S05]  /*d7c0*/  IMAD.MOV.U32 R19, RZ, RZ, R27 ;  /* 0x000000ffff137224 */ /* 0x000fca00078e001b */
[----:B------:R-:W-:Y:S01]  /*d7d0*/  STSM.16.M88.4 [R0], R16 ;  /* 0x0000001000007844 */ /* 0x000fe20000000200 */
[----:B------:R-:W-:Y:S01]  /*d7e0*/  BAR.SYNC.DEFER_BLOCKING 0x0 ;  /* 0x0000000000007b1d */ /* 0x000fe20000010000 */
[----:B------:R-:W-:Y:S02]  /*d7f0*/  IMAD.MOV.U32 R6, RZ, RZ, R156 ;  /* 0x000000ffff067224 */ /* 0x000fe400078e009c */
[----:B------:R-:W-:-:S03]  /*d800*/  IMAD.MOV.U32 R7, RZ, RZ, R158 ;  /* 0x000000ffff077224 */ /* 0x000fc600078e009e */
[----:B------:R-:W4:Y:S02]  /*d810*/  LDS.128 R16, [R252] ;  /* 0x00000000fc107984 */ /* 0x000f240000000c00 */
[----:B------:R-:W-:Y:S06]  /*d820*/  BAR.SYNC.DEFER_BLOCKING 0x0 ;  /* 0x0000000000007b1d */ /* 0x000fec0000010000 */
[----:B---3--:R-:W-:Y:S04]  /*d830*/  STL.64 [R1+0x110], R20 ;  /* 0x0001101401007387 */ /* 0x008fe80000100a00 */
[----:B------:R-:W-:Y:S04]  /*d840*/  STL.64 [R1+0x118], R22 ;  /* 0x0001181601007387 */ /* 0x000fe80000100a00 */
[----:B----4-:R3:W-:Y:S04]  /*d850*/  STL.64 [R1+0x100], R16 ;  /* 0x0001001001007387 */ /* 0x0107e80000100a00 */
[----:B------:R4:W-:Y:S01]  /*d860*/  STL.64 [R1+0x108], R18 ;  /* 0x0001081201007387 */ /* 0x0009e20000100a00 */
[----:B---3--:R-:W-:-:S02]  /*d870*/  IMAD.MOV.U32 R16, RZ, RZ, R92 ;  /* 0x000000ffff107224 */ /* 0x008fc400078e005c */
[----:B------:R-:W-:Y:S02]  /*d880*/  IMAD.MOV.U32 R17, RZ, RZ, R94 ;  /* 0x000000ffff117224 */ /* 0x000fe400078e005e */
[----:B----4-:R-:W-:Y:S02]  /*d890*/  IMAD.MOV.U32 R18, RZ, RZ, R28 ;  /* 0x000000ffff127224 */ /* 0x010fe400078e001c */
[----:B------:R-:W-:Y:S01]  /*d8a0*/  IMAD.MOV.U32 R19, RZ, RZ, R30 ;  /* 0x000000ffff137224 */ /* 0x000fe200078e001e */
[----:B--2---:R2:W-:Y:S01]  /*d8b0*/  STSM.16.M88.4 [R0], R4 ;  /* 0x0000000400007844 */ /* 0x0045e20000000200 */
[----:B------:R-:W-:Y:S06]  /*d8c0*/  BAR.SYNC.DEFER_BLOCKING 0x0 ;  /* 0x0000000000007b1d */ /* 0x000fec0000010000 */
[----:B--2---:R-:W2:Y:S04]  /*d8d0*/  LDL.LU R4, [R1+0x14] ;  /* 0x0000140001047983 */ /* 0x004ea80000300800 */
[----:B------:R-:W2:Y:S04]  /*d8e0*/  LDL.LU R5, [R1+0x1c] ;  /* 0x00001c0001057983 */ /* 0x000ea80000300800 */
[----:B------:R-:W3:Y:S01]  /*d8f0*/  LDS.128 R20, [R252] ;  /* 0x00000000fc147984 */ /* 0x000ee20000000c00 */
[----:B------:R-:W-:Y:S06]  /*d900*/  BAR.SYNC.DEFER_BLOCKING 0x0 ;  /* 0x0000000000007b1d */ /* 0x000fec0000010000 */
[----:B------:R-:W-:Y:S02]  /*d910*/  STSM.16.M88.4 [R0], R16 ;  /* 0x0000001000007844 */ /* 0x000fe40000000200 */
[----:B------:R-:W-:Y:S06]  /*d920*/  BAR.SYNC.DEFER_BLOCKING 0x0 ;  /* 0x0000000000007b1d */ /* 0x000fec0000010000 */
[----:B------:R-:W4:Y:S04]  /*d930*/  LDS.128 R16, [R252] ;  /* 0x00000000fc107984 */ /* 0x000f280000000c00 */
[----:B---3--:R-:W-:Y:S04]  /*d940*/  STL.64 [R1+0x10], R20 ;  /* 0x0000101401007387 */ /* 0x008fe80000100a00 */
[----:B------:R-:W-:Y:S01]  /*d950*/  STL.64 [R1+0x18], R22 ;  /* 0x0000181601007387 */ /* 0x000fe20000100a00 */
[----:B------:R-:W-:Y:S06]  /*d960*/  BAR.SYNC.DEFER_BLOCKING 0x0 ;  /* 0x0000000000007b1d */ /* 0x000fec0000010000 */
[----:B----4-:R3:W-:Y:S04]  /*d970*/  STL.64 [R1], R16 ;  /* 0x0000001001007387 */ /* 0x0107e80000100a00 */
[----:B------:R4:W-:Y:S04]  /*d980*/  STL.64 [R1+0x8], R18 ;  /* 0x0000081201007387 */ /* 0x0009e80000100a00 */
[----:B---3--:R-:W3:Y:S04]  /*d990*/  LDL.LU R16, [R1+0x20] ;  /* 0x0000200001107983 */ /* 0x008ee80000300800 */
[----:B------:R-:W3:Y:S01]  /*d9a0*/  LDL.LU R17, [R1+0x28] ;  /* 0x0000280001117983 */ /* 0x000ee20000300800 */
[----:B------:R-:W-:-:S02]  /*d9b0*/  IMAD.MOV.U32 R6, RZ, RZ, R157 ;  /* 0x000000ffff067224 */ /* 0x000fc400078e009d */
[----:B------:R-:W-:Y:S02]  /*d9c0*/  IMAD.MOV.U32 R7, RZ, RZ, R159 ;  /* 0x000000ffff077224 */ /* 0x000fe400078e009f */
[----:B----4-:R-:W-:Y:S02]  /*d9d0*/  IMAD.MOV.U32 R18, RZ, RZ, R160 ;  /* 0x000000ffff127224 */ /* 0x010fe400078e00a0 */
[----:B------:R-:W-:Y:S01]  /*d9e0*/  IMAD.MOV.U32 R19, RZ, RZ, R162 ;  /* 0x000000ffff137224 */ /* 0x000fe200078e00a2 */
[----:B--2---:R2:W-:Y:S01]  /*d9f0*/  STSM.16.M88.4 [R0], R4 ;  /* 0x0000000400007844 */ /* 0x0045e20000000200 */
[----:B------:R-:W-:Y:S06]  /*da00*/  BAR.SYNC.DEFER_BLOCKING 0x0 ;  /* 0x0000000000007b1d */ /* 0x000fec0000010000 */
[----:B------:R-:W4:Y:S01]  /*da10*/  LDS.128 R248, [R252] ;  /* 0x00000000fcf87984 */ /* 0x000f220000000c00 */
[----:B--2---:R-:W-:-:S02]  /*da20*/  IMAD.MOV.U32 R4, RZ, RZ, R93 ;  /* 0x000000ffff047224 */ /* 0x004fc400078e005d */
[----:B------:R-:W-:Y:S02]  /*da30*/  IMAD.MOV.U32 R5, RZ, RZ, R95 ;  /* 0x000000ffff057224 */ /* 0x000fe400078e005f */
[----:B------:R-:W-:Y:S02]  /*da40*/  IMAD.MOV.U32 R6, RZ, RZ, R29 ;  /* 0x000000ffff067224 */ /* 0x000fe400078e001d */
[----:B------:R-:W-:Y:S01]  /*da50*/  IMAD.MOV.U32 R7, RZ, RZ, R31 ;  /* 0x000000ffff077224 */ /* 0x000fe200078e001f */
[----:B------:R-:W-:Y:S06]  /*da60*/  BAR.SYNC.DEFER_BLOCKING 0x0 ;  /* 0x0000000000007b1d */ /* 0x000fec0000010000 */
[----:B------:R-:W-:Y:S02]  /*da70*/  STSM.16.M88.4 [R0], R4 ;  /* 0x0000000400007844 */ /* 0x000fe40000000200 */
[----:B------:R-:W-:Y:S06]  /*da80*/  BAR.SYNC.DEFER_BLOCKING 0x0 ;  /* 0x0000000000007b1d */ /* 0x000fec0000010000 */
[----:B------:R-:W2:Y:S02]  /*da90*/  LDS.128 R240, [R252] ;  /* 0x00000000fcf07984 */ /* 0x000ea40000000c00 */
[----:B------:R-:W-:Y:S06]  /*daa0*/  BAR.SYNC.DEFER_BLOCKING 0x0 ;  /* 0x0000000000007b1d */ /* 0x000fec0000010000 */
[----:B----4-:R-:W-:Y:S04]  /*dab0*/  STL [R1+0x36c], R251 ;  /* 0x00036cfb01007387 */ /* 0x010fe80000100800 */
[----:B---3--:R3:W-:Y:S01]  /*dac0*/  STSM.16.M88.4 [R0], R16 ;  /* 0x0000001000007844 */ /* 0x0087e20000000200 */
[----:B------:R-:W-:Y:S06]  /*dad0*/  BAR.SYNC.DEFER_BLOCKING 0x0 ;  /* 0x0000000000007b1d */ /* 0x000fec0000010000 */
[----:B---3--:R-:W3:Y:S04]  /*dae0*/  LDL.LU R16, [R1+0x24] ;  /* 0x0000240001107983 */ /* 0x008ee80000300800 */
[----:B------:R-:W3:Y:S04]  /*daf0*/  LDL.LU R17, [R1+0x2c] ;  /* 0x00002c0001117983 */ /* 0x000ee80000300800 */
[----:B------:R-:W4:Y:S04]  /*db00*/  LDL.LU R28, [R1+0x30] ;  /* 0x00003000011c7983 */ /* 0x000f280000300800 */
[----:B------:R-:W4:Y:S04]  /*db10*/  LDL.LU R29, [R1+0x38] ;  /* 0x00003800011d7983 */ /* 0x000f280000300800 */
[----:B------:R-:W2:Y:S01]  /*db20*/  LDS.128 R20, [R252] ;  /* 0x00000000fc147984 */ /* 0x000ea20000000c00 */
[----:B------:R-:W-:-:S02]  /*db30*/  IMAD.MOV.U32 R4, RZ, RZ, R96 ;  /* 0x000000ffff047224 */ /* 0x000fc400078e0060 */
[----:B------:R-:W-:Y:S02]  /*db40*/  IMAD.MOV.U32 R5, RZ, RZ, R98 ;  /* 0x000000ffff057224 */ /* 0x000fe400078e0062 */
[----:B------:R-:W-:Y:S02]  /*db50*/  IMAD.MOV.U32 R6, RZ, RZ, R32 ;  /* 0x000000ffff067224 */ /* 0x000fe400078e0020 */
[----:B------:R-:W-:Y:S01]  /*db60*/  IMAD.MOV.U32 R7, RZ, RZ, R34 ;  /* 0x000000ffff077224 */ /* 0x000fe200078e0022 */
[----:B------:R-:W-:Y:S01]  /*db70*/  BAR.SYNC.DEFER_BLOCKING 0x0 ;  /* 0x0000000000007b1d */ /* 0x000fe20000010000 */
[----:B------:R-:W-:Y:S02]  /*db80*/  IMAD.MOV.U32 R18, RZ, RZ, R161 ;  /* 0x000000ffff127224 */ /* 0x000fe400078e00a1 */
[----:B------:R-:W-:-:S03]  /*db90*/  IMAD.MOV.U32 R19, RZ, RZ, R163 ;  /* 0x000000ffff137224 */ /* 0x000fc600078e00a3 */
[----:B------:R-:W2:Y:S04]  /*dba0*/  LDL.LU R32, [R1+0x34] ;  /* 0x0000340001207983 */ /* 0x000ea80000300800 */
[----:B------:R-:W-:Y:S01]  /*dbb0*/  STSM.16.M88.4 [R0], R4 ;  /* 0x0000000400007844 */ /* 0x000fe20000000200 */
[----:B------:R-:W-:Y:S06]  /*dbc0*/  BAR.SYNC.DEFER_BLOCKING 0x0 ;  /* 0x0000000000007b1d */ /* 0x000fec0000010000 */
[----:B------:R-:W1:Y:S02]  /*dbd0*/  LDS.128 R4, [R252] ;  /* 0x00000000fc047984 */ /* 0x000e640000000c00 */
[----:B------:R-:W-:Y:S01]  /*dbe0*/  BAR.SYNC.DEFER_BLOCKING 0x0 ;  /* 0x0000000000007b1d */ /* 0x000fe20000010000 */
[----:B------:R-:W-:-:S02]  /*dbf0*/  IMAD.MOV.U32 R30, RZ, RZ, R164 ;  /* 0x000000ffff1e7224 */ /* 0x000fc400078e00a4 */
[----:B------:R-:W-:-:S03]  /*dc00*/  IMAD.MOV.U32 R31, RZ, RZ, R166 ;  /* 0x000000ffff1f7224 */ /* 0x000fc600078e00a6 */
[----:B---3--:R3:W-:Y:S02]  /*dc10*/  STSM.16.M88.4 [R0], R16 ;  /* 0x0000001000007844 */ /* 0x0087e40000000200 */
[----:B------:R-:W-:Y:S01]  /*dc20*/  BAR.SYNC.DEFER_BLOCKING 0x0 ;  /* 0x0000000000007b1d */ /* 0x000fe20000010000 */
[----:B---3--:R-:W-:-:S05]  /*dc30*/  IMAD.MOV.U32 R18, RZ, RZ, R33 ;  /* 0x000000ffff127224 */ /* 0x008fca00078e0021 */
[----:B------:R-:W2:Y:S04]  /*dc40*/  LDL.LU R33, [R1+0x3c] ;  /* 0x00003c0001217983 */ /* 0x000ea80000300800 */
[----:B------:R-:W3:Y:S04]  /*dc50*/  LDL.LU R92, [R1+0x40] ;  /* 0x00004000015c7983 */ /* 0x000ee80000300800 */
[----:B------:R-:W3:Y:S04]  /*dc60*/  LDL.LU R93, [R1+0x48] ;  /* 0x00004800015d7983 */ /* 0x000ee80000300800 */
[----:B------:R-:W1:Y:S01]  /*dc70*/  LDS.128 R24, [R252] ;  /* 0x00000000fc187984 */ /* 0x000e620000000c00 */
[----:B------:R-:W-:-:S02]  /*dc80*/  IMAD.MOV.U32 R16, RZ, RZ, R97 ;  /* 0x000000ffff107224 */ /* 0x000fc400078e0061 */
[----:B------:R-:W-:Y:S01]  /*dc90*/  IMAD.MOV.U32 R17, RZ, RZ, R99 ;  /* 0x000000ffff117224 */ /* 0x000fe200078e0063 */
[----:B------:R-:W3:Y:S01]  /*dca0*/  LDL.LU R96, [R1+0x44] ;  /* 0x0000440001607983 */ /* 0x000ee20000300800 */
[----:B------:R-:W-:Y:S01]  /*dcb0*/  IMAD.MOV.U32 R19, RZ, RZ, R35 ;  /* 0x000000ffff137224 */ /* 0x000fe200078e0023 */
[----:B------:R-:W-:Y:S06]  /*dcc0*/  BAR.SYNC.DEFER_BLOCKING 0x0 ;  /* 0x0000000000007b1d */ /* 0x000fec0000010000 */
[----:B------:R-:W3:Y:S04]  /*dcd0*/  LDL.LU R97, [R1+0x4c] ;  /* 0x00004c0001617983 */ /* 0x000ee80000300800 */
[----:B------:R-:W-:Y:S01]  /*dce0*/  STSM.16.M88.4 [R0], R16 ;  /* 0x0000001000007844 */ /* 0x000fe20000000200 */
[----:B------:R-:W-:Y:S06]  /*dcf0*/  BAR.SYNC.DEFER_BLOCKING 0x0 ;  /* 0x0000000000007b1d */ /* 0x000fec0000010000 */
[----:B------:R-:W1:Y:S02]  /*dd00*/  LDS.128 R16, [R252] ;  /* 0x00000000fc107984 */ /* 0x000e640000000c00 */
[----:B------:R-:W-:Y:S06]  /*dd10*/  BAR.SYNC.DEFER_BLOCKING 0x0 ;  /* 0x0000000000007b1d */ /* 0x000fec0000010000 */
[----:B----4-:R4:W-:Y:S02]  /*dd20*/  STSM.16.M88.4 [R0], R28 ;  /* 0x0000001c00007844 */ /* 0x0109e40000000200 */
[----:B------:R-:W-:Y:S06]  /*dd30*/  BAR.SYNC.DEFER_BLOCKING 0x0 ;  /* 0x0000000000007b1d */ /* 0x000fec0000010000 */
[----:B------:R-:W1:Y:S01]  /*dd40*/  LDS.128 R88, [R252] ;  /* 0x00000000fc587984 */ /* 0x000e620000000c00 */
[----:B----4-:R-:W-:-:S02]  /*dd50*/  IMAD.MOV.U32 R28, RZ, RZ, R100 ;  /* 0x000000ffff1c7224 */ /* 0x010fc400078e0064 */
[----:B------:R-:W-:Y:S02]  /*dd60*/  IMAD.MOV.U32 R29, RZ, RZ, R102 ;  /* 0x000000ffff1d7224 */ /* 0x000fe400078e0066 */
[----:B------:R-:W-:Y:S02]  /*dd70*/  IMAD.MOV.U32 R30, RZ, RZ, R36 ;  /* 0x000000ffff1e7224 */ /* 0x000fe400078e0024 */
[----:B------:R-:W-:Y:S01]  /*dd80*/  IMAD.MOV.U32 R31, RZ, RZ, R38 ;  /* 0x000000ffff1f7224 */ /* 0x000fe200078e0026 */
[----:B------:R-:W-:Y:S06]  /*dd90*/  BAR.SYNC.DEFER_BLOCKING 0x0 ;  /* 0x0000000000007b1d */ /* 0x000fec0000010000 */
[----:B------:R-:W-:Y:S02]  /*dda0*/  STSM.16.M88.4 [R0], R28 ;  /* 0x0000001c00007844 */ /* 0x000fe40000000200 */
[----:B------:R-:W-:Y:S01]  /*ddb0*/  BAR.SYNC.DEFER_BLOCKING 0x0 ;  /* 0x0000000000007b1d */ /* 0x000fe20000010000 */
[----:B------:R-:W-:-:S02]  /*ddc0*/  IMAD.MOV.U32 R34, RZ, RZ, R165 ;  /* 0x000000ffff227224 */ /* 0x000fc400078e00a5 */
[----:B------:R-:W-:-:S03]  /*ddd0*/  IMAD.MOV.U32 R35, RZ, RZ, R167 ;  /* 0x000000ffff237224 */ /* 0x000fc600078e00a7 */
[----:B------:R-:W4:Y:S02]  /*dde0*/  LDS.128 R28, [R252] ;  /* 0x00000000fc1c7984 */ /* 0x000f240000000c00 */
[----:B------:R-:W-:Y:S01]  /*ddf0*/  BAR.SYNC.DEFER_BLOCKING 0x0 ;  /* 0x0000000000007b1d */ /* 0x000fe20000010000 */
[----:B------:R-:W-:Y:S02]  /*de00*/  IMAD.MOV.U32 R94, RZ, RZ, R168 ;  /* 0x000000ffff5e7224 */ /* 0x000fe400078e00a8 */
[----:B------:R-:W-:-:S03]  /*de10*/  IMAD.MOV.U32 R95, RZ, RZ, R170 ;  /* 0x000000ffff5f7224 */ /* 0x000fc600078e00aa */
[----:B--2---:R2:W-:Y:S02]  /*de20*/  STSM.16.M88.4 [R0], R32 ;  /* 0x0000002000007844 */ /* 0x0045e40000000200 */
[----:B--2---:R-:W-:Y:S02]  /*de30*/  IMAD.MOV.U32 R34, RZ, RZ, R37 ;  /* 0x000000ffff227224 */ /* 0x004fe400078e0025 */
[----:B------:R-:W-:Y:S01]  /*de40*/  IMAD.MOV.U32 R35, RZ, RZ, R39 ;  /* 0x000000ffff237224 */ /* 0x000fe200078e0027 */
[----:B------:R-:W-:Y:S01]  /*de50*/  BAR.SYNC.DEFER_BLOCKING 0x0 ;  /* 0x0000000000007b1d */ /* 0x000fe20000010000 */
[----:B------:R-:W-:Y:S02]  /*de60*/  IMAD.MOV.U32 R32, RZ, RZ, R101 ;  /* 0x000000ffff207224 */ /* 0x000fe400078e0065 */
[----:B------:R-:W-:-:S03]  /*de70*/  IMAD.MOV.U32 R33, RZ, RZ, R103 ;  /* 0x000000ffff217224 */ /* 0x000fc600078e0067 */
[----:B------:R-:W2:Y:S02]  /*de80*/  LDS.128 R36, [R252] ;  /* 0x00000000fc247984 */ /* 0x000ea40000000c00 */
[----:B------:R-:W-:Y:S06]  /*de90*/  BAR.SYNC.DEFER_BLOCKING 0x0 ;  /* 0x0000000000007b1d */ /* 0x000fec0000010000 */
[----:B------:R-:W-:Y:S02]  /*dea0*/  STSM.16.M88.4 [R0], R32 ;  /* 0x0000002000007844 */ /* 0x000fe40000000200 */
[----:B------:R-:W-:Y:S06]  /*deb0*/  BAR.SYNC.DEFER_BLOCKING 0x0 ;  /* 0x0000000000007b1d */ /* 0x000fec0000010000 */
[----:B------:R-:W2:Y:S02]  /*dec0*/  LDS.128 R32, [R252] ;  /* 0x00000000fc207984 */ /* 0x000ea40000000c00 */
[----:B------:R-:W-:Y:S06]  /*ded0*/  BAR.SYNC.DEFER_BLOCKING 0x0 ;  /* 0x0000000000007b1d */ /* 0x000fec0000010000 */
[----:B---3--:R3:W-:Y:S02]  /*dee0*/  STSM.16.M88.4 [R0], R92 ;  /* 0x0000005c00007844 */ /* 0x0087e40000000200 */
[----:B------:R-:W-:Y:S06]  /*def0*/  BAR.SYNC.DEFER_BLOCKING 0x0 ;  /* 0x0000000000007b1d */ /* 0x000fec0000010000 */
[----:B------:R-:W2:Y:S01]  /*df00*/  LDS.128 R100, [R252] ;  /* 0x00000000fc647984 */ /* 0x000ea20000000c00 */
[----:B---3--:R-:W-:-:S02]  /*df10*/  IMAD.MOV.U32 R92, RZ, RZ, R104 ;  /* 0x000000ffff5c7224 */ /* 0x008fc400078e0068 */
[----:B------:R-:W-:Y:S01]  /*df20*/  IMAD.MOV.U32 R93, RZ, RZ, R106 ;  /* 0x000000ffff5d7224 */ /* 0x000fe200078e006a */
[----:B------:R-:W3:Y:S01]  /*df30*/  LDL.LU R104, [R1+0x50] ;  /* 0x0000500001687983 */ /* 0x000ee20000300800 */
[----:B------:R-:W-:Y:S02]  /*df40*/  IMAD.MOV.U32 R94, RZ, RZ, R40 ;  /* 0x000000ffff5e7224 */ /* 0x000fe400078e0028 */
[----:B------:R-:W-:Y:S01]  /*df50*/  IMAD.MOV.U32 R95, RZ, RZ, R42 ;  /* 0x000000ffff5f7224 */ /* 0x000fe200078e002a */
[----:B------:R-:W-:Y:S06]  /*df60*/  BAR.SYNC.DEFER_BLOCKING 0x0 ;  /* 0x0000000000007b1d */ /* 0x000fec0000010000 */
[----:B------:R-:W-:Y:S02]  /*df70*/  STSM.16.M88.4 [R0], R92 ;  /* 0x0000005c00007844 */ /* 0x000fe40000000200 */
[----:B------:R-:W-:Y:S01]  /*df80*/  BAR.SYNC.DEFER_BLOCKING 0x0 ;  /* 0x0000000000007b1d */ /* 0x000fe20000010000 */
[----:B------:R-:W-:-:S02]  /*df90*/  IMAD.MOV.U32 R98, RZ, RZ, R169 ;  /* 0x000000ffff627224 */ /* 0x000fc400078e00a9 */
[----:B------:R-:W-:-:S03]  /*dfa0*/  IMAD.MOV.U32 R99, RZ, RZ, R171 ;  /* 0x000000ffff637224 */ /* 0x000fc600078e00ab */
[----:B------:R-:W2:Y:S02]  /*dfb0*/  LDS.128 R92, [R252] ;  /* 0x00000000fc5c7984 */ /* 0x000ea40000000c00 */
[----:B------:R-:W-:Y:S06]  /*dfc0*/  BAR.SYNC.DEFER_BLOCKING 0x0 ;  /* 0x0000000000007b1d */ /* 0x000fec0000010000 */
[----:B------:R1:W-:Y:S02]  /*dfd0*/  STSM.16.M88.4 [R0], R96 ;  /* 0x0000006000007844 */ /* 0x0003e40000000200 */
[----:B-1----:R-:W-:-:S02]  /*dfe0*/  IMAD.MOV.U32 R96, RZ, RZ, R105 ;  /* 0x000000ffff607224 */ /* 0x002fc400078e0069 */
[----:B------:R-:W3:Y:S04]  /*dff0*/  LDL.LU R105, [R1+0x58] ;  /* 0x0000580001697983 */ /* 0x000ee80000300800 */
[----:B------:R-:W4:Y:S04]  /*e000*/  LDL.LU R152, [R1+0x54] ;  /* 0x0000540001987983 */ /* 0x000f280000300800 */
[----:B------:R-:W4:Y:S01]  /*e010*/  LDL.LU R153, [R1+0x5c] ;  /* 0x00005c0001997983 */ /* 0x000f220000300800 */
[----:B------:R-:W-:Y:S02]  /*e020*/  IMAD.MOV.U32 R98, RZ, RZ, R41 ;  /* 0x000000ffff627224 */ /* 0x000fe400078e0029 */
[----:B------:R-:W-:Y:S01]  /*e030*/  IMAD.MOV.U32 R99, RZ, RZ, R43 ;  /* 0x000000ffff637224 */ /* 0x000fe200078e002b */
[----:B------:R-:W-:Y:S01]  /*e040*/  BAR.SYNC.DEFER_BLOCKING 0x0 ;  /* 0x0000000000007b1d */ /* 0x000fe20000010000 */
[----:B------:R-:W-:-:S05]  /*e050*/  IMAD.MOV.U32 R97, RZ, RZ, R107 ;  /* 0x000000ffff617224 */ /* 0x000fca00078e006b */
[----:B------:R-:W1:Y:S02]  /*e060*/  LDS.128 R40, [R252] ;  /* 0x00000000fc287984 */ /* 0x000e640000000c00 */
[----:B------:R-:W-:Y:S06]  /*e070*/  BAR.SYNC.DEFER_BLOCKING 0x0 ;  /* 0x0000000000007b1d */ /* 0x000fec0000010000 */
[----:B------:R-:W-:Y:S02]  /*e080*/  STSM.16.M88.4 [R0], R96 ;  /* 0x0000006000007844 */ /* 0x000fe40000000200 */
[----:B------:R-:W-:Y:S01]  /*e090*/  BAR.SYNC.DEFER_BLOCKING 0x0 ;  /* 0x0000000000007b1d */ /* 0x000fe20000010000 */
[----:B------:R-:W-:-:S02]  /*e0a0*/  IMAD.MOV.U32 R106, RZ, RZ, R172 ;  /* 0x000000ffff6a7224 */ /* 0x000fc400078e00ac */
[----:B------:R-:W-:-:S03]  /*e0b0*/  IMAD.MOV.U32 R107, RZ, RZ, R174 ;  /* 0x000000ffff6b7224 */ /* 0x000fc600078e00ae */
[----:B------:R-:W1:Y:S02]  /*e0c0*/  LDS.128 R96, [R252] ;  /* 0x00000000fc607984 */ /* 0x000e640000000c00 */
[----:B------:R-:W-:Y:S01]  /*e0d0*/  BAR.SYNC.DEFER_BLOCKING 0x0 ;  /* 0x0000000000007b1d */ /* 0x000fe20000010000 */
[----:B------:R-:W-:-:S05]  /*e0e0*/  IMAD.MOV.U32 R155, RZ, RZ, R175 ;  /* 0x000000ffff9b7224 */ /* 0x000fca00078e00af */
[----:B---3--:R3:W-:Y:S02]  /*e0f0*/  STSM.16.M88.4 [R0], R104 ;  /* 0x0000006800007844 */ /* 0x0087e40000000200 */
[----:B------:R-:W-:Y:S06]  /*e100*/  BAR.SYNC.DEFER_BLOCKING 0x0 ;  /* 0x0000000000007b1d */ /* 0x000fec0000010000 */
[----:B------:R-:W1:Y:S01]  /*e110*/  LDS.128 R156, [R252] ;  /* 0x00000000fc9c7984 */ /* 0x000e620000000c00 */
[----:B---3--:R-:W-:Y:S02]  /*e120*/  IMAD.MOV.U32 R104, RZ, RZ, R108 ;  /* 0x000000ffff687224 */ /* 0x008fe400078e006c */
[----:B------:R-:W-:-:S02]  /*e130*/  IMAD.MOV.U32 R105, RZ, RZ, R110 ;  /* 0x000000ffff697224 */ /* 0x000fc400078e006e */
[----:B------:R-:W-:Y:S02]  /*e140*/  IMAD.MOV.U32 R106, RZ, RZ, R44 ;  /* 0x000000ffff6a7224 */ /* 0x000fe400078e002c */
[----:B------:R-:W-:Y:S01]  /*e150*/  IMAD.MOV.U32 R107, RZ, RZ, R46 ;  /* 0x000000ffff6b7224 */ /* 0x000fe200078e002e */
[----:B------:R-:W-:Y:S06]  /*e160*/  BAR.SYNC.DEFER_BLOCKING 0x0 ;  /* 0x0000000000007b1d */ /* 0x000fec0000010000 */
[----:B------:R-:W-:Y:S02]  /*e170*/  STSM.16.M88.4 [R0], R104 ;  /* 0x0000006800007844 */ /* 0x000fe40000000200 */
[----:B------:R-:W-:Y:S06]  /*e180*/  BAR.SYNC.DEFER_BLOCKING 0x0 ;  /* 0x0000000000007b1d */ /* 0x000fec0000010000 */
[----:B------:R-:W3:Y:S02]  /*e190*/  LDS.128 R104, [R252] ;  /* 0x00000000fc687984 */ /* 0x000ee40000000c00 */
[----:B------:R-:W-:Y:S06]  /*e1a0*/  BAR.SYNC.DEFER_BLOCKING 0x0 ;  /* 0x0000000000007b1d */ /* 0x000fec0000010000 */
[----:B----4-:R4:W-:Y:S04]  /*e1b0*/  STSM.16.M88.4 [R0], R152 ;  /* 0x0000009800007844 */ /* 0x0109e80000000200 */
[----:B----4-:R-:W4:Y:S04]  /*e1c0*/  LDL.LU R152, [R1+0x60] ;  /* 0x0000600001987983 */ /* 0x010f280000300800 */
[----:B------:R-:W4:Y:S04]  /*e1d0*/  LDL.LU R153, [R1+0x68] ;  /* 0x0000680001997983 */ /* 0x000f280000300800 */
[----:B------:R-:W2:Y:S04]  /*e1e0*/  LDL.LU R160, [R1+0x64] ;  /* 0x0000640001a07983 */ /* 0x000ea80000300800 */
[----:B------:R-:W2:Y:S01]  /*e1f0*/  LDL.LU R161, [R1+0x6c] ;  /* 0x00006c0001a17983 */ /* 0x000ea20000300800 */
[----:B------:R-:W-:-:S02]  /*e200*/  IMAD.MOV.U32 R108, RZ, RZ, R109 ;  /* 0x000000ffff6c7224 */ /* 0x000fc400078e006d */
[----:B------:R-:W-:Y:S02]  /*e210*/  IMAD.MOV.U32 R109, RZ, RZ, R111 ;  /* 0x000000ffff6d7224 */ /* 0x000fe400078e006f */
[----:B------:R-:W-:Y:S02]  /*e220*/  IMAD.MOV.U32 R110, RZ, RZ, R45 ;  /* 0x000000ffff6e7224 */ /* 0x000fe400078e002d */
[----:B------:R-:W-:Y:S01]  /*e230*/  IMAD.MOV.U32 R111, RZ, RZ, R47 ;  /* 0x000000ffff6f7224 */ /* 0x000fe200078e002f */
[----:B------:R-:W-:Y:S06]  /*e240*/  BAR.SYNC.DEFER_BLOCKING 0x0 ;  /* 0x0000000000007b1d */ /* 0x000fec0000010000 */
[----:B------:R-:W3:Y:S02]  /*e250*/  LDS.128 R44, [R252] ;  /* 0x00000000fc2c7984 */ /* 0x000ee40000000c00 */
[----:B------:R-:W-:Y:S06]  /*e260*/  BAR.SYNC.DEFER_BLOCKING 0x0 ;  /* 0x0000000000007b1d */ /* 0x000fec0000010000 */
[----:B------:R-:W-:Y:S02]  /*e270*/  STSM.16.M88.4 [R0], R108 ;  /* 0x0000006c00007844 */ /* 0x000fe40000000200 */
[----:B------:R-:W-:Y:S01]  /*e280*/  BAR.SYNC.DEFER_BLOCKING 0x0 ;  /* 0x0000000000007b1d */ /* 0x000fe20000010000 */
[----:B------:R-:W-:-:S02]  /*e290*/  IMAD.MOV.U32 R154, RZ, RZ, R176 ;  /* 0x000000ffff9a7224 */ /* 0x000fc400078e00b0 */
[----:B------:R-:W-:-:S03]  /*e2a0*/  IMAD.MOV.U32 R155, RZ, RZ, R178 ;  /* 0x000000ffff9b7224 */ /* 0x000fc600078e00b2 */
[----:B------:R-:W3:Y:S02]  /*e2b0*/  LDS.128 R108, [R252] ;  /* 0x00000000fc6c7984 */ /* 0x000ee40000000c00 */
[----:B------:R-:W-:Y:S01]  /*e2c0*/  BAR.SYNC.DEFER_BLOCKING 0x0 ;  /* 0x0000000000007b1d */ /* 0x000fe20000010000 */
[----:B------:R-:W-:Y:S02]  /*e2d0*/  IMAD.MOV.U32 R162, RZ, RZ, R177 ;  /* 0x000000ffffa27224 */ /* 0x000fe400078e00b1 */
[----:B------:R-:W-:-:S03]  /*e2e0*/  IMAD.MOV.U32 R163, RZ, RZ, R179 ;  /* 0x000000ffffa37224 */ /* 0x000fc600078e00b3 */
[----:B----4-:R4:W-:Y:S02]  /*e2f0*/  STSM.16.M88.4 [R0], R152 ;  /* 0x0000009800007844 */ /* 0x0109e40000000200 */
[----:B------:R-:W-:Y:S06]  /*e300*/  BAR.SYNC.DEFER_BLOCKING 0x0 ;  /* 0x0000000000007b1d */ /* 0x000fec0000010000 */
[----:B------:R-:W3:Y:S01]  /*e310*/  LDS.128 R164, [R252] ;  /* 0x00000000fca47984 */ /* 0x000ee20000000c00 */
[----:B----4-:R-:W-:Y:S02]  /*e320*/  IMAD.MOV.U32 R152, RZ, RZ, R112 ;  /* 0x000000ffff987224 */ /* 0x010fe400078e0070 */
[----:B------:R-:W-:-:S02]  /*e330*/  IMAD.MOV.U32 R153, RZ, RZ, R114 ;  /* 0x000000ffff997224 */ /* 0x000fc400078e0072 */
[----:B------:R-:W-:Y:S02]  /*e340*/  IMAD.MOV.U32 R154, RZ, RZ, R48 ;  /* 0x000000ffff9a7224 */ /* 0x000fe400078e0030 */
[----:B------:R-:W-:Y:S01]  /*e350*/  IMAD.MOV.U32 R155, RZ, RZ, R50 ;  /* 0x000000ffff9b7224 */ /* 0x000fe200078e0032 */
[----:B------:R-:W-:Y:S06]  /*e360*/  BAR.SYNC.DEFER_BLOCKING 0x0 ;  /* 0x0000000000007b1d */ /* 0x000fec0000010000 */
[----:B------:R-:W-:Y:S02]  /*e370*/  STSM.16.M88.4 [R0], R152 ;  /* 0x0000009800007844 */ /* 0x000fe40000000200 */
[----:B------:R-:W-:Y:S06]  /*e380*/  BAR.SYNC.DEFER_BLOCKING 0x0 ;  /* 0x0000000000007b1d */ /* 0x000fec0000010000 */
[----:B------:R-:W4:Y:S02]  /*e390*/  LDS.128 R152, [R252] ;  /* 0x00000000fc987984 */ /* 0x000f240000000c00 */
[----:B------:R-:W-:Y:S06]  /*e3a0*/  BAR.SYNC.DEFER_BLOCKING 0x0 ;  /* 0x0000000000007b1d */ /* 0x000fec0000010000 */
[----:B--2---:R2:W-:Y:S04]  /*e3b0*/  STSM.16.M88.4 [R0], R160 ;  /* 0x000000a000007844 */ /* 0x0045e80000000200 */
[----:B--2---:R-:W2:Y:S04]  /*e3c0*/  LDL.LU R160, [R1+0x70] ;  /* 0x0000700001a07983 */ /* 0x004ea80000300800 */
[----:B------:R-:W2:Y:S04]  /*e3d0*/  LDL.LU R161, [R1+0x78] ;  /* 0x0000780001a17983 */ /* 0x000ea80000300800 */
[----:B------:R-:W3:Y:S04]  /*e3e0*/  LDL.LU R168, [R1+0x74] ;  /* 0x0000740001a87983 */ /* 0x000ee80000300800 */
[----:B------:R-:W3:Y:S01]  /*e3f0*/  LDL.LU R169, [R1+0x7c] ;  /* 0x00007c0001a97983 */ /* 0x000ee20000300800 */
[----:B------:R-:W-:-:S02]  /*e400*/  IMAD.MOV.U32 R112, RZ, RZ, R113 ;  /* 0x000000ffff707224 */ /* 0x000fc400078e0071 */
[----:B------:R-:W-:Y:S02]  /*e410*/  IMAD.MOV.U32 R113, RZ, RZ, R115 ;  /* 0x000000ffff717224 */ /* 0x000fe400078e0073 */
[----:B------:R-:W-:Y:S02]  /*e420*/  IMAD.MOV.U32 R114, RZ, RZ, R49 ;  /* 0x000000ffff727224 */ /* 0x000fe400078e0031 */
[----:B------:R-:W-:Y:S01]  /*e430*/  IMAD.MOV.U32 R115, RZ, RZ, R51 ;  /* 0x000000ffff737224 */ /* 0x000fe200078e0033 */
[----:B------:R-:W-:Y:S06]  /*e440*/  BAR.SYNC.DEFER_BLOCKING 0x0 ;  /* 0x0000000000007b1d */ /* 0x000fec0000010000 */
[----:B------:R-:W4:Y:S02]  /*e450*/  LDS.128 R48, [R252] ;  /* 0x00000000fc307984 */ /* 0x000f240000000c00 */
        /* <DEDUP_REMOVED lines=10> */
[----:B------:R-:W-:Y:S06]  /*e500*/  BAR.SYNC.DEFER_BLOCKING 0x0 ;  /* 0x0000000000007b1d */ /* 0x000fec0000010000 */
[----:B------:R-:W4:Y:S01]  /*e510*/  LDS.128 R172, [R252] ;  /* 0x00000000fcac7984 */ /* 0x000f220000000c00 */
[----:B--2---:R-:W-:Y:S02]  /*e520*/  IMAD.MOV.U32 R160, RZ, RZ, R116 ;  /* 0x000000ffffa07224 */ /* 0x004fe400078e0074 */
[----:B------:R-:W-:-:S02]  /*e530*/  IMAD.MOV.U32 R161, RZ, RZ, R118 ;  /* 0x000000ffffa17224 */ /* 0x000fc400078e0076 */
[----:B------:R-:W-:Y:S02]  /*e540*/  IMAD.MOV.U32 R162, RZ, RZ, R52 ;  /* 0x000000ffffa27224 */ /* 0x000fe400078e0034 */
[----:B------:R-:W-:Y:S01]  /*e550*/  IMAD.MOV.U32 R163, RZ, RZ, R54 ;  /* 0x000000ffffa37224 */ /* 0x000fe200078e0036 */
[----:B------:R-:W-:Y:S06]  /*e560*/  BAR.SYNC.DEFER_BLOCKING 0x0 ;  /* 0x0000000000007b1d */ /* 0x000fec0000010000 */
[----:B------:R-:W-:Y:S02]  /*e570*/  STSM.16.M88.4 [R0], R160 ;  /* 0x000000a000007844 */ /* 0x000fe40000000200 */
[----:B------:R-:W-:Y:S06]  /*e580*/  BAR.SYNC.DEFER_BLOCKING 0x0 ;  /* 0x0000000000007b1d */ /* 0x000fec0000010000 */
[----:B------:R-:W2:Y:S02]  /*e590*/  LDS.128 R160, [R252] ;  /* 0x00000000fca07984 */ /* 0x000ea40000000c00 */
[----:B------:R-:W-:Y:S06]  /*e5a0*/  BAR.SYNC.DEFER_BLOCKING 0x0 ;  /* 0x0000000000007b1d */ /* 0x000fec0000010000 */
[----:B---3--:R3:W-:Y:S04]  /*e5b0*/  STSM.16.M88.4 [R0], R168 ;  /* 0x000000a800007844 */ /* 0x0087e80000000200 */
[----:B---3--:R-:W3:Y:S04]  /*e5c0*/  LDL.LU R168, [R1+0x80] ;  /* 0x0000800001a87983 */ /* 0x008ee80000300800 */
[----:B------:R-:W3:Y:S04]  /*e5d0*/  LDL.LU R169, [R1+0x88] ;  /* 0x0000880001a97983 */ /* 0x000ee80000300800 */
[----:B------:R-:W4:Y:S04]  /*e5e0*/  LDL.LU R176, [R1+0x84] ;  /* 0x0000840001b07983 */ /* 0x000f280000300800 */
[----:B------:R-:W4:Y:S01]  /*e5f0*/  LDL.LU R177, [R1+0x8c] ;  /* 0x00008c0001b17983 */ /* 0x000f220000300800 */
[----:B------:R-:W-:-:S02]  /*e600*/  IMAD.MOV.U32 R116, RZ, RZ, R117 ;  /* 0x000000ffff747224 */ /* 0x000fc400078e0075 */
[----:B------:R-:W-:Y:S02]  /*e610*/  IMAD.MOV.U32 R117, RZ, RZ, R119 ;  /* 0x000000ffff757224 */ /* 0x000fe400078e0077 */
[----:B------:R-:W-:Y:S02]  /*e620*/  IMAD.MOV.U32 R118, RZ, RZ, R53 ;  /* 0x000000ffff767224 */ /* 0x000fe400078e0035 */
[----:B------:R-:W-:Y:S01]  /*e630*/  IMAD.MOV.U32 R119, RZ, RZ, R55 ;  /* 0x000000ffff777224 */ /* 0x000fe200078e0037 */
[----:B------:R-:W-:Y:S06]  /*e640*/  BAR.SYNC.DEFER_BLOCKING 0x0 ;  /* 0x0000000000007b1d */ /* 0x000fec0000010000 */
[----:B------:R-:W2:Y:S02]  /*e650*/  LDS.128 R52, [R252] ;  /* 0x00000000fc347984 */ /* 0x000ea40000000c00 */
[----:B------:R-:W-:Y:S06]  /*e660*/  BAR.SYNC.DEFER_BLOCKING 0x0 ;  /* 0x0000000000007b1d */ /* 0x000fec0000010000 */
[----:B------:R-:W-:Y:S02]  /*e670*/  STSM.16.M88.4 [R0], R116 ;  /* 0x0000007400007844 */ /* 0x000fe40000000200 */
[----:B------:R-:W-:Y:S01]  /*e680*/  BAR.SYNC.DEFER_BLOCKING 0x0 ;  /* 0x0000000000007b1d */ /* 0x000fe20000010000 */
[----:B------:R-:W-:-:S02]  /*e690*/  IMAD.MOV.U32 R170, RZ, RZ, R184 ;  /* 0x000000ffffaa7224 */ /* 0x000fc400078e00b8 */
[----:B------:R-:W-:-:S03]  /*e6a0*/  IMAD.MOV.U32 R171, RZ, RZ, R186 ;  /* 0x000000ffffab7224 */ /* 0x000fc600078e00ba */
[----:B------:R-:W2:Y:S02]  /*e6b0*/  LDS.128 R116, [R252] ;  /* 0x00000000fc747984 */ /* 0x000ea40000000c00 */
[----:B------:R-:W-:Y:S01]  /*e6c0*/  BAR.SYNC.DEFER_BLOCKING 0x0 ;  /* 0x0000000000007b1d */ /* 0x000fe20000010000 */
[----:B------:R-:W-:Y:S02]  /*e6d0*/  IMAD.MOV.U32 R178, RZ, RZ, R185 ;  /* 0x000000ffffb27224 */ /* 0x000fe400078e00b9 */
[----:B------:R-:W-:-:S03]  /*e6e0*/  IMAD.MOV.U32 R179, RZ, RZ, R187 ;  /* 0x000000ffffb37224 */ /* 0x000fc600078e00bb */
[----:B---3--:R3:W-:Y:S02]  /*e6f0*/  STSM.16.M88.4 [R0], R168 ;  /* 0x000000a800007844 */ /* 0x0087e40000000200 */
[----:B------:R-:W-:Y:S06]  /*e700*/  BAR.SYNC.DEFER_BLOCKING 0x0 ;  /* 0x0000000000007b1d */ /* 0x000fec0000010000 */
[----:B------:R-:W2:Y:S01]  /*e710*/  LDS.128 R180, [R252] ;  /* 0x00000000fcb47984 */ /* 0x000ea20000000c00 */
        /* <DEDUP_REMOVED lines=46> */
[----:B------:R-:W-:Y:S01]  /*ea00*/  BAR.SYNC.DEFER_BLOCKING 0x0 ;  /* 0x0000000000007b1d */ /* 0x000fe20000010000 */
[----:B------:R-:W-:-:S02]  /*ea10*/  IMAD.MOV.U32 R124, RZ, RZ, R125 ;  /* 0x000000ffff7c7224 */ /* 0x000fc400078e007d */
[----:B------:R-:W-:Y:S02]  /*ea20*/  IMAD.MOV.U32 R125, RZ, RZ, R127 ;  /* 0x000000ffff7d7224 */ /* 0x000fe400078e007f */
[----:B------:R-:W-:Y:S02]  /*ea30*/  IMAD.MOV.U32 R126, RZ, RZ, R61 ;  /* 0x000000ffff7e7224 */ /* 0x000fe400078e003d */
[----:B------:R-:W-:Y:S02]  /*ea40*/  IMAD.MOV.U32 R127, RZ, RZ, R63 ;  /* 0x000000ffff7f7224 */ /* 0x000fe400078e003f */
[----:B------:R-:W4:Y:S01]  /*ea50*/  LDS.128 R60, [R252] ;  /* 0x00000000fc3c7984 */ /* 0x000f220000000c00 */
[----:B------:R-:W-:Y:S06]  /*ea60*/  BAR.SYNC.DEFER_BLOCKING 0x0 ;  /* 0x0000000000007b1d */ /* 0x000fec0000010000 */
[----:B------:R-:W-:Y:S02]  /*ea70*/  STSM.16.M88.4 [R0], R124 ;  /* 0x0000007c00007844 */ /* 0x000fe40000000200 */
[----:B------:R-:W-:Y:S01]  /*ea80*/  BAR.SYNC.DEFER_BLOCKING 0x0 ;  /* 0x0000000000007b1d */ /* 0x000fe20000010000 */
[----:B------:R-:W-:-:S02]  /*ea90*/  IMAD.MOV.U32 R186, RZ, RZ, R192 ;  /* 0x000000ffffba7224 */ /* 0x000fc400078e00c0 */
[----:B------:R-:W-:-:S03]  /*eaa0*/  IMAD.MOV.U32 R187, RZ, RZ, R194 ;  /* 0x000000ffffbb7224 */ /* 0x000fc600078e00c2 */
[----:B------:R-:W4:Y:S02]  /*eab0*/  LDS.128 R124, [R252] ;  /* 0x00000000fc7c7984 */ /* 0x000f240000000c00 */
[----:B------:R-:W-:Y:S06]  /*eac0*/  BAR.SYNC.DEFER_BLOCKING 0x0 ;  /* 0x0000000000007b1d */ /* 0x000fec0000010000 */
[----:B--2---:R2:W-:Y:S02]  /*ead0*/  STSM.16.M88.4 [R0], R184 ;  /* 0x000000b800007844 */ /* 0x0045e40000000200 */
        /* <DEDUP_REMOVED lines=16> */
[----:B------:R-:W-:Y:S01]  /*ebe0*/  BAR.SYNC.DEFER_BLOCKING 0x0 ;  /* 0x0000000000007b1d */ /* 0x000fe20000010000 */
[----:B------:R-:W-:-:S02]  /*ebf0*/  IMAD.MOV.U32 R128, RZ, RZ, R129 ;  /* 0x000000ffff807224 */ /* 0x000fc400078e0081 */
[----:B------:R-:W-:Y:S02]  /*ec00*/  IMAD.MOV.U32 R129, RZ, RZ, R131 ;  /* 0x000000ffff817224 */ /* 0x000fe400078e0083 */
[----:B------:R-:W-:Y:S02]  /*ec10*/  IMAD.MOV.U32 R130, RZ, RZ, R65 ;  /* 0x000000ffff827224 */ /* 0x000fe400078e0041 */
[----:B------:R-:W-:Y:S02]  /*ec20*/  IMAD.MOV.U32 R131, RZ, RZ, R67 ;  /* 0x000000ffff837224 */ /* 0x000fe400078e0043 */
[----:B------:R-:W2:Y:S01]  /*ec30*/  LDS.128 R64, [R252] ;  /* 0x00000000fc407984 */ /* 0x000ea20000000c00 */
[----:B------:R-:W-:Y:S06]  /*ec40*/  BAR.SYNC.DEFER_BLOCKING 0x0 ;  /* 0x0000000000007b1d */ /* 0x000fec0000010000 */
[----:B------:R-:W-:Y:S02]  /*ec50*/  STSM.16.M88.4 [R0], R128 ;  /* 0x0000008000007844 */ /* 0x000fe40000000200 */
[----:B------:R-:W-:Y:S01]  /*ec60*/  BAR.SYNC.DEFER_BLOCKING 0x0 ;  /* 0x0000000000007b1d */ /* 0x000fe20000010000 */
[----:B------:R-:W-:-:S02]  /*ec70*/  IMAD.MOV.U32 R218, RZ, RZ, R196 ;  /* 0x000000ffffda7224 */ /* 0x000fc400078e00c4 */
[----:B------:R-:W-:-:S03]  /*ec80*/  IMAD.MOV.U32 R219, RZ, RZ, R198 ;  /* 0x000000ffffdb7224 */ /* 0x000fc600078e00c6 */
[----:B------:R-:W2:Y:S02]  /*ec90*/  LDS.128 R128, [R252] ;  /* 0x00000000fc807984 */ /* 0x000ea40000000c00 */
[----:B------:R-:W-:Y:S06]  /*eca0*/  BAR.SYNC.DEFER_BLOCKING 0x0 ;  /* 0x0000000000007b1d */ /* 0x000fec0000010000 */
[----:B---3--:R3:W-:Y:S02]  /*ecb0*/  STSM.16.M88.4 [R0], R216 ;  /* 0x000000d800007844 */ /* 0x0087e40000000200 */
[----:B------:R-:W-:Y:S06]  /*ecc0*/  BAR.SYNC.DEFER_BLOCKING 0x0 ;  /* 0x0000000000007b1d */ /* 0x000fec0000010000 */
[----:B------:R-:W2:Y:S01]  /*ecd0*/  LDS.128 R196, [R252] ;  /* 0x00000000fcc47984 */ /* 0x000ea20000000c00 */
[----:B---3--:R-:W-:-:S02]  /*ece0*/  IMAD.MOV.U32 R216, RZ, RZ, R132 ;  /* 0x000000ffffd87224 */ /* 0x008fc400078e0084 */
[----:B------:R-:W-:Y:S02]  /*ecf0*/  IMAD.MOV.U32 R217, RZ, RZ, R134 ;  /* 0x000000ffffd97224 */ /* 0x000fe400078e0086 */
        /* <DEDUP_REMOVED lines=12> */
[----:B------:R-:W-:Y:S01]  /*edc0*/  BAR.SYNC.DEFER_BLOCKING 0x0 ;  /* 0x0000000000007b1d */ /* 0x000fe20000010000 */
[----:B------:R-:W-:-:S02]  /*edd0*/  IMAD.MOV.U32 R132, RZ, RZ, R133 ;  /* 0x000000ffff847224 */ /* 0x000fc400078e0085 */
[----:B------:R-:W-:Y:S02]  /*ede0*/  IMAD.MOV.U32 R133, RZ, RZ, R135 ;  /* 0x000000ffff857224 */ /* 0x000fe400078e0087 */
[----:B------:R-:W-:Y:S02]  /*edf0*/  IMAD.MOV.U32 R134, RZ, RZ, R69 ;  /* 0x000000ffff867224 */ /* 0x000fe400078e0045 */
[----:B------:R-:W-:Y:S02]  /*ee00*/  IMAD.MOV.U32 R135, RZ, RZ, R71 ;  /* 0x000000ffff877224 */ /* 0x000fe400078e0047 */
[----:B------:R-:W3:Y:S01]  /*ee10*/  LDS.128 R68, [R252] ;  /* 0x00000000fc447984 */ /* 0x000ee20000000c00 */
[----:B------:R-:W-:Y:S06]  /*ee20*/  BAR.SYNC.DEFER_BLOCKING 0x0 ;  /* 0x0000000000007b1d */ /* 0x000fec0000010000 */
[----:B------:R-:W-:Y:S02]  /*ee30*/  STSM.16.M88.4 [R0], R132 ;  /* 0x0000008400007844 */ /* 0x000fe40000000200 */
[----:B------:R-:W-:Y:S01]  /*ee40*/  BAR.SYNC.DEFER_BLOCKING 0x0 ;  /* 0x0000000000007b1d */ /* 0x000fe20000010000 */
[----:B------:R-:W-:-:S02]  /*ee50*/  IMAD.MOV.U32 R222, RZ, RZ, R200 ;  /* 0x000000ffffde7224 */ /* 0x000fc400078e00c8 */
[----:B------:R-:W-:-:S03]  /*ee60*/  IMAD.MOV.U32 R223, RZ, RZ, R202 ;  /* 0x000000ffffdf7224 */ /* 0x000fc600078e00ca */
[----:B------:R-:W3:Y:S02]  /*ee70*/  LDS.128 R132, [R252] ;  /* 0x00000000fc847984 */ /* 0x000ee40000000c00 */
[----:B------:R-:W-:Y:S06]  /*ee80*/  BAR.SYNC.DEFER_BLOCKING 0x0 ;  /* 0x0000000000007b1d */ /* 0x000fec0000010000 */
[----:B----4-:R4:W-:Y:S02]  /*ee90*/  STSM.16.M88.4 [R0], R220 ;  /* 0x000000dc00007844 */ /* 0x0109e40000000200 */
[----:B------:R-:W-:Y:S06]  /*eea0*/  BAR.SYNC.DEFER_BLOCKING 0x0 ;  /* 0x0000000000007b1d */ /* 0x000fec0000010000 */
[----:B------:R-:W3:Y:S01]  /*eeb0*/  LDS.128 R200, [R252] ;  /* 0x00000000fcc87984 */ /* 0x000ee20000000c00 */
[----:B----4-:R-:W-:-:S02]  /*eec0*/  IMAD.MOV.U32 R220, RZ, RZ, R136 ;  /* 0x000000ffffdc7224 */ /* 0x010fc400078e0088 */
[----:B------:R-:W-:Y:S02]  /*eed0*/  IMAD.MOV.U32 R221, RZ, RZ, R138 ;  /* 0x000000ffffdd7224 */ /* 0x000fe400078e008a */
        /* <DEDUP_REMOVED lines=49> */
[----:B------:R-:W1:Y:S01]  /*f1f0*/  LDS.128 R76, [R252] ;  /* 0x00000000fc4c7984 */ /* 0x000e620000000c00 */
[----:B------:R-:W-:Y:S06]  /*f200*/  BAR.SYNC.DEFER_BLOCKING 0x0 ;  /* 0x0000000000007b1d */ /* 0x000fec0000010000 */
[----:B------:R-:W-:Y:S02]  /*f210*/  STSM.16.M88.4 [R0], R140 ;  /* 0x0000008c00007844 */ /* 0x000fe40000000200 */
[----:B------:R-:W-:Y:S01]  /*f220*/  BAR.SYNC.DEFER_BLOCKING 0x0 ;  /* 0x0000000000007b1d */ /* 0x000fe20000010000 */
[----:B------:R-:W-:-:S02]  /*f230*/  IMAD.MOV.U32 R230, RZ, RZ, R208 ;  /* 0x000000ffffe67224 */ /* 0x000fc400078e00d0 */
[----:B------:R-:W-:-:S03]  /*f240*/  IMAD.MOV.U32 R231, RZ, RZ, R210 ;  /* 0x000000ffffe77224 */ /* 0x000fc600078e00d2 */
[----:B------:R-:W1:Y:S02]  /*f250*/  LDS.128 R140, [R252] ;  /* 0x00000000fc8c7984 */ /* 0x000e640000000c00 */
[----:B------:R-:W-:Y:S06]  /*f260*/  BAR.SYNC.DEFER_BLOCKING 0x0 ;  /* 0x0000000000007b1d */ /* 0x000fec0000010000 */
[----:B---3--:R3:W-:Y:S02]  /*f270*/  STSM.16.M88.4 [R0], R228 ;  /* 0x000000e400007844 */ /* 0x0087e40000000200 */
[----:B------:R-:W-:Y:S06]  /*f280*/  BAR.SYNC.DEFER_BLOCKING 0x0 ;  /* 0x0000000000007b1d */ /* 0x000fec0000010000 */
[----:B------:R-:W1:Y:S01]  /*f290*/  LDS.128 R208, [R252] ;  /* 0x00000000fcd07984 */ /* 0x000e620000000c00 */
[----:B---3--:R-:W-:-:S02]  /*f2a0*/  IMAD.MOV.U32 R228, RZ, RZ, R144 ;  /* 0x000000ffffe47224 */ /* 0x008fc400078e0090 */
[----:B------:R-:W-:Y:S01]  /*f2b0*/  IMAD.MOV.U32 R229, RZ, RZ, R146 ;  /* 0x000000ffffe57224 */ /* 0x000fe200078e0092 */
[----:B------:R-:W-:Y:S01]  /*f2c0*/  BAR.SYNC.DEFER_BLOCKING 0x0 ;  /* 0x0000000000007b1d */ /* 0x000fe20000010000 */
[----:B------:R-:W-:Y:S02]  /*f2d0*/  IMAD.MOV.U32 R230, RZ, RZ, R80 ;  /* 0x000000ffffe67224 */ /* 0x000fe400078e0050 */
[----:B------:R-:W-:-:S05]  /*f2e0*/  IMAD.MOV.U32 R231, RZ, RZ, R82 ;  /* 0x000000ffffe77224 */ /* 0x000fca00078e0052 */
[----:B------:R-:W-:Y:S01]  /*f2f0*/  STSM.16.M88.4 [R0], R228 ;  /* 0x000000e400007844 */ /* 0x000fe20000000200 */
[----:B------:R-:W-:Y:S06]  /*f300*/  BAR.SYNC.DEFER_BLOCKING 0x0 ;  /* 0x0000000000007b1d */ /* 0x000fec0000010000 */
[----:B------:R-:W3:Y:S02]  /*f310*/  LDS.128 R228, [R252] ;  /* 0x00000000fce47984 */ /* 0x000ee40000000c00 */
[----:B------:R-:W-:Y:S06]  /*f320*/  BAR.SYNC.DEFER_BLOCKING 0x0 ;  /* 0x0000000000007b1d */ /* 0x000fec0000010000 */
[----:B----4-:R4:W-:Y:S02]  /*f330*/  STSM.16.M88.4 [R0], R232 ;  /* 0x000000e800007844 */ /* 0x0109e40000000200 */
[----:B------:R-:W-:Y:S06]  /*f340*/  BAR.SYNC.DEFER_BLOCKING 0x0 ;  /* 0x0000000000007b1d */ /* 0x000fec0000010000 */
[----:B------:R-:W3:Y:S02]  /*f350*/  LDS.128 R144, [R252] ;  /* 0x00000000fc907984 */ /* 0x000ee40000000c00 */
[----:B------:R-:W-:Y:S06]  /*f360*/  BAR.SYNC.DEFER_BLOCKING 0x0 ;  /* 0x0000000000007b1d */ /* 0x000fec0000010000 */
[----:B------:R-:W-:Y:S02]  /*f370*/  STSM.16.M88.4 [R0], R244 ;  /* 0x000000f400007844 */ /* 0x000fe40000000200 */
[----:B------:R-:W-:Y:S06]  /*f380*/  BAR.SYNC.DEFER_BLOCKING 0x0 ;  /* 0x0000000000007b1d */ /* 0x000fec0000010000 */
[----:B------:R-:W3:Y:S02]  /*f390*/  LDS.128 R80, [R252] ;  /* 0x00000000fc507984 */ /* 0x000ee40000000c00 */
[----:B------:R-:W-:Y:S06]  /*f3a0*/  BAR.SYNC.DEFER_BLOCKING 0x0 ;  /* 0x0000000000007b1d */ /* 0x000fec0000010000 */
[----:B--2---:R-:W-:Y:S02]  /*f3b0*/  STSM.16.M88.4 [R0], R236 ;  /* 0x000000ec00007844 */ /* 0x004fe40000000200 */
[----:B------:R-:W-:Y:S01]  /*f3c0*/  BAR.SYNC.DEFER_BLOCKING 0x0 ;  /* 0x0000000000007b1d */ /* 0x000fe20000010000 */
[----:B----4-:R-:W-:-:S02]  /*f3d0*/  IMAD.MOV.U32 R232, RZ, RZ, R148 ;  /* 0x000000ffffe87224 */ /* 0x010fc400078e0094 */
[----:B------:R-:W-:-:S03]  /*f3e0*/  IMAD.MOV.U32 R233, RZ, RZ, R150 ;  /* 0x000000ffffe97224 */ /* 0x000fc600078e0096 */
[----:B------:R-:W2:Y:S01]  /*f3f0*/  LDS.128 R236, [R252] ;  /* 0x00000000fcec7984 */ /* 0x000ea20000000c00 */
[----:B------:R-:W-:Y:S02]  /*f400*/  IMAD.MOV.U32 R234, RZ, RZ, R84 ;  /* 0x000000ffffea7224 */ /* 0x000fe400078e0054 */
[----:B------:R-:W-:Y:S01]  /*f410*/  IMAD.MOV.U32 R235, RZ, RZ, R86 ;  /* 0x000000ffffeb7224 */ /* 0x000fe200078e0056 */
[----:B------:R-:W-:Y:S06]  /*f420*/  BAR.SYNC.DEFER_BLOCKING 0x0 ;  /* 0x0000000000007b1d */ /* 0x000fec0000010000 */
[----:B------:R4:W-:Y:S04]  /*f430*/  STSM.16.M88.4 [R0], R232 ;  /* 0x000000e800007844 */ /* 0x0009e80000000200 */
[----:B----4-:R-:W4:Y:S04]  /*f440*/  LDL.LU R232, [R1+0xf4] ;  /* 0x0000f40001e87983 */ /* 0x010f280000300800 */
[----:B------:R-:W4:Y:S04]  /*f450*/  LDL.LU R233, [R1+0xfc] ;  /* 0x0000fc0001e97983 */ /* 0x000f280000300800 */
[----:B------:R-:W3:Y:S01]  /*f460*/  LDL.LU R251, [R1+0x130] ;  /* 0x0001300001fb7983 */ /* 0x000ee20000300800 */
[----:B------:R-:W-:-:S02]  /*f470*/  IMAD.MOV.U32 R234, RZ, RZ, R213 ;  /* 0x000000ffffea7224 */ /* 0x000fc400078e00d5 */
[----:B------:R-:W-:Y:S01]  /*f480*/  IMAD.MOV.U32 R235, RZ, RZ, R215 ;  /* 0x000000ffffeb7224 */ /* 0x000fe200078e00d7 */
[----:B------:R-:W-:Y:S01]  /*f490*/  BAR.SYNC.DEFER_BLOCKING 0x0 ;  /* 0x0000000000007b1d */ /* 0x000fe20000010000 */
[----:B------:R-:W-:Y:S02]  /*f4a0*/  IMAD.MOV.U32 R148, RZ, RZ, R149 ;  /* 0x000000ffff947224 */ /* 0x000fe400078e0095 */
[----:B------:R-:W-:Y:S02]  /*f4b0*/  IMAD.MOV.U32 R150, RZ, RZ, R85 ;  /* 0x000000ffff967224 */ /* 0x000fe400078e0055 */
[----:B------:R-:W-:Y:S01]  /*f4c0*/  IMAD R3, R12, R8, RZ ;  /* 0x000000080c037224 */ /* 0x000fe200078e02ff */
[----:B------:R-:W-:Y:S01]  /*f4d0*/  ISETP.LT.AND P6, PT, R9, UR31, !P6 ;  /* 0x0000001f09007c0c */ /* 0x000fe2000f7c1270 */
[----:B------:R-:W2:Y:S04]  /*f4e0*/  LDL.LU R246, [R1+0x118] ;  /* 0x0001180001f67983 */ /* 0x000ea80000300800 */
[----:B------:R-:W1:Y:S01]  /*f4f0*/  LDS.128 R212, [R252] ;  /* 0x00000000fcd47984 */ /* 0x000e620000000c00 */
[----:B------:R-:W-:Y:S01]  /*f500*/  BAR.SYNC.DEFER_BLOCKING 0x0 ;  /* 0x0000000000007b1d */ /* 0x000fe20000010000 */
[----:B------:R-:W-:-:S02]  /*f510*/  IMAD.MOV.U32 R149, RZ, RZ, R151 ;  /* 0x000000ffff957224 */ /* 0x000fc400078e0097 */
[----:B------:R-:W-:Y:S01]  /*f520*/  IMAD.MOV.U32 R151, RZ, RZ, R87 ;  /* 0x000000ffff977224 */ /* 0x000fe200078e0057 */
[----:B------:R-:W-:Y:S01]  /*f530*/  LEA R2, P4, R3, UR4, 0x2 ;  /* 0x0000000403027c11 */ /* 0x000fe2000f8810ff */
[----:B------:R-:W-:-:S03]  /*f540*/  IMAD R8, R8, 0x80, R3 ;  /* 0x0000008008087824 */ /* 0x000fc600078e0203 */
[----:B------:R-:W-:Y:S01]  /*f550*/  LEA.HI.X.SX32 R3, R3, UR5, 0x2, P4 ;  /* 0x0000000503037c11 */ /* 0x000fe2000a0f16ff */
[----:B------:R-:W2:Y:S04]  /*f560*/  LDL.LU R244, [R1+0x13c] ;  /* 0x00013c0001f47983 */ /* 0x000ea80000300800 */
[----:B------:R-:W2:Y:S04]  /*f570*/  LDL.LU R245, [R1+0x12c] ;  /* 0x00012c0001f57983 */ /* 0x000ea80000300800 */
[----:B------:R-:W2:Y:S01]  /*f580*/  LDL.LU R247, [R1+0x10c] ;  /* 0x00010c0001f77983 */ /* 0x000ea20000300800 */
[----:B------:R-:W-:Y:S01]  /*f590*/  ISETP.LT.AND P5, PT, R13, UR6, !P5 ;  /* 0x000000060d007c0c */ /* 0x000fe2000efa1270 */
[----:B------:R-:W-:-:S02]  /*f5a0*/  ULDC UR6, c[0x0][0x22c] ;  /* 0x00008b0000067ab9 */ /* 0x000fc40000000800 */
[----:B----4-:R4:W-:Y:S01]  /*f5b0*/  STSM.16.M88.4 [R0], R232 ;  /* 0x000000e800007844 */ /* 0x0109e20000000200 */
[----:B------:R-:W-:Y:S06]  /*f5c0*/  BAR.SYNC.DEFER_BLOCKING 0x0 ;  /* 0x0000000000007b1d */ /* 0x000fec0000010000 */
[----:B----4-:R-:W4:Y:S04]  /*f5d0*/  LDL.LU R232, [R1+0x104] ;  /* 0x0001040001e87983 */ /* 0x010f280000300800 */
[----:B------:R-:W2:Y:S04]  /*f5e0*/  LDL.LU R233, [R1+0x138] ;  /* 0x0001380001e97983 */ /* 0x000ea80000300800 */
[----:B------:R-:W2:Y:S04]  /*f5f0*/  LDL.LU R234, [R1+0x128] ;  /* 0x0001280001ea7983 */ /* 0x000ea80000300800 */
[----:B------:R-:W1:Y:S01]  /*f600*/  LDS.128 R84, [R252] ;  /* 0x00000000fc547984 */ /* 0x000e620000000c00 */
[----:B------:R-:W-:Y:S06]  /*f610*/  BAR.SYNC.DEFER_BLOCKING 0x0 ;  /* 0x0000000000007b1d */ /* 0x000fec0000010000 */
[----:B------:R-:W2:Y:S04]  /*f620*/  LDL.LU R235, [R1+0x108] ;  /* 0x0001080001eb7983 */ /* 0x000ea80000300800 */
[----:B------:R3:W-:Y:S02]  /*f630*/  STSM.16.M88.4 [R0], R148 ;  /* 0x0000009400007844 */ /* 0x0007e40000000200 */
[----:B---3--:R-:W-:-:S02]  /*f640*/  IMAD R148, R9, UR26, RZ ;  /* 0x0000001a09947c24 */ /* 0x008fc4000f8e02ff */
[----:B------:R-:W3:Y:S01]  /*f650*/  LDL.LU R150, [R1+0x110] ;  /* 0x0001100001967983 */ /* 0x000ee20000300800 */
[----:B------:R-:W-:Y:S02]  /*f660*/  VIADD R0, R9, 0x4 ;  /* 0x0000000409007836 */ /* 0x000fe40000000000 */
[----:B------:R-:W-:Y:S01]  /*f670*/  IMAD.WIDE R14, R148, 0x4, R2 ;  /* 0x00000004940e7825 */ /* 0x000fe200078e0202 */
[----:B------:R-:W-:Y:S06]  /*f680*/  BAR.SYNC.DEFER_BLOCKING 0x0 ;  /* 0x0000000000007b1d */ /* 0x000fec0000010000 */
[----:B------:R-:W4:Y:S04]  /*f690*/  LDL.LU R151, [R1+0x114] ;  /* 0x0001140001977983 */ /* 0x000f280000300800 */
[----:B------:R1:W-:Y:S01]  /*f6a0*/  @P6 STG.E desc[UR16][R14.64], R251 ;  /* 0x000000fb0e006986 */ /* 0x0003e2000c101910 */
[----:B------:R-:W-:Y:S01]  /*f6b0*/  ISETP.GE.AND P6, PT, R0, UR6, PT ;  /* 0x0000000600007c0c */ /* 0x000fe2000bfc6270 */
[----:B------:R-:W-:-:S02]  /*f6c0*/  ULDC UR6, c[0x0][0x228] ;  /* 0x00008a0000067ab9 */ /* 0x000fc40000000800 */
[----:B-1----:R-:W2:Y:S04]  /*f6d0*/  LDL.LU R251, [R1+0x36c] ;  /* 0x00036c0001fb7983 */ /* 0x002ea80000300800 */
[----:B------:R-:W3:Y:S01]  /*f6e0*/  LDL.LU R0, [R1+0x120] ;  /* 0x0001200001007983 */ /* 0x000ee20000300800 */
[----:B------:R-:W-:-:S04]  /*f6f0*/  LEA R10, P4, R8, UR4, 0x2 ;  /* 0x00000004080a7c11 */ /* 0x000fc8000f8810ff */
[----:B------:R-:W-:Y:S01]  /*f700*/  LEA.HI.X.SX32 R11, R8, UR5, 0x2, P4 ;  /* 0x00000005080b7c11 */ /* 0x000fe2000a0f16ff */
[----:B------:R-:W-:Y:S02]  /*f710*/  ULDC.64 UR4, c[0x0][0x228] ;  /* 0x00008a0000047ab9 */ /* 0x000fe40000000a00 */
[----:B------:R-:W-:Y:S01]  /*f720*/  ISETP.LT.AND P4, PT, R12, UR4, !P3 ;  /* 0x000000040c007c0c */ /* 0x000fe2000df81270 */
[C---:B------:R-:W-:Y:S01]  /*f730*/  VIADD R8, R148.reuse, UR26 ;  /* 0x0000001a94087c36 */ /* 0x040fe20008000000 */
[----:B------:R-:W-:Y:S01]  /*f740*/  ULDC UR4, c[0x0][0x22c] ;  /* 0x00008b0000047ab9 */ /* 0x000fe20000000800 */
[----:B------:R-:W-:-:S04]  /*f750*/  IMAD.WIDE R148, R148, 0x4, R10 ;  /* 0x0000000494947825 */ /* 0x000fc800078e020a */
[C---:B------:R-:W-:Y:S01]  /*f760*/  IMAD.WIDE R14, R8.reuse, 0x4, R2 ;  /* 0x00000004080e7825 */ /* 0x040fe200078e0202 */
[----:B---3--:R1:W-:Y:S05]  /*f770*/  @P5 STG.E desc[UR16][R148.64], R0 ;  /* 0x0000000094005986 */ /* 0x0083ea000c101910 */
[----:B------:R3:W-:Y:S01]  /*f780*/  @P4 STG.E desc[UR16][R14.64], R150 ;  /* 0x000000960e004986 */ /* 0x0007e2000c101910 */
[C---:B-1----:R-:W-:Y:S02]  /*f790*/  VIADD R0, R8.reuse, UR26 ;  /* 0x0000001a08007c36 */ /* 0x042fe40008000000 */
[----:B---3--:R-:W-:Y:S02]  /*f7a0*/  IMAD.WIDE R14, R8, 0x4, R10 ;  /* 0x00000004080e7825 */ /* 0x008fe400078e020a */
[----:B------:R-:W3:Y:S01]  /*f7b0*/  LDL.LU R8, [R1+0x100] ;  /* 0x0001000001087983 */ /* 0x000ee20000300800 */
[----:B------:R-:W-:-:S02]  /*f7c0*/  ISETP.LT.AND P3, PT, R13, UR14, !P3 ;  /* 0x0000000e0d007c0c */ /* 0x000fc4000df61270 */
[----:B------:R-:W-:Y:S01]  /*f7d0*/  ISETP.LT.AND P5, PT, R12, UR12, !P2 ;  /* 0x0000000c0c007c0c */ /* 0x000fe2000d7a1270 */
[----:B------:R-:W-:-:S10]  /*f7e0*/  IMAD.WIDE R148, R0, 0x4, R2 ;  /* 0x0000000400947825 */ /* 0x000fd400078e0202 */
[----:B---3--:R1:W-:Y:S04]  /*f7f0*/  @P3 STG.E desc[UR16][R14.64], R8 ;  /* 0x000000080e003986 */ /* 0x0083e8000c101910 */
[----:B-1----:R-:W3:Y:S01]  /*f800*/  LDL.LU R15, [R1+0x134] ;  /* 0x00013400010f7983 */ /* 0x002ee20000300800 */
[----:B------:R-:W-:Y:S01]  /*f810*/  VIADD R8, R0, UR26 ;  /* 0x0000001a00087c36 */ /* 0x000fe20008000000 */
[----:B------:R-:W-:Y:S02]  /*f820*/  ISETP.LT.AND P2, PT, R13, UR10, !P2 ;  /* 0x0000000a0d007c0c */ /* 0x000fe4000d741270 */
[----:B------:R-:W-:Y:S01]  /*f830*/  ISETP.LT.AND P4, PT, R12, UR8, !P1 ;  /* 0x000000080c007c0c */ /* 0x000fe2000cf81270 */
[----:B------:R-:W-:Y:S01]  /*f840*/  VIADD R150, R9, 0x5 ;  /* 0x0000000509967836 */ /* 0x000fe20000000000 */
[----:B---3--:R1:W-:Y:S01]  /*f850*/  @P5 STG.E desc[UR16][R148.64], R15 ;  /* 0x0000000f94005986 */ /* 0x0083e2000c101910 */
[----:B------:R-:W-:Y:S01]  /*f860*/  ULDC UR8, c[0x0][0x228] ;  /* 0x00008a0000087ab9 */ /* 0x000fe20000000800 */
[----:B-1----:R-:W-:-:S02]  /*f870*/  IMAD.WIDE R148, R0, 0x4, R10 ;  /* 0x0000000400947825 */ /* 0x002fc400078e020a */
[----:B------:R-:W3:Y:S01]  /*f880*/  LDL.LU R0, [R1+0x124] ;  /* 0x0001240001007983 */ /* 0x000ee20000300800 */
[----:B------:R-:W-:Y:S01]  /*f890*/  ISETP.LT.AND P1, PT, R13, UR18, !P1 ;  /* 0x000000120d007c0c */ /* 0x000fe2000cf21270 */
[----:B------:R-:W-:Y:S01]  /*f8a0*/  IMAD.WIDE R14, R8, 0x4, R2 ;  /* 0x00000004080e7825 */ /* 0x000fe200078e0202 */
[----:B------:R-:W-:Y:S01]  /*f8b0*/  ISETP.GE.AND P3, PT, R150, UR4, PT ;  /* 0x0000000496007c0c */ /* 0x000fe2000bf66270 */
[----:B------:R-:W-:Y:S02]  /*f8c0*/  ULDC UR4, c[0x0][0x22c] ;  /* 0x00008b0000047ab9 */ /* 0x000fe40000000800 */
[----:B------:R-:W-:-:S05]  /*f8d0*/  VIADD R150, R9, 0x6 ;  /* 0x0000000609967836 */ /* 0x000fca0000000000 */
[----:B------:R-:W-:Y:S01]  /*f8e0*/  ISETP.GE.AND P5, PT, R150, UR4, PT ;  /* 0x0000000496007c0c */ /* 0x000fe2000bfa6270 */
[----:B------:R-:W-:Y:S01]  /*f8f0*/  ULDC UR4, c[0x0][0x22c] ;  /* 0x00008b0000047ab9 */ /* 0x000fe20000000800 */
[----:B---3--:R1:W-:Y:S01]  /*f900*/  @P2 STG.E desc[UR16][R148.64], R0 ;  /* 0x0000000094002986 */ /* 0x0083e2000c101910 */
[----:B------:R-:W-:-:S03]  /*f910*/  ISETP.LT.AND P2, PT, R12, UR24, !P6 ;  /* 0x000000180c007c0c */ /* 0x000fc6000f741270 */
[----:B----4-:R3:W-:Y:S01]  /*f920*/  @P4 STG.E desc[UR16][R14.64], R151 ;  /* 0x000000970e004986 */ /* 0x0107e2000c101910 */
[----:B------:R-:W-:Y:S02]  /*f930*/  ISETP.LT.AND P6, PT, R13, UR22, !P6 ;  /* 0x000000160d007c0c */ /* 0x000fe4000f7c1270 */
[----:B------:R-:W-:Y:S01]  /*f940*/  ISETP.LT.AND P4, PT, R12, UR20, !P3 ;  /* 0x000000140c007c0c */ /* 0x000fe2000df81270 */
[----:B-1----:R-:W-:Y:S02]  /*f950*/  VIADD R0, R9, 0x7 ;  /* 0x0000000709007836 */ /* 0x002fe40000000000 */
[----:B---3--:R-:W-:-:S04]  /*f960*/  IMAD.WIDE R14, R8, 0x4, R10 ;  /* 0x00000004080e7825 */ /* 0x008fc800078e020a */
[----:B------:R-:W-:Y:S01]  /*f970*/  VIADD R8, R8, UR26 ;  /* 0x0000001a08087c36 */ /* 0x000fe20008000000 */
[----:B------:R1:W-:Y:S01]  /*f980*/  @P1 STG.E desc[UR16][R14.64], R232 ;  /* 0x000000e80e001986 */ /* 0x0003e2000c101910 */
[----:B------:R-:W-:Y:S01]  /*f990*/  ISETP.GE.AND P1, PT, R0, UR4, PT ;  /* 0x0000000400007c0c */ /* 0x000fe2000bf26270 */
[----:B------:R-:W-:Y:S01]  /*f9a0*/  ULDC UR4, c[0x0][0x22c] ;  /* 0x00008b0000047ab9 */ /* 0x000fe20000000800 */
[C---:B------:R-:W-:Y:S02]  /*f9b0*/  VIADD R0, R8.reuse, UR26 ;  /* 0x0000001a08007c36 */ /* 0x040fe40008000000 */
[----:B------:R-:W-:-:S04]  /*f9c0*/  IMAD.WIDE R150, R8, 0x4, R2 ;  /* 0x0000000408967825 */ /* 0x000fc800078e0202 */
[----:B------:R-:W-:Y:S01]  /*f9d0*/  IMAD.WIDE R148, R8, 0x4, R10 ;  /* 0x0000000408947825 */ /* 0x000fe200078e020a */
[----:B--2---:R-:W-:Y:S03]  /*f9e0*/  @P2 STG.E desc[UR16][R150.64], R233 ;  /* 0x000000e996002986 */ /* 0x004fe6000c101910 */
[C---:B-1----:R-:W-:Y:S01]  /*f9f0*/  IMAD.WIDE R14, R0.reuse, 0x4, R2 ;  /* 0x00000004000e7825 */ /* 0x042fe200078e0202 */
[----:B------:R-:W-:Y:S04]  /*fa00*/  @P6 STG.E desc[UR16][R148.64], R234 ;  /* 0x000000ea94006986 */ /* 0x000fe8000c101910 */
[----:B------:R1:W-:Y:S04]  /*fa10*/  @P4 STG.E desc[UR16][R14.64], R246 ;  /* 0x000000f60e004986 */ /* 0x0003e8000c101910 */
[----:B-1----:R-:W2:Y:S01]  /*fa20*/  LDL.LU R246, [R1+0x11c] ;  /* 0x00011c0001f67983 */ /* 0x002ea20000300800 */
[----:B------:R-:W-:Y:S01]  /*fa30*/  ISETP.LT.AND P3, PT, R13, UR28, !P3 ;  /* 0x0000001c0d007c0c */ /* 0x000fe2000df61270 */
[----:B------:R-:W-:-:S02]  /*fa40*/  IMAD.WIDE R14, R0, 0x4, R10 ;  /* 0x00000004000e7825 */ /* 0x000fc400078e020a */
[----:B------:R-:W3:Y:S01]  /*fa50*/  LDL.LU R233, [R1+0x10] ;  /* 0x0000100001e97983 */ /* 0x000ee20000300800 */
[----:B------:R-:W-:Y:S01]  /*fa60*/  ISETP.LT.AND P6, PT, R12, UR30, !P5 ;  /* 0x0000001e0c007c0c */ /* 0x000fe2000efc1270 */
[----:B------:R-:W-:-:S08]  /*fa70*/  VIADD R232, R9, 0x8 ;  /* 0x0000000809e87836 */ /* 0x000fd00000000000 */
[----:B------:R1:W-:Y:S01]  /*fa80*/  @P3 STG.E desc[UR16][R14.64], R235 ;  /* 0x000000eb0e003986 */ /* 0x0003e2000c101910 */
[----:B------:R-:W-:Y:S01]  /*fa90*/  ISETP.LT.AND P5, PT, R13, UR6, !P5 ;  /* 0x000000060d007c0c */ /* 0x000fe2000efa1270 */
[----:B------:R-:W-:Y:S01]  /*faa0*/  VIADD R148, R9, 0x9 ;  /* 0x0000000909947836 */ /* 0x000fe20000000000 */
[----:B------:R-:W-:Y:S01]  /*fab0*/  ISETP.GE.AND P2, PT, R232, UR4, PT ;  /* 0x00000004e8007c0c */ /* 0x000fe2000bf46270 */
[----:B------:R-:W-:Y:S01]  /*fac0*/  VIADD R8, R0, UR26 ;  /* 0x0000001a00087c36 */ /* 0x000fe20008000000 */
[----:B------:R-:W-:Y:S01]  /*fad0*/  ULDC UR4, c[0x0][0x22c] ;  /* 0x00008b0000047ab9 */ /* 0x000fe20000000800 */
[----:B------:R-:W-:Y:S01]  /*fae0*/  ULDC UR6, c[0x0][0x228] ;  /* 0x00008a0000067ab9 */ /* 0x000fe20000000800 */
[----:B-1----:R-:W4:Y:S01]  /*faf0*/  LDL.LU R235, [R1] ;  /* 0x0000000001eb7983 */ /* 0x002f220000300800 */
[----:B------:R-:W-:Y:S01]  /*fb00*/  ISETP.GE.AND P4, PT, R148, UR4, PT ;  /* 0x0000000494007c0c */ /* 0x000fe2000bf86270 */
[C---:B------:R-:W-:Y:S01]  /*fb10*/  IMAD.WIDE R148, R8.reuse, 0x4, R2 ;  /* 0x0000000408947825 */ /* 0x040fe200078e0202 */
[----:B------:R-:W-:Y:S01]  /*fb20*/  ULDC UR4, c[0x0][0x22c] ;  /* 0x00008b0000047ab9 */ /* 0x000fe20000000800 */
[----:B------:R-:W4:Y:S02]  /*fb30*/  LDL.LU R232, [R1+0x14] ;  /* 0x0000140001e87983 */ /* 0x000f240000300800 */
[----:B------:R-:W-:-:S02]  /*fb40*/  IMAD.WIDE R14, R8, 0x4, R10 ;  /* 0x00000004080e7825 */ /* 0x000fc400078e020a */
[----:B------:R-:W-:Y:S04]  /*fb50*/  @P6 STG.E desc[UR16][R148.64], R244 ;  /* 0x000000f494006986 */ /* 0x000fe8000c101910 */
[----:B------:R1:W-:Y:S04]  /*fb60*/  @P5 STG.E desc[UR16][R14.64], R245 ;  /* 0x000000f50e005986 */ /* 0x0003e8000c101910 */
[----:B-1----:R-:W4:Y:S01]  /*fb70*/  LDL.LU R245, [R1+0x4] ;  /* 0x0000040001f57983 */ /* 0x002f220000300800 */
[----:B------:R-:W-:-:S03]  /*fb80*/  VIADD R0, R9, 0xa ;  /* 0x0000000a09007836 */ /* 0x000fc60000000000 */
[----:B------:R-:W4:Y:S02]  /*fb90*/  LDL.LU R234, [R1+0x18] ;  /* 0x0000180001ea7983 */ /* 0x000f240000300800 */
[----:B------:R-:W-:Y:S01]  /*fba0*/  ISETP.GE.AND P3, PT, R0, UR4, PT ;  /* 0x0000000400007c0c */ /* 0x000fe2000bf66270 */
[----:B------:R-:W-:Y:S01]  /*fbb0*/  ULDC UR4, c[0x0][0x228] ;  /* 0x00008a0000047ab9 */ /* 0x000fe20000000800 */
[----:B------:R-:W4:Y:S01]  /*fbc0*/  LDL.LU R244, [R1+0x8] ;  /* 0x0000080001f47983 */ /* 0x000f220000300800 */
[----:B------:R-:W-:Y:S01]  /*fbd0*/  ISETP.LT.AND P6, PT, R12, UR4, !P1 ;  /* 0x000000040c007c0c */ /* 0x000fe2000cfc1270 */
[----:B------:R-:W-:Y:S01]  /*fbe0*/  VIADD R151, R8, UR26 ;  /* 0x0000001a08977c36 */ /* 0x000fe20008000000 */
[----:B------:R-:W-:Y:S01]  /*fbf0*/  ISETP.LT.AND P1, PT, R13, UR6, !P1 ;  /* 0x000000060d007c0c */ /* 0x000fe2000cf21270 */
[----:B------:R-:W-:Y:S01]  /*fc00*/  ULDC UR4, c[0x0][0x228] ;  /* 0x00008a0000047ab9 */ /* 0x000fe20000000800 */
[----:B------:R-:W-:Y:S02]  /*fc10*/  VIADD R8, R9, 0xb ;  /* 0x0000000b09087836 */ /* 0x000fe40000000000 */
[----:B------:R-:W-:-:S04]  /*fc20*/  IMAD.WIDE R148, R151, 0x4, R2 ;  /* 0x0000000497947825 */ /* 0x000fc800078e0202 */
[C---:B------:R-:W-:Y:S01]  /*fc30*/  IMAD.WIDE R14, R151.reuse, 0x4, R10 ;  /* 0x00000004970e7825 */ /* 0x040fe200078e020a */
[----:B------:R-:W-:Y:S01]  /*fc40*/  ISETP.LT.AND P5, PT, R12, UR4, !P2 ;  /* 0x000000040c007c0c */ /* 0x000fe2000d7a1270 */
[----:B------:R-:W-:Y:S01]  /*fc50*/  ULDC UR6, c[0x0][0x228] ;  /* 0x00008a0000067ab9 */ /* 0x000fe20000000800 */
[----:B------:R-:W-:Y:S01]  /*fc60*/  ULDC UR4, c[0x0][0x22c] ;  /* 0x00008b0000047ab9 */ /* 0x000fe20000000800 */
[----:B------:R-:W-:Y:S01]  /*fc70*/  VIADD R0, R151, UR26 ;  /* 0x0000001a97007c36 */ /* 0x000fe20008000000 */
[----:B--2---:R1:W-:Y:S04]  /*fc80*/  @P6 STG.E desc[UR16][R148.64], R246 ;  /* 0x000000f694006986 */ /* 0x0043e8000c101910 */
[----:B------:R2:W-:Y:S04]  /*fc90*/  @P1 STG.E desc[UR16][R14.64], R247 ;  /* 0x000000f70e001986 */ /* 0x0005e8000c101910 */
[----:B-1----:R-:W4:Y:S04]  /*fca0*/  LDL.LU R246, [R1+0x1c] ;  /* 0x00001c0001f67983 */ /* 0x002f280000300800 */
[----:B--2---:R-:W2:Y:S01]  /*fcb0*/  LDL.LU R247, [R1+0xc] ;  /* 0x00000c0001f77983 */ /* 0x004ea20000300800 */
[----:B------:R-:W-:Y:S01]  /*fcc0*/  ISETP.LT.AND P2, PT, R13, UR6, !P2 ;  /* 0x000000060d007c0c */ /* 0x000fe2000d741270 */
[----:B------:R-:W-:Y:S01]  /*fcd0*/  IMAD.WIDE R14, R0, 0x4, R2 ;  /* 0x00000004000e7825 */ /* 0x000fe200078e0202 */
[----:B------:R-:W-:Y:S01]  /*fce0*/  ISETP.GE.AND P6, PT, R8, UR4, PT ;  /* 0x0000000408007c0c */ /* 0x000fe2000bfc6270 */
[----:B------:R-:W-:Y:S01]  /*fcf0*/  ULDC UR4, c[0x0][0x228] ;  /* 0x00008a0000047ab9 */ /* 0x000fe20000000800 */
[----:B------:R-:W-:Y:S01]  /*fd00*/  ULDC UR6, c[0x0][0x228] ;  /* 0x00008a0000067ab9 */ /* 0x000fe20000000800 */
[----:B------:R-:W-:Y:S01]  /*fd10*/  VIADD R8, R9, 0xc ;  /* 0x0000000c09087836 */ /* 0x000fe20000000000 */
[----:B------:R-:W-:Y:S01]  /*fd20*/  ISETP.LT.AND P1, PT, R12, UR4, !P4 ;  /* 0x000000040c007c0c */ /* 0x000fe2000e721270 */
[----:B------:R-:W-:Y:S01]  /*fd30*/  ULDC UR4, c[0x0][0x22c] ;  /* 0x00008b0000047ab9 */ /* 0x000fe20000000800 */
[----:B---3--:R1:W-:Y:S01]  /*fd40*/  @P5 STG.E desc[UR16][R14.64], R233 ;  /* 0x000000e90e005986 */ /* 0x0083e2000c101910 */
[----:B------:R-:W-:Y:S01]  /*fd50*/  IMAD.WIDE R148, R0, 0x4, R10 ;  /* 0x0000000400947825 */ /* 0x000fe200078e020a */
[----:B------:R-:W-:Y:S01]  /*fd60*/  ISETP.GE.AND P5, PT, R8, UR4, PT ;  /* 0x0000000408007c0c */ /* 0x000fe2000bfa6270 */
[----:B------:R-:W-:-:S02]  /*fd70*/  ULDC UR4, c[0x0][0x228] ;  /* 0x00008a0000047ab9 */ /* 0x000fc40000000800 */
[----:B------:R-:W-:Y:S01]  /*fd80*/  ISETP.LT.AND P4, PT, R13, UR4, !P4 ;  /* 0x000000040d007c0c */ /* 0x000fe2000e781270 */
[----:B----4-:R3:W-:Y:S01]  /*fd90*/  @P2 STG.E desc[UR16][R148.64], R235 ;  /* 0x000000eb94002986 */ /* 0x0107e2000c101910 */
[----:B------:R-:W-:Y:S01]  /*fda0*/  ISETP.LT.AND P2, PT, R12, UR6, !P3 ;  /* 0x000000060c007c0c */ /* 0x000fe2000df41270 */
[----:B------:R-:W-:Y:S01]  /*fdb0*/  ULDC UR4, c[0x0][0x22c] ;  /* 0x00008b0000047ab9 */ /* 0x000fe20000000800 */
[----:B------:R-:W-:Y:S01]  /*fdc0*/  ULDC UR6, c[0x0][0x228] ;  /* 0x00008a0000067ab9 */ /* 0x000fe20000000800 */
[----:B-1----:R-:W-:Y:S02]  /*fdd0*/  VIADD R233, R0, UR26 ;  /* 0x0000001a00e97c36 */ /* 0x002fe40008000000 */
[----:B------:R-:W-:Y:S02]  /*fde0*/  VIADD R0, R9, 0xd ;  /* 0x0000000d09007836 */ /* 0x000fe40000000000 */
[----:B------:R-:W-:-:S04]  /*fdf0*/  IMAD.WIDE R150, R233, 0x4, R2 ;  /* 0x00000004e9967825 */ /* 0x000fc800078e0202 */
[C---:B---3--:R-:W-:Y:S01]  /*fe00*/  VIADD R235, R233.reuse, UR26 ;  /* 0x0000001ae9eb7c36 */ /* 0x048fe20008000000 */
[----:B------:R1:W-:Y:S01]  /*fe10*/  @P1 STG.E desc[UR16][R150.64], R248 ;  /* 0x000000f896001986 */ /* 0x0003e2000c101910 */
[----:B------:R-:W-:Y:S01]  /*fe20*/  ISETP.GE.AND P1, PT, R0, UR4, PT ;  /* 0x0000000400007c0c */ /* 0x000fe2000bf26270 */
[----:B------:R-:W-:Y:S01]  /*fe30*/  IMAD.WIDE R14, R233, 0x4, R10 ;  /* 0x00000004e90e7825 */ /* 0x000fe200078e020a */
[----:B------:R-:W-:-:S03]  /*fe40*/  ULDC UR4, c[0x0][0x228] ;  /* 0x00008a0000047ab9 */ /* 0x000fc60000000800 */
[----:B------:R-:W-:Y:S01]  /*fe50*/  VIADD R0, R9, 0xe ;  /* 0x0000000e09007836 */ /* 0x000fe20000000000 */
[----:B------:R-:W-:Y:S01]  /*fe60*/  ISETP.LT.AND P3, PT, R13, UR4, !P3 ;  /* 0x000000040d007c0c */ /* 0x000fe2000df61270 */
[C---:B------:R-:W-:Y:S01]  /*fe70*/  IMAD.WIDE R148, R235.reuse, 0x4, R2 ;  /* 0x00000004eb947825 */ /* 0x040fe200078e0202 */
[----:B------:R-:W-:Y:S01]  /*fe80*/  ULDC UR4, c[0x0][0x22c] ;  /* 0x00008b0000047ab9 */ /* 0x000fe20000000800 */
[----:B------:R-:W-:Y:S01]  /*fe90*/  @P4 STG.E desc[UR16][R14.64], R240 ;  /* 0x000000f00e004986 */ /* 0x000fe2000c101910 */
[----:B------:R-:W-:Y:S01]  /*fea0*/  ISETP.GE.AND P4, PT, R0, UR4, PT ;  /* 0x0000000400007c0c */ /* 0x000fe2000bf86270 */
[----:B------:R-:W-:Y:S02]  /*feb0*/  ULDC UR4, c[0x0][0x228] ;  /* 0x00008a0000047ab9 */ /* 0x000fe40000000800 */
[----:B------:R3:W-:Y:S01]  /*fec0*/  @P2 STG.E desc[UR16][R148.64], R232 ;  /* 0x000000e894002986 */ /* 0x0007e2000c101910 */
[----:B------:R-:W-:Y:S01]  /*fed0*/  ISETP.LT.AND P2, PT, R12, UR4, !P6 ;  /* 0x000000040c007c0c */ /* 0x000fe2000f741270 */
[----:B-1----:R-:W-:Y:S01]  /*fee0*/  IMAD.WIDE R150, R235, 0x4, R10 ;  /* 0x00000004eb967825 */ /* 0x002fe200078e020a */
[----:B------:R-:W-:-:S03]  /*fef0*/  ULDC UR4, c[0x0][0x228] ;  /* 0x00008a0000047ab9 */ /* 0x000fc60000000800 */
[----:B------:R-:W-:Y:S01]  /*ff00*/  VIADD R235, R235, UR26 ;  /* 0x0000001aebeb7c36 */ /* 0x000fe20008000000 */
[----:B------:R-:W-:Y:S01]  /*ff10*/  ISETP.LT.AND P6, PT, R13, UR4, !P6 ;  /* 0x000000040d007c0c */ /* 0x000fe2000f7c1270 */
[----:B------:R-:W-:Y:S01]  /*ff20*/  ULDC UR4, c[0x0][0x228] ;  /* 0x00008a0000047ab9 */ /* 0x000fe20000000800 */
[----:B------:R1:W-:Y:S01]  /*ff30*/  @P3 STG.E desc[UR16][R150.64], R245 ;  /* 0x000000f596003986 */ /* 0x0003e2000c101910 */
[----:B------:R-:W-:Y:S01]  /*ff40*/  ISETP.LT.AND P3, PT, R12, UR4, !P5 ;  /* 0x000000040c007c0c */ /* 0x000fe2000ef61270 */
[----:B------:R-:W-:Y:S01]  /*ff50*/  VIADD R0, R9, 0xf ;  /* 0x0000000f09007836 */ /* 0x000fe20000000000 */
[----:B------:R-:W-:Y:S01]  /*ff60*/  ULDC UR4, c[0x0][0x22c] ;  /* 0x00008b0000047ab9 */ /* 0x000fe20000000800 */
[----:B---3--:R-:W-:-:S05]  /*ff70*/  IMAD.WIDE R232, R235, 0x4, R2 ;  /* 0x00000004ebe87825 */ /* 0x008fca00078e0202 */
[----:B------:R3:W-:Y:S01]  /*ff80*/  @P2 STG.E desc[UR16][R232.64], R249 ;  /* 0x000000f9e8002986 */ /* 0x0007e2000c101910 */
[----:B------:R-:W-:Y:S01]  /*ff90*/  ISETP.GE.AND P2, PT, R0, UR4, PT ;  /* 0x0000000400007c0c */ /* 0x000fe2000bf46270 */
[----:B------:R-:W-:Y:S01]  /*ffa0*/  ULDC UR4, c[0x0][0x228] ;  /* 0x00008a0000047ab9 */ /* 0x000fe20000000800 */
[----:B-1----:R-:W-:Y:S01]  /*ffb0*/  VIADD R245, R235, UR26 ;  /* 0x0000001aebf57c36 */ /* 0x002fe20008000000 */
[----:B------:R-:W-:Y:S01]  /*ffc0*/  ISETP.LT.AND P5, PT, R13, UR4, !P5 ;  /* 0x000000040d007c0c */ /* 0x000fe2000efa1270 */
[----:B------:R-:W-:Y:S01]  /*ffd0*/  IMAD.WIDE R14, R235, 0x4, R10 ;  /* 0x00000004eb0e7825 */ /* 0x000fe200078e020a */
[----:B------:R-:W-:-:S03]  /*ffe0*/  ULDC UR4, c[0x0][0x228] ;  /* 0x00008a0000047ab9 */ /* 0x000fc60000000800 */
[C---:B------:R-:W-:Y:S01]  /*fff0*/  IMAD.WIDE R148, R245.reuse, 0x4, R2 ;  /* 0x00000004f5947825 */ /* 0x040fe200078e0202 */
[----:B------:R1:W-:Y:S04]  /*10000*/  @P6 STG.E desc[UR16][R14.64], R241 ;  /* 0x000000f10e006986 */ /* 0x0003e8000c101910 */
[----:B------:R4:W-:Y:S01]  /*10010*/  @P3 STG.E desc[UR16][R148.64], R234 ;  /* 0x000000ea94003986 */ /* 0x0009e2000c101910 */
[----:B------:R-:W-:Y:S01]  /*10020*/  ISETP.LT.AND P3, PT, R12, UR4, !P1 ;  /* 0x000000040c007c0c */ /* 0x000fe2000cf61270 */
[----:B------:R-:W-:Y:S01]  /*10030*/  IMAD.WIDE R150, R245, 0x4, R10 ;  /* 0x00000004f5967825 */ /* 0x000fe200078e020a */
[----:B------:R-:W-:Y:S01]  /*10040*/  ISETP.LT.AND P1, PT, R13, UR6, !P1 ;  /* 0x000000060d007c0c */ /* 0x000fe2000cf21270 */
[----:B------:R-:W-:Y:S02]  /*10050*/  ULDC UR4, c[0x0][0x22c] ;  /* 0x00008b0000047ab9 */ /* 0x000fe40000000800 */
[----:B------:R-:W-:-:S02]  /*10060*/  VIADD R0, R9, 0x10 ;  /* 0x0000001009007836 */ /* 0x000fc40000000000 */
[----:B---3--:R-:W-:Y:S01]  /*10070*/  VIADD R233, R245, UR26 ;  /* 0x0000001af5e97c36 */ /* 0x008fe20008000000 */
[----:B------:R-:W-:Y:S01]  /*10080*/  @P5 STG.E desc[UR16][R150.64], R244 ;  /* 0x000000f496005986 */ /* 0x000fe2000c101910 */
[----:B------:R-:W-:Y:S01]  /*10090*/  ISETP.LT.AND P6, PT, R12, UR8, !P4 ;  /* 0x000000080c007c0c */ /* 0x000fe2000e7c1270 */
[----:B------:R-:W-:Y:S01]  /*100a0*/  ULDC UR6, c[0x0][0x228] ;  /* 0x00008a0000067ab9 */ /* 0x000fe20000000800 */
[----:B-1----:R-:W-:Y:S01]  /*100b0*/  IMAD.WIDE R14, R233, 0x4, R2 ;  /* 0x00000004e90e7825 */ /* 0x002fe200078e0202 */
[----:B------:R-:W-:Y:S01]  /*100c0*/  ISETP.GE.AND P5, PT, R0, UR4, PT ;  /* 0x0000000400007c0c */ /* 0x000fe2000bfa6270 */
[----:B------:R-:W-:Y:S01]  /*100d0*/  ULDC UR4, c[0x0][0x22c] ;  /* 0x00008b0000047ab9 */ /* 0x000fe20000000800 */
[----:B------:R-:W-:Y:S01]  /*100e0*/  ULDC UR8, c[0x0][0x228] ;  /* 0x00008a0000087ab9 */ /* 0x000fe20000000800 */
[----:B------:R-:W-:Y:S01]  /*100f0*/  VIADD R0, R9, 0x11 ;  /* 0x0000001109007836 */ /* 0x000fe20000000000 */
[----:B------:R-:W-:Y:S01]  /*10100*/  ISETP.LT.AND P4, PT, R13, UR6, !P4 ;  /* 0x000000060d007c0c */ /* 0x000fe2000e781270 */
[C---:B----4-:R-:W-:Y:S01]  /*10110*/  IMAD.WIDE R148, R233.reuse, 0x4, R10 ;  /* 0x00000004e9947825 */ /* 0x050fe200078e020a */
[----:B------:R1:W-:Y:S01]  /*10120*/  @P3 STG.E desc[UR16][R14.64], R250 ;  /* 0x000000fa0e003986 */ /* 0x0003e2000c101910 */
[----:B------:R-:W-:Y:S01]  /*10130*/  ULDC UR6, c[0x0][0x228] ;  /* 0x00008a0000067ab9 */ /* 0x000fe20000000800 */
[----:B------:R-:W-:Y:S01]  /*10140*/  ISETP.GE.AND P3, PT, R0, UR4, PT ;  /* 0x0000000400007c0c */ /* 0x000fe2000bf66270 */
[----:B------:R-:W-:Y:S01]  /*10150*/  VIADD R235, R233, UR26 ;  /* 0x0000001ae9eb7c36 */ /* 0x000fe20008000000 */
[----:B------:R-:W-:Y:S01]  /*10160*/  ULDC UR4, c[0x0][0x228] ;  /* 0x00008a0000047ab9 */ /* 0x000fe20000000800 */
[----:B------:R3:W-:Y:S01]  /*10170*/  @P1 STG.E desc[UR16][R148.64], R242 ;  /* 0x000000f294001986 */ /* 0x0007e2000c101910 */
[----:B------:R-:W-:Y:S01]  /*10180*/  ISETP.LT.AND P1, PT, R12, UR4, !P2 ;  /* 0x000000040c007c0c */ /* 0x000fe2000d721270 */
[----:B------:R-:W-:Y:S01]  /*10190*/  IMAD.WIDE R232, R235, 0x4, R2 ;  /* 0x00000004ebe87825 */ /* 0x000fe200078e0202 */
[----:B------:R-:W-:Y:S01]  /*101a0*/  ISETP.LT.AND P2, PT, R13, UR6, !P2 ;  /* 0x000000060d007c0c */ /* 0x000fe2000d741270 */
[----:B------:R-:W-:Y:S01]  /*101b0*/  ULDC UR4, c[0x0][0x22c] ;  /* 0x00008b0000047ab9 */ /* 0x000fe20000000800 */
[----:B------:R-:W-:Y:S01]  /*101c0*/  ULDC UR6, c[0x0][0x228] ;  /* 0x00008a0000067ab9 */ /* 0x000fe20000000800 */
[----:B------:R-:W-:-:S02]  /*101d0*/  VIADD R0, R9, 0x12 ;  /* 0x0000001209007836 */ /* 0x000fc40000000000 */
[----:B-1----:R-:W-:-:S04]  /*101e0*/  IMAD.WIDE R14, R235, 0x4, R10 ;  /* 0x00000004eb0e7825 */ /* 0x002fc800078e020a */
[----:B------:R-:W-:-:S04]  /*101f0*/  VIADD R151, R235, UR26 ;  /* 0x0000001aeb977c36 */ /* 0x000fc80008000000 */
[----:B---3--:R-:W-:-:S04]  /*10200*/  IMAD.WIDE R148, R151, 0x4, R2 ;  /* 0x0000000497947825 */ /* 0x008fc800078e0202 */
[C---:B------:R-:W-:Y:S02]  /*10210*/  VIADD R235, R151.reuse, UR26 ;  /* 0x0000001a97eb7c36 */ /* 0x040fe40008000000 */
[----:B------:R-:W-:-:S04]  /*10220*/  IMAD.WIDE R150, R151, 0x4, R10 ;  /* 0x0000000497967825 */ /* 0x000fc800078e020a */
[----:B------:R-:W-:Y:S01]  /*10230*/  VIADD R241, R235, UR26 ;  /* 0x0000001aebf17c36 */ /* 0x000fe20008000000 */
[----:B------:R1:W-:Y:S01]  /*10240*/  @P6 STG.E desc[UR16][R232.64], R246 ;  /* 0x000000f6e8006986 */ /* 0x0003e2000c101910 */
[----:B------:R-:W-:Y:S01]  /*10250*/  ISETP.LT.AND P6, PT, R12, UR8, !P5 ;  /* 0x000000080c007c0c */ /* 0x000fe2000efc1270 */
[----:B------:R-:W-:Y:S02]  /*10260*/  ULDC UR8, c[0x0][0x228] ;  /* 0x00008a0000087ab9 */ /* 0x000fe40000000800 */
[----:B--2---:R2:W-:Y:S01]  /*10270*/  @P4 STG.E desc[UR16][R14.64], R247 ;  /* 0x000000f70e004986 */ /* 0x0045e2000c101910 */
[----:B------:R-:W-:Y:S01]  /*10280*/  ISETP.GE.AND P4, PT, R0, UR4, PT ;  /* 0x0000000400007c0c */ /* 0x000fe2000bf86270 */
[----:B------:R-:W-:Y:S01]  /*10290*/  VIADD R0, R9, 0x13 ;  /* 0x0000001309007836 */ /* 0x000fe20000000000 */
[----:B------:R-:W-:Y:S01]  /*102a0*/  ULDC UR4, c[0x0][0x22c] ;  /* 0x00008b0000047ab9 */ /* 0x000fe20000000800 */
[----:B------:R3:W-:Y:S03]  /*102b0*/  @P1 STG.E desc[UR16][R148.64], R251 ;  /* 0x000000fb94001986 */ /* 0x0007e6000c101910 */
[----:B------:R-:W-:Y:S01]  /*102c0*/  ISETP.GE.AND P1, PT, R0, UR4, PT ;  /* 0x0000000400007c0c */ /* 0x000fe2000bf26270 */
[----:B-1----:R-:W-:Y:S01]  /*102d0*/  IMAD.WIDE R232, R235, 0x4, R2 ;  /* 0x00000004ebe87825 */ /* 0x002fe200078e0202 */
[----:B------:R-:W-:Y:S01]  /*102e0*/  ULDC UR4, c[0x0][0x228] ;  /* 0x00008a0000047ab9 */ /* 0x000fe20000000800 */
[----:B------:R1:W-:Y:S01]  /*102f0*/  @P2 STG.E desc[UR16][R150.64], R243 ;  /* 0x000000f396002986 */ /* 0x0003e2000c101910 */
[----:B------:R-:W-:Y:S01]  /*10300*/  ISETP.LT.AND P5, PT, R13, UR4, !P5 ;  /* 0x000000040d007c0c */ /* 0x000fe2000efa1270 */
[----:B------:R-:W-:Y:S01]  /*10310*/  ULDC UR4, c[0x0][0x228] ;  /* 0x00008a0000047ab9 */ /* 0x000fe20000000800 */
[----:B------:R-:W-:Y:S01]  /*10320*/  VIADD R0, R9, 0x14 ;  /* 0x0000001409007836 */ /* 0x000fe20000000000 */
[----:B------:R-:W-:Y:S01]  /*10330*/  @P6 STG.E desc[UR16][R232.64], R20 ;  /* 0x00000014e8006986 */ /* 0x000fe2000c101910 */
[----:B------:R-:W-:Y:S01]  /*10340*/  ISETP.LT.AND P6, PT, R12, UR4, !P3 ;  /* 0x000000040c007c0c */ /* 0x000fe2000dfc1270 */
[----:B------:R-:W-:Y:S01]  /*10350*/  ULDC UR4, c[0x0][0x22c] ;  /* 0x00008b0000047ab9 */ /* 0x000fe20000000800 */
[----:B--2---:R-:W-:Y:S01]  /*10360*/  IMAD.WIDE R14, R235, 0x4, R10 ;  /* 0x00000004eb0e7825 */ /* 0x004fe200078e020a */
[----:B------:R-:W-:Y:S01]  /*10370*/  ISETP.GE.AND P2, PT, R0, UR4, PT ;  /* 0x0000000400007c0c */ /* 0x000fe2000bf46270 */
[----:B------:R-:W-:Y:S01]  /*10380*/  ULDC UR4, c[0x0][0x22c] ;  /* 0x00008b0000047ab9 */ /* 0x000fe20000000800 */
[----:B------:R-:W-:Y:S01]  /*10390*/  ISETP.LT.AND P3, PT, R13, UR6, !P3 ;  /* 0x000000060d007c0c */ /* 0x000fe2000df61270 */
[----:B------:R-:W-:Y:S01]  /*103a0*/  VIADD R0, R9, 0x15 ;  /* 0x0000001509007836 */ /* 0x000fe20000000000 */
[----:B------:R-:W-:Y:S01]  /*103b0*/  ULDC UR6, c[0x0][0x228] ;  /* 0x00008a0000067ab9 */ /* 0x000fe20000000800 */
[C---:B---3--:R-:W-:Y:S01]  /*103c0*/  IMAD.WIDE R148, R241.reuse, 0x4, R2 ;  /* 0x00000004f1947825 */ /* 0x048fe200078e0202 */
[----:B------:R2:W-:Y:S02]  /*103d0*/  @P5 STG.E desc[UR16][R14.64], R4 ;  /* 0x000000040e005986 */ /* 0x0005e4000c101910 */
[----:B------:R-:W-:Y:S01]  /*103e0*/  ISETP.GE.AND P5, PT, R0, UR4, PT ;  /* 0x0000000400007c0c */ /* 0x000fe2000bfa6270 */
[----:B------:R-:W-:Y:S01]  /*103f0*/  ULDC UR4, c[0x0][0x228] ;  /* 0x00008a0000047ab9 */ /* 0x000fe20000000800 */
[----:B------:R3:W-:Y:S01]  /*10400*/  @P6 STG.E desc[UR16][R148.64], R24 ;  /* 0x0000001894006986 */ /* 0x0007e2000c101910 */
[----:B-1----:R-:W-:Y:S01]  /*10410*/  IMAD.WIDE R150, R241, 0x4, R10 ;  /* 0x00000004f1967825 */ /* 0x002fe200078e020a */
[C---:B------:R-:W-:Y:S01]  /*10420*/  ISETP.LT.AND P6, PT, R12.reuse, UR4, !P4 ;  /* 0x000000040c007c0c */ /* 0x040fe2000e7c1270 */
[----:B------:R-:W-:Y:S01]  /*10430*/  ULDC UR4, c[0x0][0x228] ;  /* 0x00008a0000047ab9 */ /* 0x000fe20000000800 */
[----:B------:R-:W-:Y:S01]  /*10440*/  ISETP.LT.AND P4, PT, R13, UR6, !P4 ;  /* 0x000000060d007c0c */ /* 0x000fe2000e781270 */
[----:B------:R-:W-:Y:S01]  /*10450*/  VIADD R241, R241, UR26 ;  /* 0x0000001af1f17c36 */ /* 0x000fe20008000000 */
[----:B------:R1:W-:Y:S01]  /*10460*/  @P3 STG.E desc[UR16][R150.64], R16 ;  /* 0x0000001096003986 */ /* 0x0003e2000c101910 */
[----:B------:R-:W-:Y:S01]  /*10470*/  ISETP.LT.AND P3, PT, R12, UR4, !P1 ;  /* 0x000000040c007c0c */ /* 0x000fe2000cf61270 */
[----:B------:R-:W-:Y:S01]  /*10480*/  VIADD R0, R9, 0x16 ;  /* 0x0000001609007836 */ /* 0x000fe20000000000 */
[----:B------:R-:W-:Y:S01]  /*10490*/  ULDC UR6, c[0x0][0x228] ;  /* 0x00008a0000067ab9 */ /* 0x000fe20000000800 */
[----:B--2---:R-:W-:Y:S01]  /*104a0*/  IMAD.WIDE R14, R241, 0x4, R2 ;  /* 0x00000004f10e7825 */ /* 0x004fe200078e0202 */
[----:B------:R-:W-:-:S03]  /*104b0*/  ULDC UR4, c[0x0][0x22c] ;  /* 0x00008b0000047ab9 */ /* 0x000fc60000000800 */
[----:B---3--:R-:W-:Y:S01]  /*104c0*/  IMAD.WIDE R148, R241, 0x4, R10 ;  /* 0x00000004f1947825 */ /* 0x008fe200078e020a */
[----:B------:R-:W-:Y:S01]  /*104d0*/  ISETP.LT.AND P1, PT, R13, UR6, !P1 ;  /* 0x000000060d007c0c */ /* 0x000fe2000cf21270 */
[----:B------:R-:W-:Y:S02]  /*104e0*/  @P6 STG.E desc[UR16][R14.64], R21 ;  /* 0x000000150e006986 */ /* 0x000fe4000c101910 */
[----:B------:R-:W-:Y:S01]  /*104f0*/  VIADD R241, R241, UR26 ;  /* 0x0000001af1f17c36 */ /* 0x000fe20008000000 */
[----:B------:R-:W-:Y:S01]  /*10500*/  ISETP.GE.AND P6, PT, R0, UR4, PT ;  /* 0x0000000400007c0c */ /* 0x000fe2000bfc6270 */
[----:B------:R-:W-:Y:S01]  /*10510*/  ULDC UR4, c[0x0][0x228] ;  /* 0x00008a0000047ab9 */ /* 0x000fe20000000800 */
[----:B------:R-:W-:Y:S01]  /*10520*/  VIADD R0, R9, 0x17 ;  /* 0x0000001709007836 */ /* 0x000fe20000000000 */
[----:B------:R-:W-:Y:S01]  /*10530*/  ULDC UR6, c[0x0][0x228] ;  /* 0x00008a0000067ab9 */ /* 0x000fe20000000800 */
[C---:B-1----:R-:W-:Y:S01]  /*10540*/  IMAD.WIDE R150, R241.reuse, 0x4, R2 ;  /* 0x00000004f1967825 */ /* 0x042fe200078e0202 */
[----:B------:R1:W-:Y:S01]  /*10550*/  @P4 STG.E desc[UR16][R148.64], R5 ;  /* 0x0000000594004986 */ /* 0x0003e2000c101910 */
[----:B------:R-:W-:Y:S01]  /*10560*/  ISETP.LT.AND P4, PT, R12, UR4, !P2 ;  /* 0x000000040c007c0c */ /* 0x000fe2000d781270 */
[----:B------:R-:W-:Y:S01]  /*10570*/  ULDC UR4, c[0x0][0x22c] ;  /* 0x00008b0000047ab9 */ /* 0x000fe20000000800 */
[C---:B------:R-:W-:Y:S01]  /*10580*/  IMAD.WIDE R232, R241.reuse, 0x4, R10 ;  /* 0x00000004f1e87825 */ /* 0x040fe200078e020a */
[----:B------:R-:W-:Y:S01]  /*10590*/  @P3 STG.E desc[UR16][R150.64], R25 ;  /* 0x0000001996003986 */ /* 0x000fe2000c101910 */
[----:B------:R-:W-:Y:S01]  /*105a0*/  ISETP.GE.AND P3, PT, R0, UR4, PT ;  /* 0x0000000400007c0c */ /* 0x000fe2000bf66270 */
[----:B------:R-:W-:Y:S01]  /*105b0*/  ULDC UR4, c[0x0][0x228] ;  /* 0x00008a0000047ab9 */ /* 0x000fe20000000800 */
[----:B------:R-:W-:Y:S01]  /*105c0*/  VIADD R241, R241, UR26 ;  /* 0x0000001af1f17c36 */ /* 0x000fe20008000000 */
[----:B------:R-:W-:Y:S01]  /*105d0*/  ISETP.LT.AND P2, PT, R13, UR4, !P2 ;  /* 0x000000040d007c0c */ /* 0x000fe2000d741270 */
[----:B------:R2:W-:Y:S01]  /*105e0*/  @P1 STG.E desc[UR16][R232.64], R17 ;  /* 0x00000011e8001986 */ /* 0x0005e2000c101910 */
[----:B------:R-:W-:Y:S01]  /*105f0*/  VIADD R0, R9, 0x18 ;  /* 0x0000001809007836 */ /* 0x000fe20000000000 */
[----:B------:R-:W-:Y:S01]  /*10600*/  ISETP.LT.AND P1, PT, R12, UR6, !P5 ;  /* 0x000000060c007c0c */ /* 0x000fe2000ef21270 */
[----:B-1----:R-:W-:Y:S01]  /*10610*/  IMAD.WIDE R4, R241, 0x4, R2 ;  /* 0x00000004f1047825 */ /* 0x002fe200078e0202 */
[----:B------:R-:W-:Y:S01]  /*10620*/  ULDC UR4, c[0x0][0x22c] ;  /* 0x00008b0000047ab9 */ /* 0x000fe20000000800 */
[----:B------:R-:W-:-:S02]  /*10630*/  ULDC UR6, c[0x0][0x228] ;  /* 0x00008a0000067ab9 */ /* 0x000fc40000000800 */
[C---:B------:R-:W-:Y:S01]  /*10640*/  VIADD R21, R241.reuse, UR26 ;  /* 0x0000001af1157c36 */ /* 0x040fe20008000000 */
[----:B------:R1:W-:Y:S01]  /*10650*/  @P4 STG.E desc[UR16][R4.64], R22 ;  /* 0x0000001604004986 */ /* 0x0003e2000c101910 */
[----:B------:R-:W-:Y:S01]  /*10660*/  ISETP.GE.AND P4, PT, R0, UR4, PT ;  /* 0x0000000400007c0c */ /* 0x000fe2000bf86270 */
[----:B------:R-:W-:Y:S01]  /*10670*/  IMAD.WIDE R14, R241, 0x4, R10 ;  /* 0x00000004f10e7825 */ /* 0x000fe200078e020a */
[----:B------:R-:W-:-:S03]  /*10680*/  ULDC UR4, c[0x0][0x228] ;  /* 0x00008a0000047ab9 */ /* 0x000fc60000000800 */
[----:B------:R-:W-:Y:S01]  /*10690*/  VIADD R0, R9, 0x19 ;  /* 0x0000001909007836 */ /* 0x000fe20000000000 */
[----:B------:R-:W-:Y:S01]  /*106a0*/  ISETP.LT.AND P5, PT, R13, UR4, !P5 ;  /* 0x000000040d007c0c */ /* 0x000fe2000efa1270 */
[C---:B--2---:R-:W-:Y:S01]  /*106b0*/  IMAD.WIDE R16, R21.reuse, 0x4, R2 ;  /* 0x0000000415107825 */ /* 0x044fe200078e0202 */
[----:B------:R-:W-:Y:S01]  /*106c0*/  ULDC UR4, c[0x0][0x22c] ;  /* 0x00008b0000047ab9 */ /* 0x000fe20000000800 */
[----:B------:R2:W-:Y:S01]  /*106d0*/  @P2 STG.E desc[UR16][R14.64], R6 ;  /* 0x000000060e002986 */ /* 0x0005e2000c101910 */
        /* <DEDUP_REMOVED lines=10> */
[----:B--2---:R-:W-:Y:S01]  /*10780*/  IMAD.WIDE R14, R21, 0x4, R2 ;  /* 0x00000004150e7825 */ /* 0x004fe200078e0202 */
[----:B------:R-:W-:Y:S01]  /*10790*/  ISETP.LT.AND P5, PT, R12, UR4, !P3 ;  /* 0x000000040c007c0c */ /* 0x000fe2000dfa1270 */
[----:B------:R-:W-:Y:S02]  /*107a0*/  ULDC UR4, c[0x0][0x22c] ;  /* 0x00008b0000047ab9 */ /* 0x000fe40000000800 */
[----:B------:R-:W-:Y:S01]  /*107b0*/  VIADD R0, R9, 0x1a ;  /* 0x0000001a09007836 */ /* 0x000fe20000000000 */
[----:B------:R2:W-:Y:S01]  /*107c0*/  @P1 STG.E desc[UR16][R14.64], R23 ;  /* 0x000000170e001986 */ /* 0x0005e2000c101910 */
[----:B------:R-:W-:-:S03]  /*107d0*/  VIADD R25, R21, UR26 ;  /* 0x0000001a15197c36 */ /* 0x000fc60008000000 */
[----:B------:R-:W-:Y:S01]  /*107e0*/  ISETP.GE.AND P1, PT, R0, UR4, PT ;  /* 0x0000000400007c0c */ /* 0x000fe2000bf26270 */
[----:B------:R-:W-:Y:S01]  /*107f0*/  ULDC UR4, c[0x0][0x228] ;  /* 0x00008a0000047ab9 */ /* 0x000fe20000000800 */
[----:B---3--:R-:W-:Y:S01]  /*10800*/  IMAD.WIDE R16, R21, 0x4, R10 ;  /* 0x0000000415107825 */ /* 0x008fe200078e020a */
[----:B------:R-:W-:Y:S01]  /*10810*/  ISETP.LT.AND P3, PT, R13, UR4, !P3 ;  /* 0x000000040d007c0c */ /* 0x000fe2000df61270 */
[----:B------:R-:W-:Y:S02]  /*10820*/  ULDC UR4, c[0x0][0x228] ;  /* 0x00008a0000047ab9 */ /* 0x000fe40000000800 */
[C---:B------:R-:W-:Y:S01]  /*10830*/  IMAD.WIDE R20, R25.reuse, 0x4, R2 ;  /* 0x0000000419147825 */ /* 0x040fe200078e0202 */
[----:B------:R3:W-:Y:S04]  /*10840*/  @P6 STG.E desc[UR16][R16.64], R7 ;  /* 0x0000000710006986 */ /* 0x0007e8000c101910 */
[----:B------:R4:W-:Y:S01]  /*10850*/  @P5 STG.E desc[UR16][R20.64], R27 ;  /* 0x0000001b14005986 */ /* 0x0009e2000c101910 */
[----:B------:R-:W-:Y:S01]  /*10860*/  ISETP.LT.AND P5, PT, R12, UR4, !P4 ;  /* 0x000000040c007c0c */ /* 0x000fe2000e7a1270 */
[----:B-1----:R-:W-:Y:S01]  /*10870*/  IMAD.WIDE R4, R25, 0x4, R10 ;  /* 0x0000000419047825 */ /* 0x002fe200078e020a */
[----:B------:R-:W-:Y:S01]  /*10880*/  ISETP.LT.AND P4, PT, R13, UR6, !P4 ;  /* 0x000000060d007c0c */ /* 0x000fe2000e781270 */
[----:B------:R-:W-:-:S02]  /*10890*/  ULDC UR4, c[0x0][0x22c] ;  /* 0x00008b0000047ab9 */ /* 0x000fc40000000800 */
[----:B------:R-:W-:Y:S02]  /*108a0*/  VIADD R0, R9, 0x1b ;  /* 0x0000001b09007836 */ /* 0x000fe40000000000 */
[----:B--2---:R-:W-:Y:S01]  /*108b0*/  VIADD R15, R25, UR26 ;  /* 0x0000001a190f7c36 */ /* 0x004fe20008000000 */
[----:B------:R1:W-:Y:S01]  /*108c0*/  @P3 STG.E desc[UR16][R4.64], R19 ;  /* 0x0000001304003986 */ /* 0x0003e2000c101910 */
[----:B------:R-:W-:Y:S01]  /*108d0*/  ISETP.LT.AND P6, PT, R12, UR8, !P2 ;  /* 0x000000080c007c0c */ /* 0x000fe2000d7c1270 */
[----:B------:R-:W-:Y:S01]  /*108e0*/  ULDC UR6, c[0x0][0x228] ;  /* 0x00008a0000067ab9 */ /* 0x000fe20000000800 */
[----:B---3--:R-:W-:Y:S01]  /*108f0*/  IMAD.WIDE R6, R15, 0x4, R2 ;  /* 0x000000040f067825 */ /* 0x008fe200078e0202 */
[----:B------:R-:W-:Y:S01]  /*10900*/  ISETP.GE.AND P3, PT, R0, UR4, PT ;  /* 0x0000000400007c0c */ /* 0x000fe2000bf66270 */
[----:B------:R-:W-:Y:S01]  /*10910*/  ULDC UR4, c[0x0][0x22c] ;  /* 0x00008b0000047ab9 */ /* 0x000fe20000000800 */
[----:B------:R-:W-:Y:S01]  /*10920*/  ULDC UR8, c[0x0][0x228] ;  /* 0x00008a0000087ab9 */ /* 0x000fe20000000800 */
[----:B------:R-:W-:Y:S01]  /*10930*/  VIADD R0, R9, 0x1c ;  /* 0x0000001c09007836 */ /* 0x000fe20000000000 */
[----:B------:R-:W-:Y:S01]  /*10940*/  ISETP.LT.AND P2, PT, R13, UR6, !P2 ;  /* 0x000000060d007c0c */ /* 0x000fe2000d741270 */
[C---:B----4-:R-:W-:Y:S01]  /*10950*/  VIADD R21, R15.reuse, UR26 ;  /* 0x0000001a0f157c36 */ /* 0x050fe20008000000 */
[----:B------:R2:W-:Y:S01]  /*10960*/  @P5 STG.E desc[UR16][R6.64], R88 ;  /* 0x0000005806005986 */ /* 0x0005e2000c101910 */
[----:B------:R-:W-:Y:S01]  /*10970*/  IMAD.WIDE R14, R15, 0x4, R10 ;  /* 0x000000040f0e7825 */ /* 0x000fe200078e020a */
[----:B------:R-:W-:Y:S01]  /*10980*/  ISETP.GE.AND P5, PT, R0, UR4, PT ;  /* 0x0000000400007c0c */ /* 0x000fe2000bfa6270 */
[----:B------:R-:W-:Y:S01]  /*10990*/  ULDC UR4, c[0x0][0x228] ;  /* 0x00008a0000047ab9 */ /* 0x000fe20000000800 */
[----:B------:R-:W-:Y:S01]  /*109a0*/  ULDC UR6, c[0x0][0x228] ;  /* 0x00008a0000067ab9 */ /* 0x000fe20000000800 */
[C---:B------:R-:W-:Y:S01]  /*109b0*/  IMAD.WIDE R16, R21.reuse, 0x4, R2 ;  /* 0x0000000415107825 */ /* 0x040fe200078e0202 */
[----:B------:R3:W-:Y:S01]  /*109c0*/  @P4 STG.E desc[UR16][R14.64], R28 ;  /* 0x0000001c0e004986 */ /* 0x0007e2000c101910 */
[C---:B------:R-:W-:Y:S01]  /*109d0*/  ISETP.LT.AND P4, PT, R12.reuse, UR4, !P1 ;  /* 0x000000040c007c0c */ /* 0x040fe2000cf81270 */
[----:B------:R-:W-:Y:S01]  /*109e0*/  ULDC UR4, c[0x0][0x22c] ;  /* 0x00008b0000047ab9 */ /* 0x000fe20000000800 */
[----:B-1----:R-:W-:Y:S01]  /*109f0*/  IMAD.WIDE R4, R21, 0x4, R10 ;  /* 0x0000000415047825 */ /* 0x002fe200078e020a */
[----:B------:R1:W-:Y:S01]  /*10a00*/  @P6 STG.E desc[UR16][R16.64], R36 ;  /* 0x0000002410006986 */ /* 0x0003e2000c101910 */
[----:B------:R-:W-:Y:S01]  /*10a10*/  ISETP.LT.AND P1, PT, R13, UR6, !P1 ;  /* 0x000000060d007c0c */ /* 0x000fe2000cf21270 */
[----:B------:R-:W-:Y:S01]  /*10a20*/  ULDC UR6, c[0x0][0x228] ;  /* 0x00008a0000067ab9 */ /* 0x000fe20000000800 */
[----:B------:R-:W-:Y:S01]  /*10a30*/  VIADD R0, R9, 0x1d ;  /* 0x0000001d09007836 */ /* 0x000fe20000000000 */
[----:B------:R-:W4:Y:S01]  /*10a40*/  LDS.128 R24, [R252] ;  /* 0x00000000fc187984 */ /* 0x000f220000000c00 */
[----:B------:R-:W-:Y:S01]  /*10a50*/  VIADD R21, R21, UR26 ;  /* 0x0000001a15157c36 */ /* 0x000fe20008000000 */
[----:B------:R-:W-:Y:S01]  /*10a60*/  ISETP.LT.AND P6, PT, R12, UR8, !P3 ;  /* 0x000000080c007c0c */ /* 0x000fe2000dfc1270 */
[----:B------:R-:W-:Y:S01]  /*10a70*/  ULDC UR8, c[0x0][0x228] ;  /* 0x00008a0000087ab9 */ /* 0x000fe20000000800 */
[----:B------:R1:W-:Y:S01]  /*10a80*/  @P2 STG.E desc[UR16][R4.64], R32 ;  /* 0x0000002004002986 */ /* 0x0003e2000c101910 */
[----:B------:R-:W-:Y:S01]  /*10a90*/  ISETP.GE.AND P2, PT, R0, UR4, PT ;  /* 0x0000000400007c0c */ /* 0x000fe2000bf46270 */
[----:B--2---:R-:W-:Y:S01]  /*10aa0*/  IMAD.WIDE R6, R21, 0x4, R2 ;  /* 0x0000000415067825 */ /* 0x004fe200078e0202 */
[----:B------:R-:W-:-:S03]  /*10ab0*/  ULDC UR4, c[0x0][0x22c] ;  /* 0x00008b0000047ab9 */ /* 0x000fc60000000800 */
[----:B------:R-:W-:Y:S02]  /*10ac0*/  VIADD R0, R9, 0x1e ;  /* 0x0000001e09007836 */ /* 0x000fe40000000000 */
[C---:B------:R-:W-:Y:S01]  /*10ad0*/  VIADD R19, R21.reuse, UR26 ;  /* 0x0000001a15137c36 */ /* 0x040fe20008000000 */
[----:B------:R2:W-:Y:S01]  /*10ae0*/  @P4 STG.E desc[UR16][R6.64], R89 ;  /* 0x0000005906004986 */ /* 0x0005e2000c101910 */
[----:B---3--:R-:W-:Y:S01]  /*10af0*/  IMAD.WIDE R14, R21, 0x4, R10 ;  /* 0x00000004150e7825 */ /* 0x008fe200078e020a */
[----:B------:R-:W-:Y:S01]  /*10b00*/  ISETP.GE.AND P4, PT, R0, UR4, PT ;  /* 0x0000000400007c0c */ /* 0x000fe2000bf86270 */
[----:B------:R-:W-:Y:S02]  /*10b10*/  ULDC UR4, c[0x0][0x228] ;  /* 0x00008a0000047ab9 */ /* 0x000fe40000000800 */
[----:B-1----:R-:W-:Y:S01]  /*10b20*/  IMAD.WIDE R16, R19, 0x4, R2 ;  /* 0x0000000413107825 */ /* 0x002fe200078e0202 */
[----:B------:R-:W-:Y:S01]  /*10b30*/  ISETP.LT.AND P3, PT, R13, UR4, !P3 ;  /* 0x000000040d007c0c */ /* 0x000fe2000df61270 */
[----:B------:R1:W-:Y:S01]  /*10b40*/  @P1 STG.E desc[UR16][R14.64], R29 ;  /* 0x0000001d0e001986 */ /* 0x0003e2000c101910 */
[----:B------:R-:W-:Y:S01]  /*10b50*/  ULDC UR4, c[0x0][0x228] ;  /* 0x00008a0000047ab9 */ /* 0x000fe20000000800 */
[----:B------:R-:W-:-:S02]  /*10b60*/  VIADD R0, R9, 0x1f ;  /* 0x0000001f09007836 */ /* 0x000fc40000000000 */
[----:B------:R-:W-:Y:S01]  /*10b70*/  @P6 STG.E desc[UR16][R16.64], R37 ;  /* 0x0000002510006986 */ /* 0x000fe2000c101910 */
[----:B------:R-:W-:Y:S01]  /*10b80*/  ISETP.LT.AND P6, PT, R12, UR4, !P5 ;  /* 0x000000040c007c0c */ /* 0x000fe2000efc1270 */
[----:B------:R-:W-:Y:S01]  /*10b90*/  ULDC UR4, c[0x0][0x22c] ;  /* 0x00008b0000047ab9 */ /* 0x000fe20000000800 */
[C---:B------:R-:W-:Y:S01]  /*10ba0*/  VIADD R21, R19.reuse, UR26 ;  /* 0x0000001a13157c36 */ /* 0x040fe20008000000 */
[----:B------:R-:W-:Y:S01]  /*10bb0*/  ISETP.GE.AND P1, PT, R0, UR4, PT ;  /* 0x0000000400007c0c */ /* 0x000fe2000bf26270 */
[----:B------:R-:W-:Y:S01]  /*10bc0*/  IMAD.WIDE R4, R19, 0x4, R10 ;  /* 0x0000000413047825 */ /* 0x000fe200078e020a */
[----:B------:R-:W-:Y:S01]  /*10bd0*/  ISETP.LT.AND P5, PT, R13, UR6, !P5 ;  /* 0x000000060d007c0c */ /* 0x000fe2000efa1270 */
[----:B------:R-:W-:Y:S01]  /*10be0*/  ULDC UR4, c[0x0][0x22c] ;  /* 0x00008b0000047ab9 */ /* 0x000fe20000000800 */
[----:B------:R-:W-:Y:S01]  /*10bf0*/  ULDC UR6, c[0x0][0x228] ;  /* 0x00008a0000067ab9 */ /* 0x000fe20000000800 */
[----:B------:R-:W-:Y:S02]  /*10c00*/  VIADD R0, R9, 0x20 ;  /* 0x0000002009007836 */ /* 0x000fe40000000000 */
[C---:B--2---:R-:W-:Y:S01]  /*10c10*/  IMAD.WIDE R6, R21.reuse, 0x4, R2 ;  /* 0x0000000415067825 */ /* 0x044fe200078e0202 */
        /* <DEDUP_REMOVED lines=17> */
[----:B------:R2:W-:Y:S02]  /*10d30*/  @P6 STG.E desc[UR16][R4.64], R38 ;  /* 0x0000002604006986 */ /* 0x0005e4000c101910 */
        /* <DEDUP_REMOVED lines=10> */
[----:B------:R3:W-:Y:S01]  /*10de0*/  @P5 STG.E desc[UR16][R14.64], R91 ;  /* 0x0000005b0e005986 */ /* 0x0007e2000c101910 */
[----:B------:R-:W-:Y:S01]  /*10df0*/  ISETP.GE.AND P5, PT, R0, UR4, PT ;  /* 0x0000000400007c0c */ /* 0x000fe2000bfa6270 */
[----:B------:R-:W-:Y:S01]  /*10e00*/  ULDC UR4, c[0x0][0x228] ;  /* 0x00008a0000047ab9 */ /* 0x000fe20000000800 */
[----:B------:R-:W-:Y:S01]  /*10e10*/  VIADD R21, R21, UR26 ;  /* 0x0000001a15157c36 */ /* 0x000fe20008000000 */
[----:B------:R-:W-:Y:S01]  /*10e20*/  ISETP.LT.AND P1, PT, R13, UR4, !P1 ;  /* 0x000000040d007c0c */ /* 0x000fe2000cf21270 */
[----:B------:R-:W-:Y:S01]  /*10e30*/  @P4 STG.E desc[UR16][R16.64], R31 ;  /* 0x0000001f10004986 */ /* 0x000fe2000c101910 */
[----:B------:R-:W-:Y:S01]  /*10e40*/  VIADD R0, R9, 0x23 ;  /* 0x0000002309007836 */ /* 0x000fe20000000000 */
[----:B------:R-:W-:Y:S01]  /*10e50*/  ISETP.LT.AND P4, PT, R12, UR6, !P3 ;  /* 0x000000060c007c0c */ /* 0x000fe2000df81270 */
[----:B--2---:R-:W-:Y:S01]  /*10e60*/  IMAD.WIDE R4, R21, 0x4, R2 ;  /* 0x0000000415047825 */ /* 0x004fe200078e0202 */
[----:B------:R-:W-:Y:S01]  /*10e70*/  ULDC UR4, c[0x0][0x22c] ;  /* 0x00008b0000047ab9 */ /* 0x000fe20000000800 */
[----:B------:R-:W-:-:S02]  /*10e80*/  ULDC UR6, c[0x0][0x228] ;  /* 0x00008a0000067ab9 */ /* 0x000fc40000000800 */
[C---:B------:R-:W-:Y:S01]  /*10e90*/  VIADD R19, R21.reuse, UR26 ;  /* 0x0000001a15137c36 */ /* 0x040fe20008000000 */
[----:B------:R2:W-:Y:S01]  /*10ea0*/  @P2 STG.E desc[UR16][R4.64], R39 ;  /* 0x0000002704002986 */ /* 0x0005e2000c101910 */
[----:B------:R-:W-:Y:S01]  /*10eb0*/  ISETP.GE.AND P2, PT, R0, UR4, PT ;  /* 0x0000000400007c0c */ /* 0x000fe2000bf46270 */
[----:B-1----:R-:W-:Y:S01]  /*10ec0*/  IMAD.WIDE R6, R21, 0x4, R10 ;  /* 0x0000000415067825 */ /* 0x002fe200078e020a */
[----:B------:R-:W-:-:S03]  /*10ed0*/  ULDC UR4, c[0x0][0x228] ;  /* 0x00008a0000047ab9 */ /* 0x000fc60000000800 */
[----:B------:R-:W-:Y:S01]  /*10ee0*/  VIADD R0, R9, 0x24 ;  /* 0x0000002409007836 */ /* 0x000fe20000000000 */
[----:B------:R-:W-:Y:S01]  /*10ef0*/  ISETP.LT.AND P3, PT, R13, UR4, !P3 ;  /* 0x000000040d007c0c */ /* 0x000fe2000df61270 */
[C---:B---3--:R-:W-:Y:S01]  /*10f00*/  IMAD.WIDE R14, R19.reuse, 0x4, R2 ;  /* 0x00000004130e7825 */ /* 0x048fe200078e0202 */
[----:B------:R-:W-:Y:S01]  /*10f10*/  ULDC UR4, c[0x0][0x22c] ;  /* 0x00008b0000047ab9 */ /* 0x000fe20000000800 */
[----:B------:R1:W-:Y:S01]  /*10f20*/  @P1 STG.E desc[UR16][R6.64], R35 ;  /* 0x0000002306001986 */ /* 0x0003e2000c101910 */
[----:B------:R-:W-:Y:S01]  /*10f30*/  ISETP.GE.AND P1, PT, R0, UR4, PT ;  /* 0x0000000400007c0c */ /* 0x000fe2000bf26270 */
[----:B------:R-:W-:Y:S02]  /*10f40*/  ULDC UR4, c[0x0][0x228] ;  /* 0x00008a0000047ab9 */ /* 0x000fe40000000800 */
[----:B------:R3:W-:Y:S01]  /*10f50*/  @P4 STG.E desc[UR16][R14.64], R100 ;  /* 0x000000640e004986 */ /* 0x0007e2000c101910 */
[----:B------:R-:W-:Y:S01]  /*10f60*/  ISETP.LT.AND P4, PT, R12, UR4, !P6 ;  /* 0x000000040c007c0c */ /* 0x000fe2000f781270 */
[----:B--2---:R-:W-:Y:S01]  /*10f70*/  IMAD.WIDE R4, R19, 0x4, R10 ;  /* 0x0000000413047825 */ /* 0x004fe200078e020a */
[----:B------:R-:W-:-:S03]  /*10f80*/  ULDC UR4, c[0x0][0x228] ;  /* 0x00008a0000047ab9 */ /* 0x000fc60000000800 */
[----:B------:R-:W-:Y:S01]  /*10f90*/  VIADD R19, R19, UR26 ;  /* 0x0000001a13137c36 */ /* 0x000fe20008000000 */
[----:B------:R-:W-:Y:S01]  /*10fa0*/  ISETP.LT.AND P6, PT, R13, UR4, !P6 ;  /* 0x000000040d007c0c */ /* 0x000fe2000f7c1270 */
[----:B------:R-:W-:Y:S01]  /*10fb0*/  ULDC UR4, c[0x0][0x228] ;  /* 0x00008a0000047ab9 */ /* 0x000fe20000000800 */
[----:B------:R2:W-:Y:S01]  /*10fc0*/  @P3 STG.E desc[UR16][R4.64], R92 ;  /* 0x0000005c04003986 */ /* 0x0005e2000c101910 */
[----:B-1----:R-:W-:Y:S01]  /*10fd0*/  IMAD.WIDE R6, R19, 0x4, R2 ;  /* 0x0000000413067825 */ /* 0x002fe200078e0202 */
        /* <DEDUP_REMOVED lines=14> */
[----:B--2---:R-:W-:Y:S01]  /*110c0*/  IMAD.WIDE R4, R21, 0x4, R10 ;  /* 0x0000000415047825 */ /* 0x004fe200078e020a */
[----:B------:R-:W-:Y:S01]  /*110d0*/  ISETP.LT.AND P2, PT, R13, UR6, !P2 ;  /* 0x000000060d007c0c */ /* 0x000fe2000d741270 */
[----:B------:R-:W-:-:S02]  /*110e0*/  ULDC UR4, c[0x0][0x22c] ;  /* 0x00008b0000047ab9 */ /* 0x000fc40000000800 */
[----:B------:R-:W-:Y:S02]  /*110f0*/  VIADD R0, R9, 0x26 ;  /* 0x0000002609007836 */ /* 0x000fe40000000000 */
[----:B------:R-:W-:Y:S01]  /*11100*/  VIADD R19, R21, UR26 ;  /* 0x0000001a15137c36 */ /* 0x000fe20008000000 */
[----:B------:R2:W-:Y:S01]  /*11110*/  @P5 STG.E desc[UR16][R4.64], R93 ;  /* 0x0000005d04005986 */ /* 0x0005e2000c101910 */
        /* <DEDUP_REMOVED lines=8> */
[C---:B---3--:R-:W-:Y:S01]  /*111a0*/  IMAD.WIDE R14, R19.reuse, 0x4, R10 ;  /* 0x00000004130e7825 */ /* 0x048fe200078e020a */
[----:B------:R1:W-:Y:S01]  /*111b0*/  @P3 STG.E desc[UR16][R6.64], R41 ;  /* 0x0000002906003986 */ /* 0x0003e2000c101910 */
[----:B------:R-:W-:Y:S01]  /*111c0*/  ULDC UR6, c[0x0][0x228] ;  /* 0x00008a0000067ab9 */ /* 0x000fe20000000800 */
[----:B------:R-:W-:Y:S01]  /*111d0*/  ISETP.GE.AND P3, PT, R0, UR4, PT ;  /* 0x0000000400007c0c */ /* 0x000fe2000bf66270 */
[----:B------:R-:W-:Y:S01]  /*111e0*/  VIADD R21, R19, UR26 ;  /* 0x0000001a13157c36 */ /* 0x000fe20008000000 */
[----:B------:R-:W-:Y:S01]  /*111f0*/  ULDC UR4, c[0x0][0x228] ;  /* 0x00008a0000047ab9 */ /* 0x000fe20000000800 */
[----:B------:R3:W-:Y:S01]  /*11200*/  @P2 STG.E desc[UR16][R14.64], R97 ;  /* 0x000000610e002986 */ /* 0x0007e2000c101910 */
[----:B------:R-:W-:Y:S01]  /*11210*/  ISETP.LT.AND P2, PT, R12, UR4, !P4 ;  /* 0x000000040c007c0c */ /* 0x000fe2000e741270 */
[----:B----4-:R-:W-:Y:S01]  /*11220*/  IMAD.WIDE R16, R21, 0x4, R2 ;  /* 0x0000000415107825 */ /* 0x010fe200078e0202 */
[----:B------:R-:W-:Y:S01]  /*11230*/  ISETP.LT.AND P4, PT, R13, UR6, !P4 ;  /* 0x000000060d007c0c */ /* 0x000fe2000e781270 */
[----:B------:R-:W-:Y:S01]  /*11240*/  ULDC UR4, c[0x0][0x22c] ;  /* 0x00008b0000047ab9 */ /* 0x000fe20000000800 */
[----:B------:R-:W-:Y:S01]  /*11250*/  ULDC UR6, c[0x0][0x228] ;  /* 0x00008a0000067ab9 */ /* 0x000fe20000000800 */
[----:B--2---:R-:W-:Y:S01]  /*11260*/  IMAD.WIDE R4, R21, 0x4, R10 ;  /* 0x0000000415047825 */ /* 0x004fe200078e020a */
[----:B------:R2:W-:Y:S03]  /*11270*/  @P6 STG.E desc[UR16][R16.64], R102 ;  /* 0x0000006610006986 */ /* 0x0005e6000c101910 */
[----:B------:R-:W-:-:S02]  /*11280*/  VIADD R0, R9, 0x28 ;  /* 0x0000002809007836 */ /* 0x000fc40000000000 */
[----:B------:R-:W-:Y:S01]  /*11290*/  VIADD R21, R21, UR26 ;  /* 0x0000001a15157c36 */ /* 0x000fe20008000000 */
[----:B------:R-:W-:Y:S01]  /*112a0*/  ISETP.LT.AND P6, PT, R12, UR8, !P5 ;  /* 0x000000080c007c0c */ /* 0x000fe2000efc1270 */
[----:B------:R4:W-:Y:S01]  /*112b0*/  @P1 STG.E desc[UR16][R4.64], R94 ;  /* 0x0000005e04001986 */ /* 0x0009e2000c101910 */
[----:B------:R-:W-:Y:S01]  /*112c0*/  ISETP.GE.AND P1, PT, R0, UR4, PT ;  /* 0x0000000400007c0c */ /* 0x000fe2000bf26270 */
[----:B-1----:R-:W-:Y:S01]  /*112d0*/  IMAD.WIDE R6, R21, 0x4, R2 ;  /* 0x0000000415067825 */ /* 0x002fe200078e0202 */
[----:B------:R-:W-:Y:S01]  /*112e0*/  ULDC UR4, c[0x0][0x22c] ;  /* 0x00008b0000047ab9 */ /* 0x000fe20000000800 */
[----:B------:R-:W-:Y:S02]  /*112f0*/  ULDC UR8, c[0x0][0x228] ;  /* 0x00008a0000087ab9 */ /* 0x000fe40000000800 */
[----:B------:R-:W-:Y:S02]  /*11300*/  VIADD R0, R9, 0x29 ;  /* 0x0000002909007836 */ /* 0x000fe40000000000 */
[C---:B------:R-:W-:Y:S01]  /*11310*/  VIADD R19, R21.reuse, UR26 ;  /* 0x0000001a15137c36 */ /* 0x040fe20008000000 */
[----:B------:R1:W-:Y:S01]  /*11320*/  @P2 STG.E desc[UR16][R6.64], R42 ;  /* 0x0000002a06002986 */ /* 0x0003e2000c101910 */
[----:B---3--:R-:W-:Y:S01]  /*11330*/  IMAD.WIDE R14, R21, 0x4, R10 ;  /* 0x00000004150e7825 */ /* 0x008fe200078e020a */
[----:B------:R-:W-:Y:S01]  /*11340*/  ISETP.GE.AND P2, PT, R0, UR4, PT ;  /* 0x0000000400007c0c */ /* 0x000fe2000bf46270 */
[----:B------:R-:W-:-:S02]  /*11350*/  ULDC UR4, c[0x0][0x228] ;  /* 0x00008a0000047ab9 */ /* 0x000fc40000000800 */
[----:B--2---:R-:W-:Y:S01]  /*11360*/  IMAD.WIDE R16, R19, 0x4, R2 ;  /* 0x0000000413107825 */ /* 0x004fe200078e0202 */
[----:B------:R-:W-:Y:S01]  /*11370*/  ISETP.LT.AND P5, PT, R13, UR4, !P5 ;  /* 0x000000040d007c0c */ /* 0x000fe2000efa1270 */
[----:B------:R2:W-:Y:S01]  /*11380*/  @P4 STG.E desc[UR16][R14.64], R98 ;  /* 0x000000620e004986 */ /* 0x0005e2000c101910 */
[----:B------:R-:W-:Y:S01]  /*11390*/  ULDC UR4, c[0x0][0x228] ;  /* 0x00008a0000047ab9 */ /* 0x000fe20000000800 */
[----:B------:R-:W-:Y:S02]  /*113a0*/  VIADD R0, R9, 0x2a ;  /* 0x0000002a09007836 */ /* 0x000fe40000000000 */
[----:B------:R-:W-:Y:S01]  /*113b0*/  @P6 STG.E desc[UR16][R16.64], R103 ;  /* 0x0000006710006986 */ /* 0x000fe2000c101910 */
[----:B------:R-:W-:Y:S01]  /*113c0*/  ISETP.LT.AND P6, PT, R12, UR4, !P3 ;  /* 0x000000040c007c0c */ /* 0x000fe2000dfc1270 */
[----:B------:R-:W-:Y:S01]  /*113d0*/  ULDC UR4, c[0x0][0x22c] ;  /* 0x00008b0000047ab9 */ /* 0x000fe20000000800 */
[C---:B------:R-:W-:Y:S01]  /*113e0*/  VIADD R21, R19.reuse, UR26 ;  /* 0x0000001a13157c36 */ /* 0x040fe20008000000 */
[----:B------:R-:W-:Y:S01]  /*113f0*/  ISETP.GE.AND P4, PT, R0, UR4, PT ;  /* 0x0000000400007c0c */ /* 0x000fe2000bf86270 */
[----:B----4-:R-:W-:Y:S01]  /*11400*/  IMAD.WIDE R4, R19, 0x4, R10 ;  /* 0x0000000413047825 */ /* 0x010fe200078e020a */
[----:B------:R-:W-:Y:S01]  /*11410*/  ISETP.LT.AND P3, PT, R13, UR6, !P3 ;  /* 0x000000060d007c0c */ /* 0x000fe2000df61270 */
[----:B------:R-:W-:Y:S01]  /*11420*/  ULDC UR4, c[0x0][0x22c] ;  /* 0x00008b0000047ab9 */ /* 0x000fe20000000800 */
[----:B------:R-:W-:Y:S01]  /*11430*/  ULDC UR6, c[0x0][0x228] ;  /* 0x00008a0000067ab9 */ /* 0x000fe20000000800 */
[----:B------:R-:W-:-:S02]  /*11440*/  VIADD R0, R9, 0x2b ;  /* 0x0000002b09007836 */ /* 0x000fc40000000000 */
[C---:B-1----:R-:W-:Y:S01]  /*11450*/  IMAD.WIDE R6, R21.reuse, 0x4, R2 ;  /* 0x0000000415067825 */ /* 0x042fe200078e0202 */
[----:B------:R1:W-:Y:S02]  /*11460*/  @P5 STG.E desc[UR16][R4.64], R95 ;  /* 0x0000005f04005986 */ /* 0x0003e4000c101910 */
[----:B------:R-:W-:Y:S01]  /*11470*/  ISETP.GE.AND P5, PT, R0, UR4, PT ;  /* 0x0000000400007c0c */ /* 0x000fe2000bfa6270 */
[----:B------:R-:W-:Y:S01]  /*11480*/  ULDC UR4, c[0x0][0x228] ;  /* 0x00008a0000047ab9 */ /* 0x000fe20000000800 */
[----:B------:R3:W-:Y:S01]  /*11490*/  @P6 STG.E desc[UR16][R6.64], R43 ;  /* 0x0000002b06006986 */ /* 0x0007e2000c101910 */
[----:B--2---:R-:W-:Y:S01]  /*114a0*/  IMAD.WIDE R14, R21, 0x4, R10 ;  /* 0x00000004150e7825 */ /* 0x004fe200078e020a */
        /* <DEDUP_REMOVED lines=8> */
[----:B-1----:R-:W-:Y:S01]  /*11530*/  IMAD.WIDE R4, R21, 0x4, R2 ;  /* 0x0000000415047825 */ /* 0x002fe200078e0202 */
        /* <DEDUP_REMOVED lines=9> */
[C---:B--2---:R-:W-:Y:S01]  /*115d0*/  IMAD.WIDE R14, R21.reuse, 0x4, R2 ;  /* 0x00000004150e7825 */ /* 0x044fe200078e0202 */
        /* <DEDUP_REMOVED lines=18> */
[----:B--2---:R-:W-:Y:S01]  /*11700*/  IMAD.WIDE R6, R21, 0x4, R10 ;  /* 0x0000000415067825 */ /* 0x004fe200078e020a */
        /* <DEDUP_REMOVED lines=15> */
[----:B------:R-:W-:Y:S02]  /*11800*/  VIADD R0, R9, 0x30 ;  /* 0x0000003009007836 */ /* 0x000fe40000000000 */
[C---:B--2---:R-:W-:Y:S01]  /*11810*/  IMAD.WIDE R6, R19.reuse, 0x4, R2 ;  /* 0x0000000413067825 */ /* 0x044fe200078e0202 */
[----:B------:R1:W-:Y:S01]  /*11820*/  @P5 STG.E desc[UR16][R4.64], R109 ;  /* 0x0000006d04005986 */ /* 0x0003e2000c101910 */
[----:B------:R-:W-:Y:S01]  /*11830*/  ISETP.LT.AND P5, PT, R12, UR4, !P3 ;  /* 0x000000040c007c0c */ /* 0x000fe2000dfa1270 */
[----:B------:R-:W-:Y:S02]  /*11840*/  ULDC UR4, c[0x0][0x22c] ;  /* 0x00008b0000047ab9 */ /* 0x000fe40000000800 */
[----:B------:R2:W-:Y:S01]  /*11850*/  @P2 STG.E desc[UR16][R6.64], R158 ;  /* 0x0000009e06002986 */ /* 0x0005e2000c101910 */
[----:B------:R-:W-:Y:S01]  /*11860*/  ISETP.GE.AND P2, PT, R0, UR4, PT ;  /* 0x0000000400007c0c */ /* 0x000fe2000bf46270 */
[----:B------:R-:W-:Y:S01]  /*11870*/  ULDC UR4, c[0x0][0x228] ;  /* 0x00008a0000047ab9 */ /* 0x000fe20000000800 */
[----:B---3--:R-:W-:Y:S01]  /*11880*/  IMAD.WIDE R14, R19, 0x4, R10 ;  /* 0x00000004130e7825 */ /* 0x008fe200078e020a */
[----:B------:R-:W-:Y:S01]  /*11890*/  ISETP.LT.AND P3, PT, R13, UR4, !P3 ;  /* 0x000000040d007c0c */ /* 0x000fe2000df61270 */
[----:B------:R-:W-:-:S02]  /*118a0*/  ULDC UR4, c[0x0][0x228] ;  /* 0x00008a0000047ab9 */ /* 0x000fc40000000800 */
[----:B------:R-:W-:Y:S01]  /*118b0*/  VIADD R21, R19, UR26 ;  /* 0x0000001a13157c36 */ /* 0x000fe20008000000 */
[----:B------:R3:W-:Y:S01]  /*118c0*/  @P6 STG.E desc[UR16][R14.64], R106 ;  /* 0x0000006a0e006986 */ /* 0x0007e2000c101910 */
[----:B------:R-:W-:Y:S01]  /*118d0*/  ISETP.LT.AND P6, PT, R12, UR4, !P1 ;  /* 0x000000040c007c0c */ /* 0x000fe2000cfc1270 */
[----:B------:R-:W-:Y:S02]  /*118e0*/  VIADD R0, R9, 0x31 ;  /* 0x0000003109007836 */ /* 0x000fe40000000000 */
[----:B------:R-:W-:Y:S01]  /*118f0*/  IMAD.WIDE R16, R21, 0x4, R2 ;  /* 0x0000000415107825 */ /* 0x000fe200078e0202 */
[----:B------:R-:W-:Y:S01]  /*11900*/  ISETP.LT.AND P1, PT, R13, UR6, !P1 ;  /* 0x000000060d007c0c */ /* 0x000fe2000cf21270 */
[----:B------:R-:W-:Y:S01]  /*11910*/  ULDC UR4, c[0x0][0x22c] ;  /* 0x00008b0000047ab9 */ /* 0x000fe20000000800 */
[----:B------:R-:W-:Y:S01]  /*11920*/  ULDC UR6, c[0x0][0x228] ;  /* 0x00008a0000067ab9 */ /* 0x000fe20000000800 */
[C---:B-1----:R-:W-:Y:S01]  /*11930*/  IMAD.WIDE R4, R21.reuse, 0x4, R10 ;  /* 0x0000000415047825 */ /* 0x042fe200078e020a */
[----:B------:R1:W-:Y:S03]  /*11940*/  @P5 STG.E desc[UR16][R16.64], R46 ;  /* 0x0000002e10005986 */ /* 0x0003e6000c101910 */
[----:B------:R-:W-:Y:S01]  /*11950*/  VIADD R19, R21, UR26 ;  /* 0x0000001a15137c36 */ /* 0x000fe20008000000 */
[----:B------:R4:W-:Y:S01]  /*11960*/  @P3 STG.E desc[UR16][R4.64], R110 ;  /* 0x0000006e04003986 */ /* 0x0009e2000c101910 */
[----:B------:R-:W-:Y:S01]  /*11970*/  ISETP.GE.AND P3, PT, R0, UR4, PT ;  /* 0x0000000400007c0c */ /* 0x000fe2000bf66270 */
[----:B------:R-:W-:Y:S01]  /*11980*/  VIADD R0, R9, 0x32 ;  /* 0x0000003209007836 */ /* 0x000fe20000000000 */
[----:B------:R-:W-:Y:S01]  /*11990*/  ISETP.LT.AND P5, PT, R12, UR8, !P4 ;  /* 0x000000080c007c0c */ /* 0x000fe2000e7a1270 */
[----:B--2---:R-:W-:Y:S01]  /*119a0*/  IMAD.WIDE R6, R19, 0x4, R2 ;  /* 0x0000000413067825 */ /* 0x004fe200078e0202 */
[----:B------:R-:W-:Y:S01]  /*119b0*/  ISETP.LT.AND P4, PT, R13, UR6, !P4 ;  /* 0x000000060d007c0c */ /* 0x000fe2000e781270 */
[----:B------:R-:W-:Y:S01]  /*119c0*/  ULDC UR4, c[0x0][0x22c] ;  /* 0x00008b0000047ab9 */ /* 0x000fe20000000800 */
[----:B------:R-:W-:Y:S01]  /*119d0*/  ULDC UR6, c[0x0][0x228] ;  /* 0x00008a0000067ab9 */ /* 0x000fe20000000800 */
[C---:B---3--:R-:W-:Y:S01]  /*119e0*/  IMAD.WIDE R14, R19.reuse, 0x4, R10 ;  /* 0x00000004130e7825 */ /* 0x048fe200078e020a */
[----:B------:R2:W-:Y:S01]  /*119f0*/  @P6 STG.E desc[UR16][R6.64], R159 ;  /* 0x0000009f06006986 */ /* 0x0005e2000c101910 */
[----:B------:R-:W-:Y:S01]  /*11a00*/  ISETP.GE.AND P6, PT, R0, UR4, PT ;  /* 0x0000000400007c0c */ /* 0x000fe2000bfc6270 */
[----:B------:R-:W-:Y:S01]  /*11a10*/  ULDC UR4, c[0x0][0x228] ;  /* 0x00008a0000047ab9 */ /* 0x000fe20000000800 */
[----:B------:R-:W-:Y:S01]  /*11a20*/  VIADD R21, R19, UR26 ;  /* 0x0000001a13157c36 */ /* 0x000fe20008000000 */
[----:B------:R3:W-:Y:S01]  /*11a30*/  @P1 STG.E desc[UR16][R14.64], R107 ;  /* 0x0000006b0e001986 */ /* 0x0007e2000c101910 */
[C---:B------:R-:W-:Y:S01]  /*11a40*/  ISETP.LT.AND P1, PT, R12.reuse, UR4, !P2 ;  /* 0x000000040c007c0c */ /* 0x040fe2000d721270 */
[----:B------:R-:W-:Y:S01]  /*11a50*/  VIADD R0, R9, 0x33 ;  /* 0x0000003309007836 */ /* 0x000fe20000000000 */
[----:B------:R-:W-:Y:S01]  /*11a60*/  ULDC UR8, c[0x0][0x228] ;  /* 0x00008a0000087ab9 */ /* 0x000fe20000000800 */
[----:B-1----:R-:W-:Y:S01]  /*11a70*/  IMAD.WIDE R16, R21, 0x4, R2 ;  /* 0x0000000415107825 */ /* 0x002fe200078e0202 */
[----:B------:R-:W-:Y:S01]  /*11a80*/  ISETP.LT.AND P2, PT, R13, UR6, !P2 ;  /* 0x000000060d007c0c */ /* 0x000fe2000d741270 */
[----:B------:R-:W-:Y:S01]  /*11a90*/  ULDC UR4, c[0x0][0x22c] ;  /* 0x00008b0000047ab9 */ /* 0x000fe20000000800 */
[----:B------:R-:W-:Y:S01]  /*11aa0*/  ULDC UR6, c[0x0][0x228] ;  /* 0x00008a0000067ab9 */ /* 0x000fe20000000800 */
[C---:B----4-:R-:W-:Y:S01]  /*11ab0*/  IMAD.WIDE R4, R21.reuse, 0x4, R10 ;  /* 0x0000000415047825 */ /* 0x050fe200078e020a */
[----:B------:R1:W-:Y:S01]  /*11ac0*/  @P5 STG.E desc[UR16][R16.64], R47 ;  /* 0x0000002f10005986 */ /* 0x0003e2000c101910 */
[----:B------:R-:W-:Y:S01]  /*11ad0*/  ISETP.LT.AND P5, PT, R12, UR8, !P3 ;  /* 0x000000080c007c0c */ /* 0x000fe2000dfa1270 */
[----:B------:R-:W-:Y:S01]  /*11ae0*/  ULDC UR8, c[0x0][0x228] ;  /* 0x00008a0000087ab9 */ /* 0x000fe20000000800 */
[----:B------:R-:W-:Y:S01]  /*11af0*/  VIADD R21, R21, UR26 ;  /* 0x0000001a15157c36 */ /* 0x000fe20008000000 */
[----:B------:R4:W-:Y:S01]  /*11b00*/  @P4 STG.E desc[UR16][R4.64], R111 ;  /* 0x0000006f04004986 */ /* 0x0009e2000c101910 */
[----:B------:R-:W-:Y:S01]  /*11b10*/  ISETP.GE.AND P4, PT, R0, UR4, PT ;  /* 0x0000000400007c0c */ /* 0x000fe2000bf86270 */
[----:B------:R-:W-:Y:S01]  /*11b20*/  VIADD R0, R9, 0x34 ;  /* 0x0000003409007836 */ /* 0x000fe20000000000 */
[----:B------:R-:W-:Y:S01]  /*11b30*/  ULDC UR4, c[0x0][0x22c] ;  /* 0x00008b0000047ab9 */ /* 0x000fe20000000800 */
[----:B--2---:R-:W-:-:S04]  /*11b40*/  IMAD.WIDE R6, R21, 0x4, R2 ;  /* 0x0000000415067825 */ /* 0x004fc800078e0202 */
        /* <DEDUP_REMOVED lines=94> */
[C---:B------:R-:W-:Y:S01]  /*12130*/  ISETP.LT.AND P3, PT, R12.reuse, UR4, !P4 ;  /* 0x000000040c007c0c */ /* 0x040fe2000e761270 */
[----:B--2---:R-:W-:Y:S01]  /*12140*/  IMAD.WIDE R4, R21, 0x4, R10 ;  /* 0x0000000415047825 */ /* 0x004fe200078e020a */
[----:B------:R-:W-:Y:S01]  /*12150*/  ISETP.LT.AND P4, PT, R13, UR6, !P4 ;  /* 0x000000060d007c0c */ /* 0x000fe2000e781270 */
[----:B------:R-:W-:Y:S01]  /*12160*/  ULDC UR4, c[0x0][0x22c] ;  /* 0x00008b0000047ab9 */ /* 0x000fe20000000800 */
[----:B------:R-:W-:Y:S01]  /*12170*/  ISETP.LT.AND P5, PT, R12, UR8, !P2 ;  /* 0x000000080c007c0c */ /* 0x000fe2000d7a1270 */
[----:B------:R-:W-:-:S02]  /*12180*/  VIADD R0, R9, 0x3c ;  /* 0x0000003c09007836 */ /* 0x000fc40000000000 */
[----:B------:R-:W-:Y:S01]  /*12190*/  VIADD R19, R21, UR26 ;  /* 0x0000001a15137c36 */ /* 0x000fe20008000000 */
[----:B------:R2:W-:Y:S01]  /*121a0*/  @P6 STG.E desc[UR16][R4.64], R160 ;  /* 0x000000a004006986 */ /* 0x0005e2000c101910 */
[----:B------:R-:W-:Y:S01]  /*121b0*/  ULDC UR6, c[0x0][0x228] ;  /* 0x00008a0000067ab9 */ /* 0x000fe20000000800 */
[----:B------:R-:W-:Y:S01]  /*121c0*/  ISETP.GE.AND P6, PT, R0, UR4, PT ;  /* 0x0000000400007c0c */ /* 0x000fe2000bfc6270 */
[C---:B------:R-:W-:Y:S01]  /*121d0*/  VIADD R21, R19.reuse, UR26 ;  /* 0x0000001a13157c36 */ /* 0x040fe20008000000 */
[----:B------:R-:W-:Y:S01]  /*121e0*/  ULDC UR8, c[0x0][0x228] ;  /* 0x00008a0000087ab9 */ /* 0x000fe20000000800 */
[----:B-1----:R-:W-:Y:S01]  /*121f0*/  IMAD.WIDE R6, R19, 0x4, R2 ;  /* 0x0000000413067825 */ /* 0x002fe200078e0202 */
[----:B------:R-:W-:Y:S01]  /*12200*/  ISETP.LT.AND P2, PT, R13, UR6, !P2 ;  /* 0x000000060d007c0c */ /* 0x000fe2000d741270 */
[----:B------:R-:W-:Y:S01]  /*12210*/  ULDC UR4, c[0x0][0x22c] ;  /* 0x00008b0000047ab9 */ /* 0x000fe20000000800 */
[----:B------:R-:W-:Y:S01]  /*12220*/  ULDC UR6, c[0x0][0x228] ;  /* 0x00008a0000067ab9 */ /* 0x000fe20000000800 */
[----:B------:R-:W-:-:S02]  /*12230*/  VIADD R0, R9, 0x3d ;  /* 0x0000003d09007836 */ /* 0x000fc40000000000 */
[----:B---3--:R-:W-:Y:S01]  /*12240*/  IMAD.WIDE R14, R19, 0x4, R10 ;  /* 0x00000004130e7825 */ /* 0x008fe200078e020a */
[----:B------:R1:W-:Y:S03]  /*12250*/  @P3 STG.E desc[UR16][R6.64], R52 ;  /* 0x0000003406003986 */ /* 0x0003e6000c101910 */
[----:B----4-:R-:W-:Y:S01]  /*12260*/  IMAD.WIDE R16, R21, 0x4, R2 ;  /* 0x0000000415107825 */ /* 0x010fe200078e0202 */
[----:B------:R-:W-:Y:S01]  /*12270*/  ISETP.GE.AND P3, PT, R0, UR4, PT ;  /* 0x0000000400007c0c */ /* 0x000fe2000bf66270 */
[----:B------:R3:W-:Y:S01]  /*12280*/  @P4 STG.E desc[UR16][R14.64], R116 ;  /* 0x000000740e004986 */ /* 0x0007e2000c101910 */
[----:B------:R-:W-:-:S03]  /*12290*/  ULDC UR4, c[0x0][0x228] ;  /* 0x00008a0000047ab9 */ /* 0x000fc60000000800 */
[----:B------:R4:W-:Y:S01]  /*122a0*/  @P5 STG.E desc[UR16][R16.64], R173 ;  /* 0x000000ad10005986 */ /* 0x0009e2000c101910 */
[C---:B------:R-:W-:Y:S01]  /*122b0*/  ISETP.LT.AND P5, PT, R12.reuse, UR4, !P1 ;  /* 0x000000040c007c0c */ /* 0x040fe2000cfa1270 */
[----:B--2---:R-:W-:Y:S01]  /*122c0*/  IMAD.WIDE R4, R21, 0x4, R10 ;  /* 0x0000000415047825 */ /* 0x004fe200078e020a */
[----:B------:R-:W-:Y:S01]  /*122d0*/  ISETP.LT.AND P1, PT, R13, UR6, !P1 ;  /* 0x000000060d007c0c */ /* 0x000fe2000cf21270 */
[----:B------:R-:W-:Y:S02]  /*122e0*/  ULDC UR4, c[0x0][0x22c] ;  /* 0x00008b0000047ab9 */ /* 0x000fe40000000800 */
[----:B------:R-:W-:Y:S02]  /*122f0*/  VIADD R0, R9, 0x3e ;  /* 0x0000003e09007836 */ /* 0x000fe40000000000 */
[----:B------:R-:W-:Y:S01]  /*12300*/  VIADD R21, R21, UR26 ;  /* 0x0000001a15157c36 */ /* 0x000fe20008000000 */
[----:B------:R-:W-:Y:S01]  /*12310*/  ISETP.LT.AND P4, PT, R12, UR8, !P6 ;  /* 0x000000080c007c0c */ /* 0x000fe2000f781270 */
[----:B------:R2:W-:Y:S01]  /*12320*/  @P2 STG.E desc[UR16][R4.64], R161 ;  /* 0x000000a104002986 */ /* 0x0005e2000c101910 */
[----:B------:R-:W-:Y:S01]  /*12330*/  ISETP.GE.AND P2, PT, R0, UR4, PT ;  /* 0x0000000400007c0c */ /* 0x000fe2000bf46270 */
[----:B-1----:R-:W-:Y:S01]  /*12340*/  IMAD.WIDE R6, R21, 0x4, R2 ;  /* 0x0000000415067825 */ /* 0x002fe200078e0202 */
[----:B------:R-:W-:Y:S01]  /*12350*/  ULDC UR4, c[0x0][0x22c] ;  /* 0x00008b0000047ab9 */ /* 0x000fe20000000800 */
[----:B------:R-:W-:Y:S01]  /*12360*/  ULDC UR6, c[0x0][0x228] ;  /* 0x00008a0000067ab9 */ /* 0x000fe20000000800 */
[----:B------:R-:W-:Y:S01]  /*12370*/  ULDC UR8, c[0x0][0x228] ;  /* 0x00008a0000087ab9 */ /* 0x000fe20000000800 */
[----:B------:R-:W-:-:S02]  /*12380*/  VIADD R0, R9, 0x3f ;  /* 0x0000003f09007836 */ /* 0x000fc40000000000 */
[C---:B------:R-:W-:Y:S01]  /*12390*/  VIADD R19, R21.reuse, UR26 ;  /* 0x0000001a15137c36 */ /* 0x040fe20008000000 */
[----:B------:R1:W-:Y:S01]  /*123a0*/  @P5 STG.E desc[UR16][R6.64], R53 ;  /* 0x0000003506005986 */ /* 0x0003e2000c101910 */
[----:B---3--:R-:W-:Y:S01]  /*123b0*/  IMAD.WIDE R14, R21, 0x4, R10 ;  /* 0x00000004150e7825 */ /* 0x008fe200078e020a */
[----:B------:R-:W-:Y:S01]  /*123c0*/  ISETP.GE.AND P5, PT, R0, UR4, PT ;  /* 0x0000000400007c0c */ /* 0x000fe2000bfa6270 */
[----:B------:R-:W-:Y:S02]  /*123d0*/  ULDC UR4, c[0x0][0x228] ;  /* 0x00008a0000047ab9 */ /* 0x000fe40000000800 */
[----:B----4-:R-:W-:Y:S01]  /*123e0*/  IMAD.WIDE R16, R19, 0x4, R2 ;  /* 0x0000000413107825 */ /* 0x010fe200078e0202 */
        /* <DEDUP_REMOVED lines=9> */
[----:B--2---:R-:W-:Y:S01]  /*12480*/  IMAD.WIDE R4, R19, 0x4, R10 ;  /* 0x0000000413047825 */ /* 0x004fe200078e020a */
[----:B------:R-:W-:Y:S01]  /*12490*/  ISETP.LT.AND P3, PT, R13, UR6, !P3 ;  /* 0x000000060d007c0c */ /* 0x000fe2000df61270 */
[----:B------:R-:W-:Y:S01]  /*124a0*/  ULDC UR4, c[0x0][0x22c] ;  /* 0x00008b0000047ab9 */ /* 0x000fe20000000800 */
[----:B------:R-:W-:Y:S01]  /*124b0*/  ULDC UR6, c[0x0][0x228] ;  /* 0x00008a0000067ab9 */ /* 0x000fe20000000800 */
[----:B------:R-:W-:Y:S02]  /*124c0*/  VIADD R0, R9, 0x41 ;  /* 0x0000004109007836 */ /* 0x000fe40000000000 */
[C---:B-1----:R-:W-:Y:S01]  /*124d0*/  IMAD.WIDE R6, R21.reuse, 0x4, R2 ;  /* 0x0000000415067825 */ /* 0x042fe200078e0202 */
[----:B------:R1:W-:Y:S02]  /*124e0*/  @P6 STG.E desc[UR16][R4.64], R162 ;  /* 0x000000a204006986 */ /* 0x0003e4000c101910 */
[----:B------:R-:W-:Y:S01]  /*124f0*/  ISETP.GE.AND P6, PT, R0, UR4, PT ;  /* 0x0000000400007c0c */ /* 0x000fe2000bfc6270 */
[----:B------:R-:W-:Y:S01]  /*12500*/  ULDC UR4, c[0x0][0x228] ;  /* 0x00008a0000047ab9 */ /* 0x000fe20000000800 */
[----:B------:R2:W-:Y:S01]  /*12510*/  @P4 STG.E desc[UR16][R6.64], R54 ;  /* 0x0000003606004986 */ /* 0x0005e2000c101910 */
[----:B---3--:R-:W-:Y:S01]  /*12520*/  IMAD.WIDE R14, R21, 0x4, R10 ;  /* 0x00000004150e7825 */ /* 0x008fe200078e020a */
        /* <DEDUP_REMOVED lines=10> */
[----:B--2---:R-:W-:Y:S01]  /*125d0*/  IMAD.WIDE R6, R21, 0x4, R10 ;  /* 0x0000000415067825 */ /* 0x004fe200078e020a */
[----:B------:R-:W-:Y:S01]  /*125e0*/  ISETP.LT.AND P5, PT, R13, UR6, !P5 ;  /* 0x000000060d007c0c */ /* 0x000fe2000efa1270 */
[----:B------:R1:W-:Y:S02]  /*125f0*/  @P4 STG.E desc[UR16][R4.64], R175 ;  /* 0x000000af04004986 */ /* 0x0003e4000c101910 */
[----:B------:R-:W-:Y:S01]  /*12600*/  VIADD R21, R21, UR26 ;  /* 0x0000001a15157c36 */ /* 0x000fe20008000000 */
[----:B------:R-:W-:Y:S01]  /*12610*/  ISETP.GE.AND P4, PT, R0, UR4, PT ;  /* 0x0000000400007c0c */ /* 0x000fe2000bf86270 */
[----:B------:R-:W-:Y:S01]  /*12620*/  ULDC UR4, c[0x0][0x228] ;  /* 0x00008a0000047ab9 */ /* 0x000fe20000000800 */
[----:B------:R-:W-:Y:S01]  /*12630*/  VIADD R0, R9, 0x43 ;  /* 0x0000004309007836 */ /* 0x000fe20000000000 */
[----:B------:R-:W-:Y:S01]  /*12640*/  ULDC UR6, c[0x0][0x228] ;  /* 0x00008a0000067ab9 */ /* 0x000fe20000000800 */
[C---:B---3--:R-:W-:Y:S01]  /*12650*/  IMAD.WIDE R14, R21.reuse, 0x4, R2 ;  /* 0x00000004150e7825 */ /* 0x048fe200078e0202 */
        /* <DEDUP_REMOVED lines=70> */
[----:B------:R-:W-:Y:S01]  /*12ac0*/  ISETP.LT.AND P2, PT, R12, UR4, !P5 ;  /* 0x000000040c007c0c */ /* 0x000fe2000ef41270 */
[----:B------:R-:W-:Y:S01]  /*12ad0*/  VIADD R0, R9, 0x49 ;  /* 0x0000004909007836 */ /* 0x000fe20000000000 */
[----:B------:R-:W-:Y:S01]  /*12ae0*/  ULDC UR4, c[0x0][0x22c] ;  /* 0x00008b0000047ab9 */ /* 0x000fe20000000800 */
[----:B-1----:R-:W-:Y:S01]  /*12af0*/  IMAD.WIDE R16, R21, 0x4, R2 ;  /* 0x0000000415107825 */ /* 0x002fe200078e0202 */
[----:B------:R-:W-:-:S03]  /*12b00*/  ULDC UR8, c[0x0][0x228] ;  /* 0x00008a0000087ab9 */ /* 0x000fc60000000800 */
[----:B----4-:R-:W-:Y:S01]  /*12b10*/  IMAD.WIDE R4, R21, 0x4, R10 ;  /* 0x0000000415047825 */ /* 0x010fe200078e020a */
[----:B------:R1:W-:Y:S01]  /*12b20*/  @P6 STG.E desc[UR16][R16.64], R58 ;  /* 0x0000003a10006986 */ /* 0x0003e2000c101910 */
[----:B------:R-:W-:Y:S01]  /*12b30*/  ISETP.LT.AND P5, PT, R13, UR6, !P5 ;  /* 0x000000060d007c0c */ /* 0x000fe2000efa1270 */
[----:B------:R-:W-:Y:S01]  /*12b40*/  ULDC UR6, c[0x0][0x228] ;  /* 0x00008a0000067ab9 */ /* 0x000fe20000000800 */
[----:B------:R-:W-:Y:S01]  /*12b50*/  VIADD R21, R21, UR26 ;  /* 0x0000001a15157c36 */ /* 0x000fe20008000000 */
[----:B------:R4:W-:Y:S01]  /*12b60*/  @P1 STG.E desc[UR16][R4.64], R122 ;  /* 0x0000007a04001986 */ /* 0x0009e2000c101910 */
[----:B------:R-:W-:Y:S01]  /*12b70*/  ISETP.GE.AND P1, PT, R0, UR4, PT ;  /* 0x0000000400007c0c */ /* 0x000fe2000bf26270 */
[----:B------:R-:W-:Y:S01]  /*12b80*/  VIADD R0, R9, 0x4a ;  /* 0x0000004a09007836 */ /* 0x000fe20000000000 */
[----:B------:R-:W-:Y:S01]  /*12b90*/  ISETP.LT.AND P6, PT, R12, UR8, !P3 ;  /* 0x000000080c007c0c */ /* 0x000fe2000dfc1270 */
[----:B--2---:R-:W-:Y:S01]  /*12ba0*/  IMAD.WIDE R6, R21, 0x4, R2 ;  /* 0x0000000415067825 */ /* 0x004fe200078e0202 */
[----:B------:R-:W-:Y:S01]  /*12bb0*/  ULDC UR4, c[0x0][0x22c] ;  /* 0x00008b0000047ab9 */ /* 0x000fe20000000800 */
[----:B------:R-:W-:-:S02]  /*12bc0*/  ULDC UR8, c[0x0][0x228] ;  /* 0x00008a0000087ab9 */ /* 0x000fc40000000800 */
[C---:B---3--:R-:W-:Y:S01]  /*12bd0*/  IMAD.WIDE R14, R21.reuse, 0x4, R10 ;  /* 0x00000004150e7825 */ /* 0x048fe200078e020a */
[----:B------:R2:W-:Y:S01]  /*12be0*/  @P2 STG.E desc[UR16][R6.64], R183 ;  /* 0x000000b706002986 */ /* 0x0005e2000c101910 */
[----:B------:R-:W-:Y:S01]  /*12bf0*/  ISETP.GE.AND P2, PT, R0, UR4, PT ;  /* 0x0000000400007c0c */ /* 0x000fe2000bf46270 */
[----:B------:R-:W-:Y:S01]  /*12c00*/  ULDC UR4, c[0x0][0x228] ;  /* 0x00008a0000047ab9 */ /* 0x000fe20000000800 */
[----:B------:R-:W-:Y:S01]  /*12c10*/  VIADD R19, R21, UR26 ;  /* 0x0000001a15137c36 */ /* 0x000fe20008000000 */
[----:B------:R-:W-:Y:S01]  /*12c20*/  ISETP.LT.AND P3, PT, R13, UR4, !P3 ;  /* 0x000000040d007c0c */ /* 0x000fe2000df61270 */
[----:B------:R-:W-:Y:S01]  /*12c30*/  ULDC UR4, c[0x0][0x228] ;  /* 0x00008a0000047ab9 */ /* 0x000fe20000000800 */
[----:B------:R3:W-:Y:S01]  /*12c40*/  @P5 STG.E desc[UR16][R14.64], R171 ;  /* 0x000000ab0e005986 */ /* 0x0007e2000c101910 */
[----:B-1----:R-:W-:Y:S01]  /*12c50*/  IMAD.WIDE R16, R19, 0x4, R2 ;  /* 0x0000000413107825 */ /* 0x002fe200078e0202 */
[----:B------:R-:W-:Y:S01]  /*12c60*/  ISETP.LT.AND P5, PT, R12, UR4, !P4 ;  /* 0x000000040c007c0c */ /* 0x000fe2000e7a1270 */
[----:B------:R-:W-:-:S02]  /*12c70*/  ULDC UR4, c[0x0][0x22c] ;  /* 0x00008b0000047ab9 */ /* 0x000fc40000000800 */
[----:B------:R-:W-:Y:S01]  /*12c80*/  VIADD R0, R9, 0x4b ;  /* 0x0000004b09007836 */ /* 0x000fe20000000000 */
[----:B------:R-:W-:Y:S01]  /*12c90*/  @P6 STG.E desc[UR16][R16.64], R59 ;  /* 0x0000003b10006986 */ /* 0x000fe2000c101910 */
[----:B------:R-:W-:Y:S01]  /*12ca0*/  VIADD R21, R19, UR26 ;  /* 0x0000001a13157c36 */ /* 0x000fe20008000000 */
[----:B------:R-:W-:Y:S01]  /*12cb0*/  ISETP.LT.AND P4, PT, R13, UR6, !P4 ;  /* 0x000000060d007c0c */ /* 0x000fe2000e781270 */
[----:B----4-:R-:W-:Y:S01]  /*12cc0*/  IMAD.WIDE R4, R19, 0x4, R10 ;  /* 0x0000000413047825 */ /* 0x010fe200078e020a */
[----:B------:R-:W-:Y:S01]  /*12cd0*/  ISETP.GE.AND P6, PT, R0, UR4, PT ;  /* 0x0000000400007c0c */ /* 0x000fe2000bfc6270 */
        /* <DEDUP_REMOVED lines=80> */
[----:B------:R-:W-:Y:S01]  /*131e0*/  ULDC UR4, c[0x0][0x22c] ;  /* 0x00008b0000047ab9 */ /* 0x000fe20000000800 */
[----:B------:R-:W-:Y:S01]  /*131f0*/  ULDC UR6, c[0x0][0x228] ;  /* 0x00008a0000067ab9 */ /* 0x000fe20000000800 */
[----:B------:R-:W-:-:S02]  /*13200*/  VIADD R0, R9, 0x52 ;  /* 0x0000005209007836 */ /* 0x000fc40000000000 */
[----:B------:R-:W-:Y:S01]  /*13210*/  VIADD R19, R21, UR26 ;  /* 0x0000001a15137c36 */ /* 0x000fe20008000000 */
[----:B------:R1:W-:Y:S02]  /*13220*/  @P4 STG.E desc[UR16][R4.64], R179 ;  /* 0x000000b304004986 */ /* 0x0003e4000c101910 */
[----:B------:R-:W-:Y:S01]  /*13230*/  ISETP.GE.AND P4, PT, R0, UR4, PT ;  /* 0x0000000400007c0c */ /* 0x000fe2000bf86270 */
[----:B--2---:R-:W-:Y:S01]  /*13240*/  IMAD.WIDE R6, R19, 0x4, R2 ;  /* 0x0000000413067825 */ /* 0x004fe200078e0202 */
[----:B------:R-:W-:Y:S01]  /*13250*/  ISETP.LT.AND P5, PT, R12, UR8, !P6 ;  /* 0x000000080c007c0c */ /* 0x000fe2000f7a1270 */
[----:B------:R-:W-:Y:S02]  /*13260*/  ULDC UR4, c[0x0][0x22c] ;  /* 0x00008b0000047ab9 */ /* 0x000fe40000000800 */
        /* <DEDUP_REMOVED lines=11> */
[----:B------:R-:W-:Y:S01]  /*13320*/  ULDC UR4, c[0x0][0x22c] ;  /* 0x00008b0000047ab9 */ /* 0x000fe20000000800 */
[----:B------:R-:W-:-:S02]  /*13330*/  ULDC UR8, c[0x0][0x228] ;  /* 0x00008a0000087ab9 */ /* 0x000fc40000000800 */
[----:B-1----:R-:W-:Y:S01]  /*13340*/  IMAD.WIDE R4, R21, 0x4, R10 ;  /* 0x0000000415047825 */ /* 0x002fe200078e020a */
[----:B------:R1:W-:Y:S03]  /*13350*/  @P5 STG.E desc[UR16][R16.64], R192 ;  /* 0x000000c010005986 */ /* 0x0003e6000c101910 */
[----:B------:R-:W-:Y:S02]  /*13360*/  VIADD R0, R9, 0x54 ;  /* 0x0000005409007836 */ /* 0x000fe40000000000 */
[----:B------:R-:W-:Y:S01]  /*13370*/  VIADD R21, R21, UR26 ;  /* 0x0000001a15157c36 */ /* 0x000fe20008000000 */
[----:B------:R-:W-:Y:S01]  /*13380*/  ISETP.LT.AND P2, PT, R13, UR6, !P2 ;  /* 0x000000060d007c0c */ /* 0x000fe2000d741270 */
[----:B------:R4:W-:Y:S01]  /*13390*/  @P6 STG.E desc[UR16][R4.64], R184 ;  /* 0x000000b804006986 */ /* 0x0009e2000c101910 */
[----:B------:R-:W-:Y:S01]  /*133a0*/  ISETP.GE.AND P6, PT, R0, UR4, PT ;  /* 0x0000000400007c0c */ /* 0x000fe2000bfc6270 */
[----:B--2---:R-:W-:Y:S01]  /*133b0*/  IMAD.WIDE R6, R21, 0x4, R2 ;  /* 0x0000000415067825 */ /* 0x004fe200078e0202 */
[----:B------:R-:W-:Y:S01]  /*133c0*/  ISETP.LT.AND P5, PT, R12, UR8, !P4 ;  /* 0x000000080c007c0c */ /* 0x000fe2000e7a1270 */
[----:B------:R-:W-:Y:S01]  /*133d0*/  ULDC UR4, c[0x0][0x22c] ;  /* 0x00008b0000047ab9 */ /* 0x000fe20000000800 */
[----:B------:R-:W-:Y:S01]  /*133e0*/  ULDC UR6, c[0x0][0x228] ;  /* 0x00008a0000067ab9 */ /* 0x000fe20000000800 */
[----:B------:R-:W-:Y:S01]  /*133f0*/  VIADD R0, R9, 0x55 ;  /* 0x0000005509007836 */ /* 0x000fe20000000000 */
[----:B------:R2:W-:Y:S01]  /*13400*/  @P1 STG.E desc[UR16][R6.64], R64 ;  /* 0x0000004006001986 */ /* 0x0005e2000c101910 */
[----:B---3--:R-:W-:Y:S01]  /*13410*/  IMAD.WIDE R14, R21, 0x4, R10 ;  /* 0x00000004150e7825 */ /* 0x008fe200078e020a */
[----:B------:R-:W-:-:S02]  /*13420*/  ULDC UR8, c[0x0][0x228] ;  /* 0x00008a0000087ab9 */ /* 0x000fc40000000800 */
[----:B------:R-:W-:Y:S01]  /*13430*/  ISETP.GE.AND P1, PT, R0, UR4, PT ;  /* 0x0000000400007c0c */ /* 0x000fe2000bf26270 */
[----:B------:R-:W-:Y:S01]  /*13440*/  VIADD R19, R21, UR26 ;  /* 0x0000001a15137c36 */ /* 0x000fe20008000000 */
[----:B------:R-:W-:Y:S02]  /*13450*/  ULDC UR4, c[0x0][0x228] ;  /* 0x00008a0000047ab9 */ /* 0x000fe40000000800 */
[----:B------:R-:W-:Y:S01]  /*13460*/  ISETP.LT.AND P4, PT, R13, UR4, !P4 ;  /* 0x000000040d007c0c */ /* 0x000fe2000e781270 */
[----:B------:R-:W-:Y:S01]  /*13470*/  ULDC UR4, c[0x0][0x228] ;  /* 0x00008a0000047ab9 */ /* 0x000fe20000000800 */
[----:B-1----:R-:W-:Y:S01]  /*13480*/  IMAD.WIDE R16, R19, 0x4, R2 ;  /* 0x0000000413107825 */ /* 0x002fe200078e0202 */
[----:B------:R1:W-:Y:S01]  /*13490*/  @P2 STG.E desc[UR16][R14.64], R128 ;  /* 0x000000800e002986 */ /* 0x0003e2000c101910 */
[----:B------:R-:W-:Y:S01]  /*134a0*/  ISETP.LT.AND P2, PT, R12, UR4, !P3 ;  /* 0x000000040c007c0c */ /* 0x000fe2000df41270 */
[----:B------:R-:W-:Y:S01]  /*134b0*/  ULDC UR4, c[0x0][0x22c] ;  /* 0x00008b0000047ab9 */ /* 0x000fe20000000800 */
        /* <DEDUP_REMOVED lines=8> */
[----:B------:R-:W-:-:S02]  /*13540*/  VIADD R0, R9, 0x57 ;  /* 0x0000005709007836 */ /* 0x000fc40000000000 */
        /* <DEDUP_REMOVED lines=59> */
[----:B------:R-:W-:Y:S02]  /*13900*/  VIADD R0, R9, 0x5c ;  /* 0x0000005c09007836 */ /* 0x000fe40000000000 */
[C---:B-1----:R-:W-:Y:S01]  /*13910*/  IMAD.WIDE R6, R19.reuse, 0x4, R2 ;  /* 0x0000000413067825 */ /* 0x042fe200078e0202 */
[----:B------:R1:W-:Y:S01]  /*13920*/  @P4 STG.E desc[UR16][R4.64], R131 ;  /* 0x0000008304004986 */ /* 0x0003e2000c101910 */
[----:B------:R-:W-:Y:S01]  /*13930*/  ISETP.LT.AND P4, PT, R12, UR4, !P3 ;  /* 0x000000040c007c0c */ /* 0x000fe2000df81270 */
[----:B------:R-:W-:Y:S02]  /*13940*/  ULDC UR4, c[0x0][0x22c] ;  /* 0x00008b0000047ab9 */ /* 0x000fe40000000800 */
[----:B------:R2:W-:Y:S01]  /*13950*/  @P1 STG.E desc[UR16][R6.64], R196 ;  /* 0x000000c406001986 */ /* 0x0005e2000c101910 */
[----:B------:R-:W-:Y:S01]  /*13960*/  ISETP.GE.AND P1, PT, R0, UR4, PT ;  /* 0x0000000400007c0c */ /* 0x000fe2000bf26270 */
[----:B------:R-:W-:Y:S01]  /*13970*/  ULDC UR4, c[0x0][0x228] ;  /* 0x00008a0000047ab9 */ /* 0x000fe20000000800 */
[----:B------:R-:W-:Y:S01]  /*13980*/  VIADD R21, R19, UR26 ;  /* 0x0000001a13157c36 */ /* 0x000fe20008000000 */
[----:B------:R-:W-:Y:S01]  /*13990*/  ISETP.LT.AND P3, PT, R13, UR4, !P3 ;  /* 0x000000040d007c0c */ /* 0x000fe2000df61270 */
[----:B---3--:R-:W-:Y:S01]  /*139a0*/  IMAD.WIDE R14, R19, 0x4, R10 ;  /* 0x00000004130e7825 */ /* 0x008fe200078e020a */
[----:B------:R-:W-:-:S03]  /*139b0*/  ULDC UR4, c[0x0][0x228] ;  /* 0x00008a0000047ab9 */ /* 0x000fc60000000800 */
        /* <DEDUP_REMOVED lines=9> */
[----:B------:R-:W-:Y:S01]  /*13a50*/  ISETP.LT.AND P4, PT, R12, UR8, !P5 ;  /* 0x000000080c007c0c */ /* 0x000fe2000ef81270 */
[----:B------:R-:W-:Y:S01]  /*13a60*/  VIADD R19, R21, UR26 ;  /* 0x0000001a15137c36 */ /* 0x000fe20008000000 */
[----:B------:R4:W-:Y:S01]  /*13a70*/  @P3 STG.E desc[UR16][R4.64], R132 ;  /* 0x0000008404003986 */ /* 0x0009e2000c101910 */
[----:B------:R-:W-:Y:S01]  /*13a80*/  ULDC UR8, c[0x0][0x228] ;  /* 0x00008a0000087ab9 */ /* 0x000fe20000000800 */
[----:B------:R-:W-:Y:S01]  /*13a90*/  ISETP.GE.AND P3, PT, R0, UR4, PT ;  /* 0x0000000400007c0c */ /* 0x000fe2000bf66270 */
[----:B------:R-:W-:Y:S01]  /*13aa0*/  VIADD R21, R19, UR26 ;  /* 0x0000001a13157c36 */ /* 0x000fe20008000000 */
[----:B------:R-:W-:Y:S01]  /*13ab0*/  ISETP.LT.AND P5, PT, R13, UR6, !P5 ;  /* 0x000000060d007c0c */ /* 0x000fe2000efa1270 */
[----:B--2---:R-:W-:Y:S01]  /*13ac0*/  IMAD.WIDE R6, R19, 0x4, R2 ;  /* 0x0000000413067825 */ /* 0x004fe200078e0202 */
[----:B------:R-:W-:Y:S01]  /*13ad0*/  ULDC UR4, c[0x0][0x22c] ;  /* 0x00008b0000047ab9 */ /* 0x000fe20000000800 */
[----:B------:R-:W-:-:S02]  /*13ae0*/  ULDC UR6, c[0x0][0x228] ;  /* 0x00008a0000067ab9 */ /* 0x000fc40000000800 */
[----:B------:R-:W-:Y:S02]  /*13af0*/  VIADD R0, R9, 0x5e ;  /* 0x0000005e09007836 */ /* 0x000fe40000000000 */
[----:B---3--:R-:W-:Y:S01]  /*13b00*/  IMAD.WIDE R14, R19, 0x4, R10 ;  /* 0x00000004130e7825 */ /* 0x008fe200078e020a */
[----:B------:R2:W-:Y:S03]  /*13b10*/  @P2 STG.E desc[UR16][R6.64], R197 ;  /* 0x000000c506002986 */ /* 0x0005e6000c101910 */
[----:B-1----:R-:W-:Y:S01]  /*13b20*/  IMAD.WIDE R16, R21, 0x4, R2 ;  /* 0x0000000415107825 */ /* 0x002fe200078e0202 */
[----:B------:R-:W-:Y:S01]  /*13b30*/  ISETP.GE.AND P2, PT, R0, UR4, PT ;  /* 0x0000000400007c0c */ /* 0x000fe2000bf46270 */
[----:B------:R1:W-:Y:S01]  /*13b40*/  @P6 STG.E desc[UR16][R14.64], R217 ;  /* 0x000000d90e006986 */ /* 0x0003e2000c101910 */
[----:B------:R-:W-:-:S03]  /*13b50*/  ULDC UR4, c[0x0][0x228] ;  /* 0x00008a0000047ab9 */ /* 0x000fc60000000800 */
[----:B------:R3:W-:Y:S01]  /*13b60*/  @P4 STG.E desc[UR16][R16.64], R69 ;  /* 0x0000004510004986 */ /* 0x0007e2000c101910 */
[----:B------:R-:W-:Y:S01]  /*13b70*/  ISETP.LT.AND P4, PT, R12, UR4, !P1 ;  /* 0x000000040c007c0c */ /* 0x000fe2000cf81270 */
[----:B----4-:R-:W-:Y:S01]  /*13b80*/  IMAD.WIDE R4, R21, 0x4, R10 ;  /* 0x0000000415047825 */ /* 0x010fe200078e020a */
[----:B------:R-:W-:-:S03]  /*13b90*/  ULDC UR4, c[0x0][0x22c] ;  /* 0x00008b0000047ab9 */ /* 0x000fc60000000800 */
        /* <DEDUP_REMOVED lines=11> */
[----:B-1----:R-:W-:Y:S01]  /*13c50*/  IMAD.WIDE R14, R21, 0x4, R10 ;  /* 0x00000004150e7825 */ /* 0x002fe200078e020a */
[----:B------:R-:W-:-:S02]  /*13c60*/  ULDC UR8, c[0x0][0x228] ;  /* 0x00008a0000087ab9 */ /* 0x000fc40000000800 */
[----:B------:R-:W-:Y:S01]  /*13c70*/  ISETP.GE.AND P4, PT, R0, UR4, PT ;  /* 0x0000000400007c0c */ /* 0x000fe2000bf86270 */
[----:B------:R-:W-:Y:S01]  /*13c80*/  VIADD R19, R21, UR26 ;  /* 0x0000001a15137c36 */ /* 0x000fe20008000000 */
[----:B------:R-:W-:Y:S02]  /*13c90*/  ULDC UR4, c[0x0][0x228] ;  /* 0x00008a0000047ab9 */ /* 0x000fe40000000800 */
[----:B------:R-:W-:Y:S01]  /*13ca0*/  ISETP.LT.AND P3, PT, R13, UR4, !P3 ;  /* 0x000000040d007c0c */ /* 0x000fe2000df61270 */
[----:B------:R-:W-:Y:S01]  /*13cb0*/  ULDC UR4, c[0x0][0x228] ;  /* 0x00008a0000047ab9 */ /* 0x000fe20000000800 */
[----:B---3--:R-:W-:Y:S01]  /*13cc0*/  IMAD.WIDE R16, R19, 0x4, R2 ;  /* 0x0000000413107825 */ /* 0x008fe200078e0202 */
        /* <DEDUP_REMOVED lines=248> */
[----:B------:R2:W-:Y:S01]  /*14c50*/  @P5 STG.E desc[UR16][R4.64], R80 ;  /* 0x0000005004005986 */ /* 0x0005e2000c101910 */
[----:B------:R-:W-:Y:S01]  /*14c60*/  ISETP.LT.AND P6, PT, R12, UR8, !P1 ;  /* 0x000000080c007c0c */ /* 0x000fe2000cfc1270 */
[----:B------:R-:W-:Y:S01]  /*14c70*/  VIADD R8, R9, 0x77 ;  /* 0x0000007709087836 */ /* 0x000fe20000000000 */
[----:B------:R-:W-:Y:S01]  /*14c80*/  ISETP.GE.AND P5, PT, R0, UR7, PT ;  /* 0x0000000700007c0c */ /* 0x000fe2000bfa6270 */
[----:B-1----:R-:W-:Y:S01]  /*14c90*/  IMAD.WIDE R6, R21, 0x4, R2 ;  /* 0x0000000415067825 */ /* 0x002fe200078e0202 */
[----:B------:R-:W-:Y:S01]  /*14ca0*/  ISETP.LT.AND P1, PT, R13, UR4, !P1 ;  /* 0x000000040d007c0c */ /* 0x000fe2000cf21270 */
[----:B------:R-:W-:Y:S01]  /*14cb0*/  ULDC UR4, c[0x0][0x228] ;  /* 0x00008a0000047ab9 */ /* 0x000fe20000000800 */
[----:B------:R-:W-:Y:S01]  /*14cc0*/  ULDC UR6, c[0x0][0x228] ;  /* 0x00008a0000067ab9 */ /* 0x000fe20000000800 */
[----:B------:R-:W-:-:S02]  /*14cd0*/  VIADD R0, R9, 0x76 ;  /* 0x0000007609007836 */ /* 0x000fc40000000000 */
[C---:B---3--:R-:W-:Y:S01]  /*14ce0*/  IMAD.WIDE R14, R21.reuse, 0x4, R10 ;  /* 0x00000004150e7825 */ /* 0x048fe200078e020a */
[----:B------:R1:W-:Y:S01]  /*14cf0*/  @P4 STG.E desc[UR16][R6.64], R209 ;  /* 0x000000d106004986 */ /* 0x0003e2000c101910 */
[----:B------:R-:W-:Y:S01]  /*14d00*/  ULDC UR7, c[0x0][0x228] ;  /* 0x00008a0000077ab9 */ /* 0x000fe20000000800 */
[----:B------:R-:W-:Y:S01]  /*14d10*/  ISETP.GE.AND P4, PT, R0, UR5, PT ;  /* 0x0000000500007c0c */ /* 0x000fe2000bf86270 */
[----:B------:R-:W-:Y:S01]  /*14d20*/  VIADD R19, R21, UR26 ;  /* 0x0000001a15137c36 */ /* 0x000fe20008000000 */
[----:B------:R3:W-:Y:S01]  /*14d30*/  @P3 STG.E desc[UR16][R14.64], R229 ;  /* 0x000000e50e003986 */ /* 0x0007e2000c101910 */
[----:B------:R-:W-:Y:S01]  /*14d40*/  ULDC UR5, c[0x0][0x228] ;  /* 0x00008a0000057ab9 */ /* 0x000fe20000000800 */
[----:B------:R-:W-:Y:S01]  /*14d50*/  ISETP.LT.AND P3, PT, R12, UR4, !P2 ;  /* 0x000000040c007c0c */ /* 0x000fe2000d761270 */
[----:B----4-:R-:W-:Y:S01]  /*14d60*/  IMAD.WIDE R16, R19, 0x4, R2 ;  /* 0x0000000413107825 */ /* 0x010fe200078e0202 */
[----:B------:R-:W-:Y:S01]  /*14d70*/  ISETP.LT.AND P2, PT, R13, UR5, !P2 ;  /* 0x000000050d007c0c */ /* 0x000fe2000d741270 */
[----:B------:R-:W-:Y:S01]  /*14d80*/  ULDC UR4, c[0x0][0x228] ;  /* 0x00008a0000047ab9 */ /* 0x000fe20000000800 */
[----:B------:R-:W-:Y:S01]  /*14d90*/  ULDC UR5, c[0x0][0x228] ;  /* 0x00008a0000057ab9 */ /* 0x000fe20000000800 */
[----:B--2---:R-:W-:-:S04]  /*14da0*/  IMAD.WIDE R4, R19, 0x4, R10 ;  /* 0x0000000413047825 */ /* 0x004fc800078e020a */
[----:B------:R-:W-:Y:S01]  /*14db0*/  VIADD R19, R19, UR26 ;  /* 0x0000001a13137c36 */ /* 0x000fe20008000000 */
[----:B------:R2:W-:Y:S01]  /*14dc0*/  @P6 STG.E desc[UR16][R16.64], R145 ;  /* 0x0000009110006986 */ /* 0x0005e2000c101910 */
[----:B------:R-:W-:Y:S01]  /*14dd0*/  ISETP.LT.AND P6, PT, R12, UR4, !P5 ;  /* 0x000000040c007c0c */ /* 0x000fe2000efc1270 */
[----:B------:R-:W-:Y:S01]  /*14de0*/  ULDC UR4, c[0x0][0x228] ;  /* 0x00008a0000047ab9 */ /* 0x000fe20000000800 */
[C---:B-1----:R-:W-:Y:S01]  /*14df0*/  IMAD.WIDE R6, R19.reuse, 0x4, R2 ;  /* 0x0000000413067825 */ /* 0x042fe200078e0202 */
[----:B------:R1:W-:Y:S03]  /*14e00*/  @P1 STG.E desc[UR16][R4.64], R81 ;  /* 0x0000005104001986 */ /* 0x0003e6000c101910 */
[----:B---3--:R-:W-:Y:S01]  /*14e10*/  IMAD.WIDE R14, R19, 0x4, R10 ;  /* 0x00000004130e7825 */ /* 0x008fe200078e020a */
[----:B------:R-:W-:Y:S01]  /*14e20*/  ISETP.LT.AND P5, PT, R13, UR4, !P5 ;  /* 0x000000040d007c0c */ /* 0x000fe2000efa1270 */
[----:B------:R-:W-:Y:S01]  /*14e30*/  @P3 STG.E desc[UR16][R6.64], R210 ;  /* 0x000000d206003986 */ /* 0x000fe2000c101910 */
[----:B------:R-:W-:Y:S01]  /*14e40*/  ULDC UR4, c[0x0][0x228] ;  /* 0x00008a0000047ab9 */ /* 0x000fe20000000800 */
[----:B------:R-:W-:-:S02]  /*14e50*/  VIADD R21, R19, UR26 ;  /* 0x0000001a13157c36 */ /* 0x000fc40008000000 */
[----:B------:R3:W-:Y:S01]  /*14e60*/  @P2 STG.E desc[UR16][R14.64], R230 ;  /* 0x000000e60e002986 */ /* 0x0007e2000c101910 */
[----:B------:R-:W-:Y:S01]  /*14e70*/  ISETP.LT.AND P2, PT, R12, UR4, !P4 ;  /* 0x000000040c007c0c */ /* 0x000fe2000e741270 */
[----:B--2---:R-:W-:Y:S01]  /*14e80*/  IMAD.WIDE R16, R21, 0x4, R2 ;  /* 0x0000000415107825 */ /* 0x004fe200078e0202 */
[----:B------:R-:W-:Y:S01]  /*14e90*/  ISETP.LT.AND P4, PT, R13, UR5, !P4 ;  /* 0x000000050d007c0c */ /* 0x000fe2000e781270 */
[----:B------:R-:W-:Y:S01]  /*14ea0*/  ULDC UR4, c[0x0][0x228] ;  /* 0x00008a0000047ab9 */ /* 0x000fe20000000800 */
[----:B------:R-:W-:Y:S01]  /*14eb0*/  ISETP.GE.AND P1, PT, R8, UR15, PT ;  /* 0x0000000f08007c0c */ /* 0x000fe2000bf26270 */
[----:B------:R-:W-:Y:S01]  /*14ec0*/  VIADD R0, R9, 0x78 ;  /* 0x0000007809007836 */ /* 0x000fe20000000000 */
[----:B------:R2:W-:Y:S01]  /*14ed0*/  @P6 STG.E desc[UR16][R16.64], R146 ;  /* 0x0000009210006986 */ /* 0x0005e2000c101910 */
[----:B-1----:R-:W-:-:S04]  /*14ee0*/  IMAD.WIDE R4, R21, 0x4, R10 ;  /* 0x0000000415047825 */ /* 0x002fc800078e020a */
[----:B---3--:R-:W-:Y:S01]  /*14ef0*/  VIADD R15, R21, UR26 ;  /* 0x0000001a150f7c36 */ /* 0x008fe20008000000 */
[----:B------:R-:W-:Y:S01]  /*14f00*/  ISETP.LT.AND P6, PT, R12, UR6, !P1 ;  /* 0x000000060c007c0c */ /* 0x000fe2000cfc1270 */
[----:B------:R-:W-:Y:S01]  /*14f10*/  @P5 STG.E desc[UR16][R4.64], R82 ;  /* 0x0000005204005986 */ /* 0x000fe2000c101910 */
[----:B------:R-:W-:Y:S01]  /*14f20*/  ISETP.LT.AND P1, PT, R13, UR7, !P1 ;  /* 0x000000070d007c0c */ /* 0x000fe2000cf21270 */
[C---:B------:R-:W-:Y:S01]  /*14f30*/  VIADD R21, R15.reuse, UR26 ;  /* 0x0000001a0f157c36 */ /* 0x040fe20008000000 */
[----:B------:R-:W-:Y:S01]  /*14f40*/  ISETP.GE.AND P3, PT, R0, UR13, PT ;  /* 0x0000000d00007c0c */ /* 0x000fe2000bf66270 */
[C---:B------:R-:W-:Y:S01]  /*14f50*/  IMAD.WIDE R6, R15.reuse, 0x4, R2 ;  /* 0x000000040f067825 */ /* 0x040fe200078e0202 */
[----:B------:R-:W-:Y:S01]  /*14f60*/  ULDC UR5, c[0x0][0x228] ;  /* 0x00008a0000057ab9 */ /* 0x000fe20000000800 */
[----:B------:R-:W-:Y:S01]  /*14f70*/  ULDC UR6, c[0x0][0x228] ;  /* 0x00008a0000067ab9 */ /* 0x000fe20000000800 */
[----:B------:R-:W-:Y:S01]  /*14f80*/  ULDC UR7, c[0x0][0x228] ;  /* 0x00008a0000077ab9 */ /* 0x000fe20000000800 */
[----:B------:R-:W-:Y:S01]  /*14f90*/  IMAD.WIDE R14, R15, 0x4, R10 ;  /* 0x000000040f0e7825 */ /* 0x000fe200078e020a */
[----:B------:R1:W-:Y:S03]  /*14fa0*/  @P2 STG.E desc[UR16][R6.64], R211 ;  /* 0x000000d306002986 */ /* 0x0003e6000c101910 */
[----:B------:R-:W-:Y:S01]  /*14fb0*/  VIADD R0, R9, 0x79 ;  /* 0x0000007909007836 */ /* 0x000fe20000000000 */
[----:B------:R-:W-:Y:S01]  /*14fc0*/  @P4 STG.E desc[UR16][R14.64], R231 ;  /* 0x000000e70e004986 */ /* 0x000fe2000c101910 */
[----:B------:R-:W-:Y:S01]  /*14fd0*/  ISETP.LT.AND P4, PT, R12, UR4, !P3 ;  /* 0x000000040c007c0c */ /* 0x000fe2000df81270 */
[----:B--2---:R-:W-:Y:S01]  /*14fe0*/  IMAD.WIDE R16, R21, 0x4, R2 ;  /* 0x0000000415107825 */ /* 0x004fe200078e0202 */
[----:B------:R-:W-:Y:S01]  /*14ff0*/  ISETP.LT.AND P3, PT, R13, UR5, !P3 ;  /* 0x000000050d007c0c */ /* 0x000fe2000df61270 */
[----:B------:R-:W-:Y:S01]  /*15000*/  ULDC UR4, c[0x0][0x228] ;  /* 0x00008a0000047ab9 */ /* 0x000fe20000000800 */
[----:B------:R-:W-:Y:S01]  /*15010*/  ISETP.GE.AND P5, PT, R0, UR11, PT ;  /* 0x0000000b00007c0c */ /* 0x000fe2000bfa6270 */
[----:B------:R-:W-:Y:S01]  /*15020*/  IMAD.WIDE R18, R21, 0x4, R10 ;  /* 0x0000000415127825 */ /* 0x000fe200078e020a */
[----:B------:R-:W-:Y:S01]  /*15030*/  @P6 STG.E desc[UR16][R16.64], R147 ;  /* 0x0000009310006986 */ /* 0x000fe2000c101910 */
[----:B------:R-:W-:-:S02]  /*15040*/  ULDC UR5, c[0x0][0x228] ;  /* 0x00008a0000057ab9 */ /* 0x000fc40000000800 */
[----:B------:R-:W-:Y:S02]  /*15050*/  VIADD R0, R9, 0x7a ;  /* 0x0000007a09007836 */ /* 0x000fe40000000000 */
[----:B-1----:R-:W-:Y:S01]  /*15060*/  VIADD R7, R21, UR26 ;  /* 0x0000001a15077c36 */ /* 0x002fe20008000000 */
[----:B------:R1:W-:Y:S01]  /*15070*/  @P1 STG.E desc[UR16][R18.64], R83 ;  /* 0x0000005312001986 */ /* 0x0003e2000c101910 */
[----:B------:R-:W-:Y:S01]  /*15080*/  ISETP.LT.AND P6, PT, R12, UR6, !P5 ;  /* 0x000000060c007c0c */ /* 0x000fe2000efc1270 */
[----:B------:R-:W-:Y:S01]  /*15090*/  ULDC UR6, c[0x0][0x228] ;  /* 0x00008a0000067ab9 */ /* 0x000fe20000000800 */
[----:B------:R-:W-:Y:S01]  /*150a0*/  IMAD.WIDE R4, R7, 0x4, R2 ;  /* 0x0000000407047825 */ /* 0x000fe200078e0202 */
[----:B------:R-:W-:Y:S02]  /*150b0*/  ISETP.GE.AND P2, PT, R0, UR9, PT ;  /* 0x0000000900007c0c */ /* 0x000fe4000bf46270 */
[----:B------:R-:W-:Y:S01]  /*150c0*/  ISETP.LT.AND P5, PT, R13, UR4, !P5 ;  /* 0x000000040d007c0c */ /* 0x000fe2000efa1270 */
[----:B------:R-:W-:-:S02]  /*150d0*/  VIADD R0, R9, 0x7b ;  /* 0x0000007b09007836 */ /* 0x000fc40000000000 */
[C---:B-1----:R-:W-:Y:S01]  /*150e0*/  VIADD R19, R7.reuse, UR26 ;  /* 0x0000001a07137c36 */ /* 0x042fe20008000000 */
[----:B------:R1:W-:Y:S01]  /*150f0*/  @P4 STG.E desc[UR16][R4.64], R236 ;  /* 0x000000ec04004986 */ /* 0x0003e2000c101910 */
[----:B------:R-:W-:Y:S01]  /*15100*/  IMAD.WIDE R6, R7, 0x4, R10 ;  /* 0x0000000407067825 */ /* 0x000fe200078e020a */
[----:B------:R-:W-:Y:S01]  /*15110*/  ULDC UR4, c[0x0][0x228] ;  /* 0x00008a0000047ab9 */ /* 0x000fe20000000800 */
[----:B------:R-:W-:-:S03]  /*15120*/  ISETP.GE.AND P1, PT, R0, UR19, PT ;  /* 0x0000001300007c0c */ /* 0x000fc6000bf26270 */
[----:B------:R-:W-:Y:S01]  /*15130*/  @P3 STG.E desc[UR16][R6.64], R212 ;  /* 0x000000d406003986 */ /* 0x000fe2000c101910 */
[----:B------:R-:W-:Y:S01]  /*15140*/  ISETP.LT.AND P3, PT, R12, UR4, !P2 ;  /* 0x000000040c007c0c */ /* 0x000fe2000d761270 */
[----:B------:R-:W-:Y:S01]  /*15150*/  VIADD R0, R9, 0x7c ;  /* 0x0000007c09007836 */ /* 0x000fe20000000000 */
[----:B------:R-:W-:Y:S01]  /*15160*/  ULDC UR4, c[0x0][0x228] ;  /* 0x00008a0000047ab9 */ /* 0x000fe20000000800 */
[----:B------:R-:W-:-:S04]  /*15170*/  IMAD.WIDE R14, R19, 0x4, R2 ;  /* 0x00000004130e7825 */ /* 0x000fc800078e0202 */
[C---:B------:R-:W-:Y:S01]  /*15180*/  IMAD.WIDE R16, R19.reuse, 0x4, R10 ;  /* 0x0000000413107825 */ /* 0x040fe200078e020a */
[----:B------:R-:W-:Y:S01]  /*15190*/  ISETP.GE.AND P4, PT, R0, UR25, PT ;  /* 0x0000001900007c0c */ /* 0x000fe2000bf86270 */
[----:B------:R2:W-:Y:S02]  /*151a0*/  @P6 STG.E desc[UR16][R14.64], R84 ;  /* 0x000000540e006986 */ /* 0x0005e4000c101910 */
[----:B------:R-:W-:Y:S01]  /*151b0*/  VIADD R19, R19, UR26 ;  /* 0x0000001a13137c36 */ /* 0x000fe20008000000 */
[----:B------:R-:W-:Y:S01]  /*151c0*/  ISETP.LT.AND P2, PT, R13, UR4, !P2 ;  /* 0x000000040d007c0c */ /* 0x000fe2000d741270 */
[----:B------:R3:W-:Y:S01]  /*151d0*/  @P5 STG.E desc[UR16][R16.64], R24 ;  /* 0x0000001810005986 */ /* 0x0007e2000c101910 */
[C---:B------:R-:W-:Y:S01]  /*151e0*/  ISETP.LT.AND P5, PT, R12.reuse, UR5, !P1 ;  /* 0x000000050c007c0c */ /* 0x040fe2000cfa1270 */
[----:B-1----:R-:W-:Y:S01]  /*151f0*/  IMAD.WIDE R4, R19, 0x4, R2 ;  /* 0x0000000413047825 */ /* 0x002fe200078e0202 */
[----:B------:R-:W-:Y:S01]  /*15200*/  ISETP.LT.AND P1, PT, R13, UR6, !P1 ;  /* 0x000000060d007c0c */ /* 0x000fe2000cf21270 */
[----:B------:R-:W-:Y:S01]  /*15210*/  ULDC UR4, c[0x0][0x228] ;  /* 0x00008a0000047ab9 */ /* 0x000fe20000000800 */
[----:B------:R-:W-:Y:S01]  /*15220*/  ISETP.LT.AND P6, PT, R12, UR7, !P4 ;  /* 0x000000070c007c0c */ /* 0x000fe2000e7c1270 */
[----:B------:R-:W-:-:S02]  /*15230*/  VIADD R0, R9, 0x7d ;  /* 0x0000007d09007836 */ /* 0x000fc40000000000 */
[C---:B--2---:R-:W-:Y:S01]  /*15240*/  VIADD R15, R19.reuse, UR26 ;  /* 0x0000001a130f7c36 */ /* 0x044fe20008000000 */
[----:B------:R-:W-:Y:S01]  /*15250*/  @P3 STG.E desc[UR16][R4.64], R237 ;  /* 0x000000ed04003986 */ /* 0x000fe2000c101910 */
[----:B------:R-:W-:Y:S01]  /*15260*/  IMAD.WIDE R6, R19, 0x4, R10 ;  /* 0x0000000413067825 */ /* 0x000fe200078e020a */
[----:B------:R-:W-:Y:S01]  /*15270*/  ISETP.GE.AND P3, PT, R0, UR23, PT ;  /* 0x0000001700007c0c */ /* 0x000fe2000bf66270 */
[----:B------:R-:W-:Y:S01]  /*15280*/  ULDC UR5, c[0x0][0x228] ;  /* 0x00008a0000057ab9 */ /* 0x000fe20000000800 */
[----:B------:R-:W-:Y:S01]  /*15290*/  ULDC UR6, c[0x0][0x228] ;  /* 0x00008a0000067ab9 */ /* 0x000fe20000000800 */
[----:B------:R-:W-:Y:S01]  /*152a0*/  VIADD R21, R15, UR26 ;  /* 0x0000001a0f157c36 */ /* 0x000fe20008000000 */
[----:B------:R-:W-:Y:S01]  /*152b0*/  ULDC UR7, c[0x0][0x228] ;  /* 0x00008a0000077ab9 */ /* 0x000fe20000000800 */
[----:B------:R-:W-:Y:S02]  /*152c0*/  VIADD R0, R9, 0x7e ;  /* 0x0000007e09007836 */ /* 0x000fe40000000000 */
[C---:B------:R-:W-:Y:S01]  /*152d0*/  IMAD.WIDE R8, R15.reuse, 0x4, R2 ;  /* 0x000000040f087825 */ /* 0x040fe200078e0202 */
[----:B------:R-:W-:Y:S03]  /*152e0*/  @P2 STG.E desc[UR16][R6.64], R213 ;  /* 0x000000d506002986 */ /* 0x000fe6000c101910 */
[----:B------:R-:W-:Y:S01]  /*152f0*/  IMAD.WIDE R14, R15, 0x4, R10 ;  /* 0x000000040f0e7825 */ /* 0x000fe200078e020a */
[----:B------:R1:W-:Y:S03]  /*15300*/  @P5 STG.E desc[UR16][R8.64], R85 ;  /* 0x0000005508005986 */ /* 0x0003e6000c101910 */
[----:B---3--:R-:W-:Y:S01]  /*15310*/  IMAD.WIDE R16, R21, 0x4, R2 ;  /* 0x0000000415107825 */ /* 0x008fe200078e0202 */
[----:B------:R-:W-:Y:S01]  /*15320*/  ISETP.GE.AND P2, PT, R0, UR21, PT ;  /* 0x0000001500007c0c */ /* 0x000fe2000bf46270 */
[----:B------:R2:W-:Y:S04]  /*15330*/  @P1 STG.E desc[UR16][R14.64], R25 ;  /* 0x000000190e001986 */ /* 0x0005e8000c101910 */
[----:B------:R3:W-:Y:S01]  /*15340*/  @P6 STG.E desc[UR16][R16.64], R238 ;  /* 0x000000ee10006986 */ /* 0x0007e2000c101910 */
[C---:B------:R-:W-:Y:S01]  /*15350*/  ISETP.LT.AND P6, PT, R12.reuse, UR4, !P3 ;  /* 0x000000040c007c0c */ /* 0x040fe2000dfc1270 */
[----:B------:R-:W-:Y:S01]  /*15360*/  ULDC UR4, c[0x0][0x228] ;  /* 0x00008a0000047ab9 */ /* 0x000fe20000000800 */
[C---:B------:R-:W-:Y:S01]  /*15370*/  ISETP.LT.AND P5, PT, R12.reuse, UR5, !P2 ;  /* 0x000000050c007c0c */ /* 0x040fe2000d7a1270 */
[----:B------:R-:W-:Y:S01]  /*15380*/  ULDC UR5, c[0x0][0x228] ;  /* 0x00008a0000057ab9 */ /* 0x000fe20000000800 */
[----:B------:R-:W-:Y:S01]  /*15390*/  ISETP.LT.AND P4, PT, R13, UR4, !P4 ;  /* 0x000000040d007c0c */ /* 0x000fe2000e781270 */
[----:B-1----:R-:W-:Y:S01]  /*153a0*/  VIADD R9, R21, UR26 ;  /* 0x0000001a15097c36 */ /* 0x002fe20008000000 */
[----:B------:R-:W-:Y:S01]  /*153b0*/  ISETP.LT.AND P1, PT, R12, UR6, !P0 ;  /* 0x000000060c007c0c */ /* 0x000fe2000c721270 */
[----:B------:R-:W-:Y:S01]  /*153c0*/  ULDC UR6, c[0x0][0x228] ;  /* 0x00008a0000067ab9 */ /* 0x000fe20000000800 */
[----:B------:R-:W-:Y:S01]  /*153d0*/  ISETP.LT.AND P3, PT, R13, UR5, !P3 ;  /* 0x000000050d007c0c */ /* 0x000fe2000df61270 */
[----:B--2---:R-:W-:Y:S01]  /*153e0*/  VIADD R15, R9, UR26 ;  /* 0x0000001a090f7c36 */ /* 0x004fe20008000000 */
[----:B------:R-:W-:-:S02]  /*153f0*/  ISETP.LT.AND P2, PT, R13, UR6, !P2 ;  /* 0x000000060d007c0c */ /* 0x000fc4000d741270 */
[----:B------:R-:W-:Y:S01]  /*15400*/  ISETP.LT.AND P0, PT, R13, UR7, !P0 ;  /* 0x000000070d007c0c */ /* 0x000fe2000c701270 */
[----:B------:R-:W-:-:S04]  /*15410*/  IMAD.WIDE R4, R21, 0x4, R10 ;  /* 0x0000000415047825 */ /* 0x000fc800078e020a */
[----:B---3--:R-:W-:Y:S02]  /*15420*/  VIADD R17, R15, UR26 ;  /* 0x0000001a0f117c36 */ /* 0x008fe40008000000 */
[C---:B------:R-:W-:Y:S01]  /*15430*/  IMAD.WIDE R6, R9.reuse, 0x4, R2 ;  /* 0x0000000409067825 */ /* 0x040fe200078e0202 */
[----:B------:R1:W-:Y:S03]  /*15440*/  @P4 STG.E desc[UR16][R4.64], R214 ;  /* 0x000000d604004986 */ /* 0x0003e6000c101910 */
[----:B------:R-:W-:Y:S01]  /*15450*/  IMAD.WIDE R8, R9, 0x4, R10 ;  /* 0x0000000409087825 */ /* 0x000fe200078e020a */
[----:B------:R1:W-:Y:S03]  /*15460*/  @P6 STG.E desc[UR16][R6.64], R86 ;  /* 0x0000005606006986 */ /* 0x0003e6000c101910 */
[C---:B------:R-:W-:Y:S01]  /*15470*/  IMAD.WIDE R12, R15.reuse, 0x4, R2 ;  /* 0x000000040f0c7825 */ /* 0x040fe200078e0202 */
[----:B------:R1:W-:Y:S03]  /*15480*/  @P3 STG.E desc[UR16][R8.64], R26 ;  /* 0x0000001a08003986 */ /* 0x0003e6000c101910 */
[----:B------:R-:W-:Y:S01]  /*15490*/  IMAD.WIDE R14, R15, 0x4, R10 ;  /* 0x000000040f0e7825 */ /* 0x000fe200078e020a */
[----:B------:R1:W-:Y:S03]  /*154a0*/  @P5 STG.E desc[UR16][R12.64], R239 ;  /* 0x000000ef0c005986 */ /* 0x0003e6000c101910 */
[C---:B------:R-:W-:Y:S01]  /*154b0*/  IMAD.WIDE R2, R17.reuse, 0x4, R2 ;  /* 0x0000000411027825 */ /* 0x040fe200078e0202 */
[----:B------:R1:W-:Y:S04]  /*154c0*/  @P2 STG.E desc[UR16][R14.64], R215 ;  /* 0x000000d70e002986 */ /* 0x0003e8000c101910 */
[----:B------:R1:W-:Y:S01]  /*154d0*/  @P1 STG.E desc[UR16][R2.64], R87 ;  /* 0x0000005702001986 */ /* 0x0003e2000c101910 */
[----:B------:R-:W-:Y:S01]  /*154e0*/  IMAD.WIDE R10, R17, 0x4, R10 ;  /* 0x00000004110a7825 */ /* 0x000fe200078e020a */
[----:B------:R-:W-:Y:S06]  /*154f0*/  @!P0 EXIT ;  /* 0x000000000000894d */ /* 0x000fec0003800000 */
[----:B------:R-:W-:Y:S01]  /*15500*/  STG.E desc[UR16][R10.64], R27 ;  /* 0x0000001b0a007986 */ /* 0x000fe2000c101910 */
[----:B------:R-:W-:Y:S05]  /*15510*/  EXIT ;  /* 0x000000000000794d */ /* 0x000fea0003800000 */
.L_x_2:
[----:B------:R-:W-:-:S00]  /*15520*/  BRA `(.L_x_2) ;  /* 0xfffffffc00fc7947 */ /* 0x000fc0000383ffff */
[----:B------:R-:W-:-:S00]  /*15530*/  NOP ;  /* 0x0000000000007918 */ /* 0x000fc00000000000 */
        /* <DEDUP_REMOVED lines=12> */
.L_x_3:


//--------------------- .nv.shared.matmul_kernel  --------------------------
	.section	.nv.shared.matmul_kernel,"aw",@nobits
	.sectionflags	@""
	.align	16
	.zero		1024


//--------------------- .nv.shared.reserved.0     --------------------------
	.section	.nv.shared.reserved.0,"aw",@nobits
	.weak		__nv_reservedSMEM_offset_0_alias
	.size		__nv_reservedSMEM_offset_0_alias, 0, 0
	.other		__nv_reservedSMEM_offset_0_alias,@"STO_CUDA_RESERVED_SHARED STV_DEFAULT"
__nv_reservedSMEM_offset_0_alias:
	.zero		0


//--------------------- .nv.constant0.matmul_kernel --------------------------
	.section	.nv.constant0.matmul_kernel,"a",@progbits
	.sectionflags	@""
	.align	4
.nv.constant0.matmul_kernel:
	.zero		608


//--------------------- SYMBOLS --------------------------

	.type		.nv.reservedSmem.offset0,@object
	.size		.nv.reservedSmem.offset0,0x4
